//
// Generated by NVIDIA NVVM Compiler
//
// Compiler Build ID: CL-36424714
// Cuda compilation tools, release 13.0, V13.0.88
// Based on NVVM 20.0.0
//

.version 9.0
.target sm_100
.address_size 64

	// .globl	_ZN6thrust24THRUST_300001_SM_1000_NS8cuda_cub4core6detail13_kernel_agentINS1_8__reduce11ReduceAgentINS0_12zip_iteratorIN4cuda3std3__45tupleIJNS0_6detail15normal_iteratorINS0_10device_ptrIiEEEENS0_17counting_iteratorIlNS0_11use_defaultESI_SI_EEEEEEEPNSB_IJilEEESM_iNS1_9__extrema9arg_max_fIilNSA_4lessIiEEEEEEJSL_SN_iSS_EEEvDpT0_
.global .align 1 .b8 _ZN34_INTERNAL_958ceb82_4_k_cu_e8c22fd04cuda3std3__45__cpo5beginE[1];
.global .align 1 .b8 _ZN34_INTERNAL_958ceb82_4_k_cu_e8c22fd04cuda3std3__45__cpo3endE[1];
.global .align 1 .b8 _ZN34_INTERNAL_958ceb82_4_k_cu_e8c22fd04cuda3std3__45__cpo6cbeginE[1];
.global .align 1 .b8 _ZN34_INTERNAL_958ceb82_4_k_cu_e8c22fd04cuda3std3__45__cpo4cendE[1];
.global .align 1 .b8 _ZN34_INTERNAL_958ceb82_4_k_cu_e8c22fd04cuda3std3__45__cpo6rbeginE[1];
.global .align 1 .b8 _ZN34_INTERNAL_958ceb82_4_k_cu_e8c22fd04cuda3std3__45__cpo4rendE[1];
.global .align 1 .b8 _ZN34_INTERNAL_958ceb82_4_k_cu_e8c22fd04cuda3std3__45__cpo7crbeginE[1];
.global .align 1 .b8 _ZN34_INTERNAL_958ceb82_4_k_cu_e8c22fd04cuda3std3__45__cpo5crendE[1];
.global .align 1 .b8 _ZN34_INTERNAL_958ceb82_4_k_cu_e8c22fd04cuda3std3__436_GLOBAL__N__958ceb82_4_k_cu_e8c22fd06ignoreE[1];
.global .align 1 .b8 _ZN34_INTERNAL_958ceb82_4_k_cu_e8c22fd04cuda3std3__419piecewise_constructE[1];
.global .align 1 .b8 _ZN34_INTERNAL_958ceb82_4_k_cu_e8c22fd04cuda3std3__48in_placeE[1];
.global .align 1 .b8 _ZN34_INTERNAL_958ceb82_4_k_cu_e8c22fd04cuda3std3__420unreachable_sentinelE[1];
.global .align 1 .b8 _ZN34_INTERNAL_958ceb82_4_k_cu_e8c22fd04cuda3std3__47nulloptE[1];
.global .align 1 .b8 _ZN34_INTERNAL_958ceb82_4_k_cu_e8c22fd04cuda3std3__48unexpectE[1];
.global .align 1 .b8 _ZN34_INTERNAL_958ceb82_4_k_cu_e8c22fd04cuda3std6ranges3__45__cpo4swapE[1];
.global .align 1 .b8 _ZN34_INTERNAL_958ceb82_4_k_cu_e8c22fd04cuda3std6ranges3__45__cpo9iter_moveE[1];
.global .align 1 .b8 _ZN34_INTERNAL_958ceb82_4_k_cu_e8c22fd04cuda3std6ranges3__45__cpo5beginE[1];
.global .align 1 .b8 _ZN34_INTERNAL_958ceb82_4_k_cu_e8c22fd04cuda3std6ranges3__45__cpo3endE[1];
.global .align 1 .b8 _ZN34_INTERNAL_958ceb82_4_k_cu_e8c22fd04cuda3std6ranges3__45__cpo6cbeginE[1];
.global .align 1 .b8 _ZN34_INTERNAL_958ceb82_4_k_cu_e8c22fd04cuda3std6ranges3__45__cpo4cendE[1];
.global .align 1 .b8 _ZN34_INTERNAL_958ceb82_4_k_cu_e8c22fd04cuda3std6ranges3__45__cpo7advanceE[1];
.global .align 1 .b8 _ZN34_INTERNAL_958ceb82_4_k_cu_e8c22fd04cuda3std6ranges3__45__cpo9iter_swapE[1];
.global .align 1 .b8 _ZN34_INTERNAL_958ceb82_4_k_cu_e8c22fd04cuda3std6ranges3__45__cpo4nextE[1];
.global .align 1 .b8 _ZN34_INTERNAL_958ceb82_4_k_cu_e8c22fd04cuda3std6ranges3__45__cpo4prevE[1];
.global .align 1 .b8 _ZN34_INTERNAL_958ceb82_4_k_cu_e8c22fd04cuda3std6ranges3__45__cpo4dataE[1];
.global .align 1 .b8 _ZN34_INTERNAL_958ceb82_4_k_cu_e8c22fd04cuda3std6ranges3__45__cpo5cdataE[1];
.global .align 1 .b8 _ZN34_INTERNAL_958ceb82_4_k_cu_e8c22fd04cuda3std6ranges3__45__cpo4sizeE[1];
.global .align 1 .b8 _ZN34_INTERNAL_958ceb82_4_k_cu_e8c22fd04cuda3std6ranges3__45__cpo5ssizeE[1];
.global .align 1 .b8 _ZN34_INTERNAL_958ceb82_4_k_cu_e8c22fd04cuda3std6ranges3__45__cpo8distanceE[1];
.global .align 1 .b8 _ZN34_INTERNAL_958ceb82_4_k_cu_e8c22fd06thrust24THRUST_300001_SM_1000_NS8cuda_cub3parE[1];
.global .align 1 .b8 _ZN34_INTERNAL_958ceb82_4_k_cu_e8c22fd06thrust24THRUST_300001_SM_1000_NS8cuda_cub10par_nosyncE[1];
.global .align 1 .b8 _ZN34_INTERNAL_958ceb82_4_k_cu_e8c22fd06thrust24THRUST_300001_SM_1000_NS6system6detail10sequential3seqE[1];
.global .align 1 .b8 _ZN34_INTERNAL_958ceb82_4_k_cu_e8c22fd06thrust24THRUST_300001_SM_1000_NS6system3cpp3parE[1];
.global .align 1 .b8 _ZN34_INTERNAL_958ceb82_4_k_cu_e8c22fd06thrust24THRUST_300001_SM_1000_NS12placeholders2_1E[1];
.global .align 1 .b8 _ZN34_INTERNAL_958ceb82_4_k_cu_e8c22fd06thrust24THRUST_300001_SM_1000_NS12placeholders2_2E[1];
.global .align 1 .b8 _ZN34_INTERNAL_958ceb82_4_k_cu_e8c22fd06thrust24THRUST_300001_SM_1000_NS12placeholders2_3E[1];
.global .align 1 .b8 _ZN34_INTERNAL_958ceb82_4_k_cu_e8c22fd06thrust24THRUST_300001_SM_1000_NS12placeholders2_4E[1];
.global .align 1 .b8 _ZN34_INTERNAL_958ceb82_4_k_cu_e8c22fd06thrust24THRUST_300001_SM_1000_NS12placeholders2_5E[1];
.global .align 1 .b8 _ZN34_INTERNAL_958ceb82_4_k_cu_e8c22fd06thrust24THRUST_300001_SM_1000_NS12placeholders2_6E[1];
.global .align 1 .b8 _ZN34_INTERNAL_958ceb82_4_k_cu_e8c22fd06thrust24THRUST_300001_SM_1000_NS12placeholders2_7E[1];
.global .align 1 .b8 _ZN34_INTERNAL_958ceb82_4_k_cu_e8c22fd06thrust24THRUST_300001_SM_1000_NS12placeholders2_8E[1];
.global .align 1 .b8 _ZN34_INTERNAL_958ceb82_4_k_cu_e8c22fd06thrust24THRUST_300001_SM_1000_NS12placeholders2_9E[1];
.global .align 1 .b8 _ZN34_INTERNAL_958ceb82_4_k_cu_e8c22fd06thrust24THRUST_300001_SM_1000_NS12placeholders3_10E[1];
.global .align 1 .b8 _ZN34_INTERNAL_958ceb82_4_k_cu_e8c22fd06thrust24THRUST_300001_SM_1000_NS3seqE[1];
.global .align 1 .b8 _ZN34_INTERNAL_958ceb82_4_k_cu_e8c22fd06thrust24THRUST_300001_SM_1000_NS6deviceE[1];
.extern .shared .align 16 .b8 _ZN6thrust24THRUST_300001_SM_1000_NS8cuda_cub4core6detail5shmemE[];

.visible .entry _ZN6thrust24THRUST_300001_SM_1000_NS8cuda_cub4core6detail13_kernel_agentINS1_8__reduce11ReduceAgentINS0_12zip_iteratorIN4cuda3std3__45tupleIJNS0_6detail15normal_iteratorINS0_10device_ptrIiEEEENS0_17counting_iteratorIlNS0_11use_defaultESI_SI_EEEEEEEPNSB_IJilEEESM_iNS1_9__extrema9arg_max_fIilNSA_4lessIiEEEEEEJSL_SN_iSS_EEEvDpT0_(
	.param .align 8 .b8 _ZN6thrust24THRUST_300001_SM_1000_NS8cuda_cub4core6detail13_kernel_agentINS1_8__reduce11ReduceAgentINS0_12zip_iteratorIN4cuda3std3__45tupleIJNS0_6detail15normal_iteratorINS0_10device_ptrIiEEEENS0_17counting_iteratorIlNS0_11use_defaultESI_SI_EEEEEEEPNSB_IJilEEESM_iNS1_9__extrema9arg_max_fIilNSA_4lessIiEEEEEEJSL_SN_iSS_EEEvDpT0__param_0[16],
	.param .u64 .ptr .align 1 _ZN6thrust24THRUST_300001_SM_1000_NS8cuda_cub4core6detail13_kernel_agentINS1_8__reduce11ReduceAgentINS0_12zip_iteratorIN4cuda3std3__45tupleIJNS0_6detail15normal_iteratorINS0_10device_ptrIiEEEENS0_17counting_iteratorIlNS0_11use_defaultESI_SI_EEEEEEEPNSB_IJilEEESM_iNS1_9__extrema9arg_max_fIilNSA_4lessIiEEEEEEJSL_SN_iSS_EEEvDpT0__param_1,
	.param .u32 _ZN6thrust24THRUST_300001_SM_1000_NS8cuda_cub4core6detail13_kernel_agentINS1_8__reduce11ReduceAgentINS0_12zip_iteratorIN4cuda3std3__45tupleIJNS0_6detail15normal_iteratorINS0_10device_ptrIiEEEENS0_17counting_iteratorIlNS0_11use_defaultESI_SI_EEEEEEEPNSB_IJilEEESM_iNS1_9__extrema9arg_max_fIilNSA_4lessIiEEEEEEJSL_SN_iSS_EEEvDpT0__param_2,
	.param .align 1 .b8 _ZN6thrust24THRUST_300001_SM_1000_NS8cuda_cub4core6detail13_kernel_agentINS1_8__reduce11ReduceAgentINS0_12zip_iteratorIN4cuda3std3__45tupleIJNS0_6detail15normal_iteratorINS0_10device_ptrIiEEEENS0_17counting_iteratorIlNS0_11use_defaultESI_SI_EEEEEEEPNSB_IJilEEESM_iNS1_9__extrema9arg_max_fIilNSA_4lessIiEEEEEEJSL_SN_iSS_EEEvDpT0__param_3[1]
)
.maxntid 256
{
	.reg .pred 	%p<213>;
	.reg .b32 	%r<641>;
	.reg .b64 	%rd<305>;

	ld.param.u64 	%rd195, [_ZN6thrust24THRUST_300001_SM_1000_NS8cuda_cub4core6detail13_kernel_agentINS1_8__reduce11ReduceAgentINS0_12zip_iteratorIN4cuda3std3__45tupleIJNS0_6detail15normal_iteratorINS0_10device_ptrIiEEEENS0_17counting_iteratorIlNS0_11use_defaultESI_SI_EEEEEEEPNSB_IJilEEESM_iNS1_9__extrema9arg_max_fIilNSA_4lessIiEEEEEEJSL_SN_iSS_EEEvDpT0__param_0+8];
	ld.param.u64 	%rd194, [_ZN6thrust24THRUST_300001_SM_1000_NS8cuda_cub4core6detail13_kernel_agentINS1_8__reduce11ReduceAgentINS0_12zip_iteratorIN4cuda3std3__45tupleIJNS0_6detail15normal_iteratorINS0_10device_ptrIiEEEENS0_17counting_iteratorIlNS0_11use_defaultESI_SI_EEEEEEEPNSB_IJilEEESM_iNS1_9__extrema9arg_max_fIilNSA_4lessIiEEEEEEJSL_SN_iSS_EEEvDpT0__param_0];
	ld.param.u32 	%r205, [_ZN6thrust24THRUST_300001_SM_1000_NS8cuda_cub4core6detail13_kernel_agentINS1_8__reduce11ReduceAgentINS0_12zip_iteratorIN4cuda3std3__45tupleIJNS0_6detail15normal_iteratorINS0_10device_ptrIiEEEENS0_17counting_iteratorIlNS0_11use_defaultESI_SI_EEEEEEEPNSB_IJilEEESM_iNS1_9__extrema9arg_max_fIilNSA_4lessIiEEEEEEJSL_SN_iSS_EEEvDpT0__param_2];
	setp.eq.s32 	%p1, %r205, 0;
	@%p1 bra 	$L__BB0_206;
	cvta.to.global.u64 	%rd1, %rd194;
	setp.gt.s32 	%p2, %r205, 1279;
	@%p2 bra 	$L__BB0_122;
	mov.u32 	%r1, %tid.x;
	setp.ge.s32 	%p96, %r1, %r205;
	mov.b32 	%r580, 0;
	mov.b64 	%rd246, 0;
	mov.u32 	%r572, %r1;
	@%p96 bra 	$L__BB0_4;
	cvt.u64.u32 	%rd222, %r1;
	mul.wide.u32 	%rd223, %r1, 4;
	add.s64 	%rd224, %rd1, %rd223;
	add.s64 	%rd246, %rd195, %rd222;
	ld.global.u32 	%r580, [%rd224];
	add.s32 	%r572, %r1, 256;
$L__BB0_4:
	setp.ge.s32 	%p97, %r572, %r205;
	@%p97 bra 	$L__BB0_26;
	not.b32 	%r338, %r572;
	add.s32 	%r6, %r205, %r338;
	and.b32  	%r339, %r6, 768;
	setp.eq.s32 	%p98, %r339, 768;
	@%p98 bra 	$L__BB0_11;
	cvt.u64.u32 	%rd226, %r572;
	add.s64 	%rd237, %rd195, %rd226;
	mul.wide.u32 	%rd227, %r572, 4;
	add.s64 	%rd236, %rd1, %rd227;
	shr.u32 	%r340, %r6, 8;
	add.s32 	%r341, %r340, 1;
	and.b32  	%r342, %r341, 3;
	neg.s32 	%r568, %r342;
$L__BB0_7:
	.pragma "nounroll";
	mov.u64 	%rd9, %rd246;
	mov.u32 	%r10, %r580;
	ld.global.u32 	%r11, [%rd236];
	setp.lt.s32 	%p99, %r10, %r11;
	mov.u64 	%rd246, %rd237;
	mov.u32 	%r580, %r11;
	@%p99 bra 	$L__BB0_10;
	setp.lt.s32 	%p100, %r11, %r10;
	mov.u64 	%rd246, %rd9;
	mov.u32 	%r580, %r10;
	@%p100 bra 	$L__BB0_10;
	setp.lt.s64 	%p101, %rd9, %rd237;
	min.s64 	%rd246, %rd9, %rd237;
	selp.b32 	%r580, %r10, %r11, %p101;
$L__BB0_10:
	add.s32 	%r572, %r572, 256;
	add.s64 	%rd237, %rd237, 256;
	add.s64 	%rd236, %rd236, 1024;
	add.s32 	%r568, %r568, 1;
	setp.ne.s32 	%p102, %r568, 0;
	@%p102 bra 	$L__BB0_7;
$L__BB0_11:
	setp.lt.u32 	%p103, %r6, 768;
	@%p103 bra 	$L__BB0_26;
	add.s32 	%r575, %r572, 512;
$L__BB0_13:
	mov.u32 	%r20, %r575;
	add.s32 	%r343, %r20, -512;
	cvt.s64.s32 	%rd228, %r343;
	mul.wide.s32 	%rd229, %r343, 4;
	add.s64 	%rd17, %rd1, %rd229;
	add.s64 	%rd18, %rd195, %rd228;
	ld.global.u32 	%r22, [%rd17];
	setp.lt.s32 	%p104, %r580, %r22;
	mov.u64 	%rd243, %rd18;
	mov.u32 	%r577, %r22;
	@%p104 bra 	$L__BB0_16;
	setp.lt.s32 	%p105, %r22, %r580;
	mov.u64 	%rd243, %rd246;
	mov.u32 	%r577, %r580;
	@%p105 bra 	$L__BB0_16;
	setp.lt.s64 	%p106, %rd246, %rd18;
	min.s64 	%rd243, %rd246, %rd18;
	selp.b32 	%r577, %r580, %r22, %p106;
$L__BB0_16:
	add.s32 	%r344, %r20, -256;
	cvt.s64.s32 	%rd230, %r344;
	add.s64 	%rd21, %rd195, %rd230;
	ld.global.u32 	%r25, [%rd17+1024];
	setp.lt.s32 	%p107, %r577, %r25;
	mov.u64 	%rd244, %rd21;
	mov.u32 	%r578, %r25;
	@%p107 bra 	$L__BB0_19;
	setp.lt.s32 	%p108, %r25, %r577;
	mov.u64 	%rd244, %rd243;
	mov.u32 	%r578, %r577;
	@%p108 bra 	$L__BB0_19;
	setp.lt.s64 	%p109, %rd243, %rd21;
	min.s64 	%rd244, %rd243, %rd21;
	selp.b32 	%r578, %r577, %r25, %p109;
$L__BB0_19:
	cvt.s64.s32 	%rd231, %r20;
	add.s64 	%rd24, %rd195, %rd231;
	ld.global.u32 	%r28, [%rd17+2048];
	setp.lt.s32 	%p110, %r578, %r28;
	mov.u64 	%rd245, %rd24;
	mov.u32 	%r579, %r28;
	@%p110 bra 	$L__BB0_22;
	setp.lt.s32 	%p111, %r28, %r578;
	mov.u64 	%rd245, %rd244;
	mov.u32 	%r579, %r578;
	@%p111 bra 	$L__BB0_22;
	setp.lt.s64 	%p112, %rd244, %rd24;
	min.s64 	%rd245, %rd244, %rd24;
	selp.b32 	%r579, %r578, %r28, %p112;
$L__BB0_22:
	add.s32 	%r345, %r20, 256;
	cvt.s64.s32 	%rd232, %r345;
	add.s64 	%rd27, %rd195, %rd232;
	ld.global.u32 	%r31, [%rd17+3072];
	setp.lt.s32 	%p113, %r579, %r31;
	mov.u64 	%rd246, %rd27;
	mov.u32 	%r580, %r31;
	@%p113 bra 	$L__BB0_25;
	setp.lt.s32 	%p114, %r31, %r579;
	mov.u64 	%rd246, %rd245;
	mov.u32 	%r580, %r579;
	@%p114 bra 	$L__BB0_25;
	setp.lt.s64 	%p115, %rd245, %rd27;
	min.s64 	%rd246, %rd245, %rd27;
	selp.b32 	%r580, %r579, %r31, %p115;
$L__BB0_25:
	add.s32 	%r575, %r20, 1024;
	add.s32 	%r346, %r20, 512;
	setp.lt.s32 	%p116, %r346, %r205;
	@%p116 bra 	$L__BB0_13;
$L__BB0_26:
	setp.lt.s32 	%p117, %r205, 256;
	@%p117 bra 	$L__BB0_71;
	// begin inline asm
	mov.u32 %r460, %laneid;
	// end inline asm
	mov.b32 	%r478, 1;
	mov.b32 	%r479, 31;
	mov.b32 	%r480, -1;
	// begin inline asm
	shfl.sync.down.b32 %r461, %r580, %r478, %r479, %r480;
	// end inline asm
	// begin inline asm
	shfl.sync.down.b32 %r466, %r467, %r478, %r479, %r480;
	// end inline asm
	mov.b64 	{%r472, %r477}, %rd246;
	// begin inline asm
	shfl.sync.down.b32 %r471, %r472, %r478, %r479, %r480;
	// end inline asm
	// begin inline asm
	shfl.sync.down.b32 %r476, %r477, %r478, %r479, %r480;
	// end inline asm
	mov.b64 	%rd31, {%r471, %r476};
	setp.gt.s32 	%p169, %r460, 30;
	mov.u64 	%rd248, %rd246;
	mov.u32 	%r582, %r580;
	@%p169 bra 	$L__BB0_31;
	setp.lt.s32 	%p170, %r580, %r461;
	mov.u64 	%rd248, %rd31;
	mov.u32 	%r582, %r461;
	@%p170 bra 	$L__BB0_31;
	setp.lt.s32 	%p171, %r461, %r580;
	mov.u64 	%rd248, %rd246;
	mov.u32 	%r582, %r580;
	@%p171 bra 	$L__BB0_31;
	setp.lt.s64 	%p172, %rd246, %rd31;
	min.s64 	%rd248, %rd246, %rd31;
	selp.b32 	%r582, %r580, %r461, %p172;
$L__BB0_31:
	mov.b32 	%r498, 2;
	mov.b32 	%r499, 31;
	mov.b32 	%r500, -1;
	// begin inline asm
	shfl.sync.down.b32 %r481, %r582, %r498, %r499, %r500;
	// end inline asm
	// begin inline asm
	shfl.sync.down.b32 %r486, %r487, %r498, %r499, %r500;
	// end inline asm
	mov.b64 	{%r492, %r497}, %rd248;
	// begin inline asm
	shfl.sync.down.b32 %r491, %r492, %r498, %r499, %r500;
	// end inline asm
	// begin inline asm
	shfl.sync.down.b32 %r496, %r497, %r498, %r499, %r500;
	// end inline asm
	mov.b64 	%rd34, {%r491, %r496};
	setp.gt.s32 	%p173, %r460, 29;
	mov.u64 	%rd249, %rd248;
	mov.u32 	%r583, %r582;
	@%p173 bra 	$L__BB0_35;
	setp.lt.s32 	%p174, %r582, %r481;
	mov.u64 	%rd249, %rd34;
	mov.u32 	%r583, %r481;
	@%p174 bra 	$L__BB0_35;
	setp.lt.s32 	%p175, %r481, %r582;
	mov.u64 	%rd249, %rd248;
	mov.u32 	%r583, %r582;
	@%p175 bra 	$L__BB0_35;
	setp.lt.s64 	%p176, %rd248, %rd34;
	min.s64 	%rd249, %rd248, %rd34;
	selp.b32 	%r583, %r582, %r481, %p176;
$L__BB0_35:
	mov.b32 	%r518, 4;
	mov.b32 	%r519, 31;
	mov.b32 	%r520, -1;
	// begin inline asm
	shfl.sync.down.b32 %r501, %r583, %r518, %r519, %r520;
	// end inline asm
	// begin inline asm
	shfl.sync.down.b32 %r506, %r507, %r518, %r519, %r520;
	// end inline asm
	mov.b64 	{%r512, %r517}, %rd249;
	// begin inline asm
	shfl.sync.down.b32 %r511, %r512, %r518, %r519, %r520;
	// end inline asm
	// begin inline asm
	shfl.sync.down.b32 %r516, %r517, %r518, %r519, %r520;
	// end inline asm
	mov.b64 	%rd37, {%r511, %r516};
	setp.gt.s32 	%p177, %r460, 27;
	mov.u64 	%rd250, %rd249;
	mov.u32 	%r584, %r583;
	@%p177 bra 	$L__BB0_39;
	setp.lt.s32 	%p178, %r583, %r501;
	mov.u64 	%rd250, %rd37;
	mov.u32 	%r584, %r501;
	@%p178 bra 	$L__BB0_39;
	setp.lt.s32 	%p179, %r501, %r583;
	mov.u64 	%rd250, %rd249;
	mov.u32 	%r584, %r583;
	@%p179 bra 	$L__BB0_39;
	setp.lt.s64 	%p180, %rd249, %rd37;
	min.s64 	%rd250, %rd249, %rd37;
	selp.b32 	%r584, %r583, %r501, %p180;
$L__BB0_39:
	mov.b32 	%r538, 8;
	mov.b32 	%r539, 31;
	mov.b32 	%r540, -1;
	// begin inline asm
	shfl.sync.down.b32 %r521, %r584, %r538, %r539, %r540;
	// end inline asm
	// begin inline asm
	shfl.sync.down.b32 %r526, %r527, %r538, %r539, %r540;
	// end inline asm
	mov.b64 	{%r532, %r537}, %rd250;
	// begin inline asm
	shfl.sync.down.b32 %r531, %r532, %r538, %r539, %r540;
	// end inline asm
	// begin inline asm
	shfl.sync.down.b32 %r536, %r537, %r538, %r539, %r540;
	// end inline asm
	mov.b64 	%rd40, {%r531, %r536};
	setp.gt.s32 	%p181, %r460, 23;
	mov.u64 	%rd251, %rd250;
	mov.u32 	%r585, %r584;
	@%p181 bra 	$L__BB0_43;
	setp.lt.s32 	%p182, %r584, %r521;
	mov.u64 	%rd251, %rd40;
	mov.u32 	%r585, %r521;
	@%p182 bra 	$L__BB0_43;
	setp.lt.s32 	%p183, %r521, %r584;
	mov.u64 	%rd251, %rd250;
	mov.u32 	%r585, %r584;
	@%p183 bra 	$L__BB0_43;
	setp.lt.s64 	%p184, %rd250, %rd40;
	min.s64 	%rd251, %rd250, %rd40;
	selp.b32 	%r585, %r584, %r521, %p184;
$L__BB0_43:
	mov.b32 	%r558, 16;
	mov.b32 	%r559, 31;
	mov.b32 	%r560, -1;
	// begin inline asm
	shfl.sync.down.b32 %r541, %r585, %r558, %r559, %r560;
	// end inline asm
	// begin inline asm
	shfl.sync.down.b32 %r546, %r547, %r558, %r559, %r560;
	// end inline asm
	mov.b64 	{%r552, %r557}, %rd251;
	// begin inline asm
	shfl.sync.down.b32 %r551, %r552, %r558, %r559, %r560;
	// end inline asm
	// begin inline asm
	shfl.sync.down.b32 %r556, %r557, %r558, %r559, %r560;
	// end inline asm
	mov.b64 	%rd43, {%r551, %r556};
	setp.gt.s32 	%p185, %r460, 15;
	mov.u64 	%rd304, %rd251;
	mov.u32 	%r640, %r585;
	@%p185 bra 	$L__BB0_47;
	setp.lt.s32 	%p186, %r585, %r541;
	mov.u64 	%rd304, %rd43;
	mov.u32 	%r640, %r541;
	@%p186 bra 	$L__BB0_47;
	setp.lt.s32 	%p187, %r541, %r585;
	mov.u64 	%rd304, %rd251;
	mov.u32 	%r640, %r585;
	@%p187 bra 	$L__BB0_47;
	setp.lt.s64 	%p188, %rd251, %rd43;
	min.s64 	%rd304, %rd251, %rd43;
	selp.b32 	%r640, %r585, %r541, %p188;
$L__BB0_47:
	setp.ne.s32 	%p189, %r460, 0;
	@%p189 bra 	$L__BB0_49;
	shr.u32 	%r561, %r1, 1;
	and.b32  	%r562, %r561, 496;
	mov.u32 	%r563, _ZN6thrust24THRUST_300001_SM_1000_NS8cuda_cub4core6detail5shmemE;
	add.s32 	%r564, %r563, %r562;
	st.shared.u32 	[%r564+8], %r640;
	st.shared.u64 	[%r564+16], %rd304;
$L__BB0_49:
	bar.sync 	0;
	setp.ne.s32 	%p190, %r1, 0;
	@%p190 bra 	$L__BB0_204;
	ld.shared.u32 	%r52, [_ZN6thrust24THRUST_300001_SM_1000_NS8cuda_cub4core6detail5shmemE+24];
	ld.shared.u64 	%rd46, [_ZN6thrust24THRUST_300001_SM_1000_NS8cuda_cub4core6detail5shmemE+32];
	setp.lt.s32 	%p191, %r640, %r52;
	mov.u64 	%rd253, %rd46;
	mov.u32 	%r587, %r52;
	@%p191 bra 	$L__BB0_53;
	setp.lt.s32 	%p192, %r52, %r640;
	mov.u64 	%rd253, %rd304;
	mov.u32 	%r587, %r640;
	@%p192 bra 	$L__BB0_53;
	setp.lt.s64 	%p193, %rd304, %rd46;
	min.s64 	%rd253, %rd304, %rd46;
	selp.b32 	%r587, %r640, %r52, %p193;
$L__BB0_53:
	ld.shared.u32 	%r55, [_ZN6thrust24THRUST_300001_SM_1000_NS8cuda_cub4core6detail5shmemE+40];
	ld.shared.u64 	%rd49, [_ZN6thrust24THRUST_300001_SM_1000_NS8cuda_cub4core6detail5shmemE+48];
	setp.lt.s32 	%p194, %r587, %r55;
	mov.u64 	%rd254, %rd49;
	mov.u32 	%r588, %r55;
	@%p194 bra 	$L__BB0_56;
	setp.lt.s32 	%p195, %r55, %r587;
	mov.u64 	%rd254, %rd253;
	mov.u32 	%r588, %r587;
	@%p195 bra 	$L__BB0_56;
	setp.lt.s64 	%p196, %rd253, %rd49;
	min.s64 	%rd254, %rd253, %rd49;
	selp.b32 	%r588, %r587, %r55, %p196;
$L__BB0_56:
	ld.shared.u32 	%r58, [_ZN6thrust24THRUST_300001_SM_1000_NS8cuda_cub4core6detail5shmemE+56];
	ld.shared.u64 	%rd52, [_ZN6thrust24THRUST_300001_SM_1000_NS8cuda_cub4core6detail5shmemE+64];
	setp.lt.s32 	%p197, %r588, %r58;
	mov.u64 	%rd255, %rd52;
	mov.u32 	%r589, %r58;
	@%p197 bra 	$L__BB0_59;
	setp.lt.s32 	%p198, %r58, %r588;
	mov.u64 	%rd255, %rd254;
	mov.u32 	%r589, %r588;
	@%p198 bra 	$L__BB0_59;
	setp.lt.s64 	%p199, %rd254, %rd52;
	min.s64 	%rd255, %rd254, %rd52;
	selp.b32 	%r589, %r588, %r58, %p199;
$L__BB0_59:
	ld.shared.u32 	%r61, [_ZN6thrust24THRUST_300001_SM_1000_NS8cuda_cub4core6detail5shmemE+72];
	ld.shared.u64 	%rd55, [_ZN6thrust24THRUST_300001_SM_1000_NS8cuda_cub4core6detail5shmemE+80];
	setp.lt.s32 	%p200, %r589, %r61;
	mov.u64 	%rd256, %rd55;
	mov.u32 	%r590, %r61;
	@%p200 bra 	$L__BB0_62;
	setp.lt.s32 	%p201, %r61, %r589;
	mov.u64 	%rd256, %rd255;
	mov.u32 	%r590, %r589;
	@%p201 bra 	$L__BB0_62;
	setp.lt.s64 	%p202, %rd255, %rd55;
	min.s64 	%rd256, %rd255, %rd55;
	selp.b32 	%r590, %r589, %r61, %p202;
$L__BB0_62:
	ld.shared.u32 	%r64, [_ZN6thrust24THRUST_300001_SM_1000_NS8cuda_cub4core6detail5shmemE+88];
	ld.shared.u64 	%rd58, [_ZN6thrust24THRUST_300001_SM_1000_NS8cuda_cub4core6detail5shmemE+96];
	setp.lt.s32 	%p203, %r590, %r64;
	mov.u64 	%rd257, %rd58;
	mov.u32 	%r591, %r64;
	@%p203 bra 	$L__BB0_65;
	setp.lt.s32 	%p204, %r64, %r590;
	mov.u64 	%rd257, %rd256;
	mov.u32 	%r591, %r590;
	@%p204 bra 	$L__BB0_65;
	setp.lt.s64 	%p205, %rd256, %rd58;
	min.s64 	%rd257, %rd256, %rd58;
	selp.b32 	%r591, %r590, %r64, %p205;
$L__BB0_65:
	ld.shared.u32 	%r67, [_ZN6thrust24THRUST_300001_SM_1000_NS8cuda_cub4core6detail5shmemE+104];
	ld.shared.u64 	%rd61, [_ZN6thrust24THRUST_300001_SM_1000_NS8cuda_cub4core6detail5shmemE+112];
	setp.lt.s32 	%p206, %r591, %r67;
	mov.u64 	%rd258, %rd61;
	mov.u32 	%r592, %r67;
	@%p206 bra 	$L__BB0_68;
	setp.lt.s32 	%p207, %r67, %r591;
	mov.u64 	%rd258, %rd257;
	mov.u32 	%r592, %r591;
	@%p207 bra 	$L__BB0_68;
	setp.lt.s64 	%p208, %rd257, %rd61;
	min.s64 	%rd258, %rd257, %rd61;
	selp.b32 	%r592, %r591, %r67, %p208;
$L__BB0_68:
	ld.shared.u32 	%r70, [_ZN6thrust24THRUST_300001_SM_1000_NS8cuda_cub4core6detail5shmemE+120];
	ld.shared.u64 	%rd64, [_ZN6thrust24THRUST_300001_SM_1000_NS8cuda_cub4core6detail5shmemE+128];
	setp.lt.s32 	%p209, %r592, %r70;
	mov.u32 	%r640, %r70;
	mov.u64 	%rd304, %rd64;
	@%p209 bra 	$L__BB0_204;
	setp.lt.s32 	%p210, %r70, %r592;
	mov.u32 	%r640, %r592;
	mov.u64 	%rd304, %rd258;
	@%p210 bra 	$L__BB0_204;
	setp.lt.s64 	%p211, %rd258, %rd64;
	min.s64 	%rd304, %rd258, %rd64;
	selp.b32 	%r640, %r592, %r70, %p211;
	bra.uni 	$L__BB0_204;
$L__BB0_71:
	// begin inline asm
	mov.u32 %r347, %laneid;
	// end inline asm
	and.b32  	%r368, %r1, 992;
	add.s32 	%r369, %r368, 32;
	setp.gt.s32 	%p118, %r369, %r205;
	not.b32 	%r370, %r368;
	add.s32 	%r371, %r205, %r370;
	selp.b32 	%r366, %r371, 31, %p118;
	mov.b32 	%r365, 1;
	mov.b32 	%r367, -1;
	// begin inline asm
	shfl.sync.down.b32 %r348, %r580, %r365, %r366, %r367;
	// end inline asm
	// begin inline asm
	shfl.sync.down.b32 %r353, %r354, %r365, %r366, %r367;
	// end inline asm
	mov.b64 	{%r359, %r364}, %rd246;
	// begin inline asm
	shfl.sync.down.b32 %r358, %r359, %r365, %r366, %r367;
	// end inline asm
	// begin inline asm
	shfl.sync.down.b32 %r363, %r364, %r365, %r366, %r367;
	// end inline asm
	mov.b64 	%rd66, {%r358, %r363};
	setp.ge.s32 	%p119, %r347, %r366;
	mov.u32 	%r593, %r580;
	mov.u64 	%rd259, %rd246;
	@%p119 bra 	$L__BB0_75;
	setp.lt.s32 	%p120, %r580, %r348;
	mov.u32 	%r593, %r348;
	mov.u64 	%rd259, %rd66;
	@%p120 bra 	$L__BB0_75;
	setp.lt.s32 	%p121, %r348, %r580;
	mov.u32 	%r593, %r580;
	mov.u64 	%rd259, %rd246;
	@%p121 bra 	$L__BB0_75;
	setp.lt.s64 	%p122, %rd246, %rd66;
	selp.b32 	%r593, %r580, %r348, %p122;
	min.s64 	%rd259, %rd246, %rd66;
$L__BB0_75:
	mov.b32 	%r389, 2;
	mov.b32 	%r391, -1;
	// begin inline asm
	shfl.sync.down.b32 %r372, %r593, %r389, %r366, %r391;
	// end inline asm
	// begin inline asm
	shfl.sync.down.b32 %r377, %r378, %r389, %r366, %r391;
	// end inline asm
	mov.b64 	{%r383, %r388}, %rd259;
	// begin inline asm
	shfl.sync.down.b32 %r382, %r383, %r389, %r366, %r391;
	// end inline asm
	// begin inline asm
	shfl.sync.down.b32 %r387, %r388, %r389, %r366, %r391;
	// end inline asm
	mov.b64 	%rd69, {%r382, %r387};
	add.s32 	%r392, %r347, 2;
	setp.gt.s32 	%p123, %r392, %r366;
	mov.u32 	%r594, %r593;
	mov.u64 	%rd260, %rd259;
	@%p123 bra 	$L__BB0_79;
	setp.lt.s32 	%p124, %r593, %r372;
	mov.u32 	%r594, %r372;
	mov.u64 	%rd260, %rd69;
	@%p124 bra 	$L__BB0_79;
	setp.lt.s32 	%p125, %r372, %r593;
	mov.u32 	%r594, %r593;
	mov.u64 	%rd260, %rd259;
	@%p125 bra 	$L__BB0_79;
	setp.lt.s64 	%p126, %rd259, %rd69;
	selp.b32 	%r594, %r593, %r372, %p126;
	min.s64 	%rd260, %rd259, %rd69;
$L__BB0_79:
	mov.b32 	%r410, 4;
	mov.b32 	%r412, -1;
	// begin inline asm
	shfl.sync.down.b32 %r393, %r594, %r410, %r366, %r412;
	// end inline asm
	// begin inline asm
	shfl.sync.down.b32 %r398, %r399, %r410, %r366, %r412;
	// end inline asm
	mov.b64 	{%r404, %r409}, %rd260;
	// begin inline asm
	shfl.sync.down.b32 %r403, %r404, %r410, %r366, %r412;
	// end inline asm
	// begin inline asm
	shfl.sync.down.b32 %r408, %r409, %r410, %r366, %r412;
	// end inline asm
	mov.b64 	%rd72, {%r403, %r408};
	add.s32 	%r413, %r347, 4;
	setp.gt.s32 	%p127, %r413, %r366;
	mov.u32 	%r595, %r594;
	mov.u64 	%rd261, %rd260;
	@%p127 bra 	$L__BB0_83;
	setp.lt.s32 	%p128, %r594, %r393;
	mov.u32 	%r595, %r393;
	mov.u64 	%rd261, %rd72;
	@%p128 bra 	$L__BB0_83;
	setp.lt.s32 	%p129, %r393, %r594;
	mov.u32 	%r595, %r594;
	mov.u64 	%rd261, %rd260;
	@%p129 bra 	$L__BB0_83;
	setp.lt.s64 	%p130, %rd260, %rd72;
	selp.b32 	%r595, %r594, %r393, %p130;
	min.s64 	%rd261, %rd260, %rd72;
$L__BB0_83:
	mov.b32 	%r431, 8;
	mov.b32 	%r433, -1;
	// begin inline asm
	shfl.sync.down.b32 %r414, %r595, %r431, %r366, %r433;
	// end inline asm
	// begin inline asm
	shfl.sync.down.b32 %r419, %r420, %r431, %r366, %r433;
	// end inline asm
	mov.b64 	{%r425, %r430}, %rd261;
	// begin inline asm
	shfl.sync.down.b32 %r424, %r425, %r431, %r366, %r433;
	// end inline asm
	// begin inline asm
	shfl.sync.down.b32 %r429, %r430, %r431, %r366, %r433;
	// end inline asm
	mov.b64 	%rd75, {%r424, %r429};
	add.s32 	%r434, %r347, 8;
	setp.gt.s32 	%p131, %r434, %r366;
	mov.u32 	%r596, %r595;
	mov.u64 	%rd262, %rd261;
	@%p131 bra 	$L__BB0_87;
	setp.lt.s32 	%p132, %r595, %r414;
	mov.u32 	%r596, %r414;
	mov.u64 	%rd262, %rd75;
	@%p132 bra 	$L__BB0_87;
	setp.lt.s32 	%p133, %r414, %r595;
	mov.u32 	%r596, %r595;
	mov.u64 	%rd262, %rd261;
	@%p133 bra 	$L__BB0_87;
	setp.lt.s64 	%p134, %rd261, %rd75;
	selp.b32 	%r596, %r595, %r414, %p134;
	min.s64 	%rd262, %rd261, %rd75;
$L__BB0_87:
	mov.b32 	%r452, 16;
	mov.b32 	%r454, -1;
	// begin inline asm
	shfl.sync.down.b32 %r435, %r596, %r452, %r366, %r454;
	// end inline asm
	// begin inline asm
	shfl.sync.down.b32 %r440, %r441, %r452, %r366, %r454;
	// end inline asm
	mov.b64 	{%r446, %r451}, %rd262;
	// begin inline asm
	shfl.sync.down.b32 %r445, %r446, %r452, %r366, %r454;
	// end inline asm
	// begin inline asm
	shfl.sync.down.b32 %r450, %r451, %r452, %r366, %r454;
	// end inline asm
	mov.b64 	%rd78, {%r445, %r450};
	add.s32 	%r455, %r347, 16;
	setp.gt.s32 	%p135, %r455, %r366;
	mov.u32 	%r640, %r596;
	mov.u64 	%rd304, %rd262;
	@%p135 bra 	$L__BB0_91;
	setp.lt.s32 	%p136, %r596, %r435;
	mov.u32 	%r640, %r435;
	mov.u64 	%rd304, %rd78;
	@%p136 bra 	$L__BB0_91;
	setp.lt.s32 	%p137, %r435, %r596;
	mov.u32 	%r640, %r596;
	mov.u64 	%rd304, %rd262;
	@%p137 bra 	$L__BB0_91;
	setp.lt.s64 	%p138, %rd262, %rd78;
	selp.b32 	%r640, %r596, %r435, %p138;
	min.s64 	%rd304, %rd262, %rd78;
$L__BB0_91:
	setp.ne.s32 	%p139, %r347, 0;
	@%p139 bra 	$L__BB0_93;
	shr.u32 	%r456, %r1, 1;
	and.b32  	%r457, %r456, 496;
	mov.u32 	%r458, _ZN6thrust24THRUST_300001_SM_1000_NS8cuda_cub4core6detail5shmemE;
	add.s32 	%r459, %r458, %r457;
	st.shared.u32 	[%r459+8], %r640;
	st.shared.u64 	[%r459+16], %rd304;
$L__BB0_93:
	bar.sync 	0;
	setp.ne.s32 	%p140, %r1, 0;
	@%p140 bra 	$L__BB0_204;
	setp.lt.s32 	%p141, %r205, 33;
	mov.u32 	%r598, %r640;
	mov.u64 	%rd264, %rd304;
	@%p141 bra 	$L__BB0_98;
	ld.shared.u32 	%r89, [_ZN6thrust24THRUST_300001_SM_1000_NS8cuda_cub4core6detail5shmemE+24];
	ld.shared.u64 	%rd81, [_ZN6thrust24THRUST_300001_SM_1000_NS8cuda_cub4core6detail5shmemE+32];
	setp.lt.s32 	%p142, %r640, %r89;
	mov.u32 	%r598, %r89;
	mov.u64 	%rd264, %rd81;
	@%p142 bra 	$L__BB0_98;
	setp.lt.s32 	%p143, %r89, %r640;
	mov.u32 	%r598, %r640;
	mov.u64 	%rd264, %rd304;
	@%p143 bra 	$L__BB0_98;
	setp.lt.s64 	%p144, %rd304, %rd81;
	selp.b32 	%r598, %r640, %r89, %p144;
	min.s64 	%rd264, %rd304, %rd81;
$L__BB0_98:
	setp.lt.s32 	%p145, %r205, 65;
	mov.u32 	%r599, %r598;
	mov.u64 	%rd265, %rd264;
	@%p145 bra 	$L__BB0_102;
	ld.shared.u32 	%r92, [_ZN6thrust24THRUST_300001_SM_1000_NS8cuda_cub4core6detail5shmemE+40];
	ld.shared.u64 	%rd84, [_ZN6thrust24THRUST_300001_SM_1000_NS8cuda_cub4core6detail5shmemE+48];
	setp.lt.s32 	%p146, %r598, %r92;
	mov.u32 	%r599, %r92;
	mov.u64 	%rd265, %rd84;
	@%p146 bra 	$L__BB0_102;
	setp.lt.s32 	%p147, %r92, %r598;
	mov.u32 	%r599, %r598;
	mov.u64 	%rd265, %rd264;
	@%p147 bra 	$L__BB0_102;
	setp.lt.s64 	%p148, %rd264, %rd84;
	selp.b32 	%r599, %r598, %r92, %p148;
	min.s64 	%rd265, %rd264, %rd84;
$L__BB0_102:
	setp.lt.s32 	%p149, %r205, 97;
	mov.u32 	%r600, %r599;
	mov.u64 	%rd266, %rd265;
	@%p149 bra 	$L__BB0_106;
	ld.shared.u32 	%r95, [_ZN6thrust24THRUST_300001_SM_1000_NS8cuda_cub4core6detail5shmemE+56];
	ld.shared.u64 	%rd87, [_ZN6thrust24THRUST_300001_SM_1000_NS8cuda_cub4core6detail5shmemE+64];
	setp.lt.s32 	%p150, %r599, %r95;
	mov.u32 	%r600, %r95;
	mov.u64 	%rd266, %rd87;
	@%p150 bra 	$L__BB0_106;
	setp.lt.s32 	%p151, %r95, %r599;
	mov.u32 	%r600, %r599;
	mov.u64 	%rd266, %rd265;
	@%p151 bra 	$L__BB0_106;
	setp.lt.s64 	%p152, %rd265, %rd87;
	selp.b32 	%r600, %r599, %r95, %p152;
	min.s64 	%rd266, %rd265, %rd87;
$L__BB0_106:
	setp.lt.s32 	%p153, %r205, 129;
	mov.u32 	%r601, %r600;
	mov.u64 	%rd267, %rd266;
	@%p153 bra 	$L__BB0_110;
	ld.shared.u32 	%r98, [_ZN6thrust24THRUST_300001_SM_1000_NS8cuda_cub4core6detail5shmemE+72];
	ld.shared.u64 	%rd90, [_ZN6thrust24THRUST_300001_SM_1000_NS8cuda_cub4core6detail5shmemE+80];
	setp.lt.s32 	%p154, %r600, %r98;
	mov.u32 	%r601, %r98;
	mov.u64 	%rd267, %rd90;
	@%p154 bra 	$L__BB0_110;
	setp.lt.s32 	%p155, %r98, %r600;
	mov.u32 	%r601, %r600;
	mov.u64 	%rd267, %rd266;
	@%p155 bra 	$L__BB0_110;
	setp.lt.s64 	%p156, %rd266, %rd90;
	selp.b32 	%r601, %r600, %r98, %p156;
	min.s64 	%rd267, %rd266, %rd90;
$L__BB0_110:
	setp.lt.s32 	%p157, %r205, 161;
	mov.u32 	%r602, %r601;
	mov.u64 	%rd268, %rd267;
	@%p157 bra 	$L__BB0_114;
	ld.shared.u32 	%r101, [_ZN6thrust24THRUST_300001_SM_1000_NS8cuda_cub4core6detail5shmemE+88];
	ld.shared.u64 	%rd93, [_ZN6thrust24THRUST_300001_SM_1000_NS8cuda_cub4core6detail5shmemE+96];
	setp.lt.s32 	%p158, %r601, %r101;
	mov.u32 	%r602, %r101;
	mov.u64 	%rd268, %rd93;
	@%p158 bra 	$L__BB0_114;
	setp.lt.s32 	%p159, %r101, %r601;
	mov.u32 	%r602, %r601;
	mov.u64 	%rd268, %rd267;
	@%p159 bra 	$L__BB0_114;
	setp.lt.s64 	%p160, %rd267, %rd93;
	selp.b32 	%r602, %r601, %r101, %p160;
	min.s64 	%rd268, %rd267, %rd93;
$L__BB0_114:
	setp.lt.s32 	%p161, %r205, 193;
	mov.u32 	%r603, %r602;
	mov.u64 	%rd269, %rd268;
	@%p161 bra 	$L__BB0_118;
	ld.shared.u32 	%r104, [_ZN6thrust24THRUST_300001_SM_1000_NS8cuda_cub4core6detail5shmemE+104];
	ld.shared.u64 	%rd96, [_ZN6thrust24THRUST_300001_SM_1000_NS8cuda_cub4core6detail5shmemE+112];
	setp.lt.s32 	%p162, %r602, %r104;
	mov.u32 	%r603, %r104;
	mov.u64 	%rd269, %rd96;
	@%p162 bra 	$L__BB0_118;
	setp.lt.s32 	%p163, %r104, %r602;
	mov.u32 	%r603, %r602;
	mov.u64 	%rd269, %rd268;
	@%p163 bra 	$L__BB0_118;
	setp.lt.s64 	%p164, %rd268, %rd96;
	selp.b32 	%r603, %r602, %r104, %p164;
	min.s64 	%rd269, %rd268, %rd96;
$L__BB0_118:
	setp.lt.s32 	%p165, %r205, 225;
	mov.u32 	%r640, %r603;
	mov.u64 	%rd304, %rd269;
	@%p165 bra 	$L__BB0_204;
	ld.shared.u32 	%r107, [_ZN6thrust24THRUST_300001_SM_1000_NS8cuda_cub4core6detail5shmemE+120];
	ld.shared.u64 	%rd99, [_ZN6thrust24THRUST_300001_SM_1000_NS8cuda_cub4core6detail5shmemE+128];
	setp.lt.s32 	%p166, %r603, %r107;
	mov.u32 	%r640, %r107;
	mov.u64 	%rd304, %rd99;
	@%p166 bra 	$L__BB0_204;
	setp.lt.s32 	%p167, %r107, %r603;
	mov.u32 	%r640, %r603;
	mov.u64 	%rd304, %rd269;
	@%p167 bra 	$L__BB0_204;
	setp.lt.s64 	%p168, %rd269, %rd99;
	selp.b32 	%r640, %r603, %r107, %p168;
	min.s64 	%rd304, %rd269, %rd99;
	bra.uni 	$L__BB0_204;
$L__BB0_122:
	mov.u32 	%r109, %tid.x;
	cvt.u64.u32 	%rd101, %r109;
	mul.wide.u32 	%rd197, %r109, 4;
	add.s64 	%rd102, %rd1, %rd197;
	ld.global.u32 	%r206, [%rd102];
	add.s32 	%r207, %r109, 256;
	cvt.u64.u32 	%rd198, %r207;
	ld.global.u32 	%r208, [%rd102+1024];
	add.s32 	%r209, %r109, 512;
	cvt.u64.u32 	%rd199, %r209;
	ld.global.u32 	%r210, [%rd102+2048];
	add.s32 	%r211, %r109, 768;
	cvt.u64.u32 	%rd200, %r211;
	ld.global.u32 	%r212, [%rd102+3072];
	or.b32  	%r213, %r109, 1024;
	cvt.u64.u32 	%rd103, %r213;
	add.s64 	%rd291, %rd195, %rd103;
	ld.global.u32 	%r627, [%rd102+4096];
	setp.lt.s32 	%p3, %r206, %r208;
	max.s32 	%r214, %r206, %r208;
	selp.b64 	%rd201, %rd198, %rd101, %p3;
	setp.lt.s32 	%p4, %r214, %r210;
	max.s32 	%r215, %r214, %r210;
	selp.b64 	%rd202, %rd199, %rd201, %p4;
	setp.lt.s32 	%p5, %r215, %r212;
	max.s32 	%r111, %r215, %r212;
	selp.b64 	%rd105, %rd200, %rd202, %p5;
	setp.lt.s32 	%p6, %r111, %r627;
	@%p6 bra 	$L__BB0_124;
	setp.lt.s32 	%p7, %r627, %r111;
	setp.lt.u64 	%p8, %rd105, %rd103;
	or.pred  	%p9, %p7, %p8;
	selp.b32 	%r627, %r111, %r627, %p9;
	add.s64 	%rd203, %rd195, %rd105;
	selp.b64 	%rd291, %rd203, %rd291, %p9;
$L__BB0_124:
	setp.lt.u32 	%p10, %r205, 2560;
	mov.b32 	%r613, 1280;
	@%p10 bra 	$L__BB0_137;
	mov.b32 	%r605, 1280;
	mov.u32 	%r606, %r627;
	mov.u64 	%rd271, %rd291;
$L__BB0_126:
	cvt.u64.u32 	%rd204, %r605;
	add.s64 	%rd205, %rd101, %rd204;
	mul.wide.u32 	%rd206, %r605, 4;
	add.s64 	%rd207, %rd102, %rd206;
	add.s64 	%rd272, %rd205, %rd195;
	ld.global.u32 	%r607, [%rd207];
	add.s64 	%rd273, %rd272, 256;
	ld.global.u32 	%r608, [%rd207+1024];
	add.s64 	%rd274, %rd272, 512;
	ld.global.u32 	%r609, [%rd207+2048];
	add.s64 	%rd275, %rd272, 768;
	ld.global.u32 	%r610, [%rd207+3072];
	add.s64 	%rd291, %rd272, 1024;
	ld.global.u32 	%r627, [%rd207+4096];
	setp.lt.s32 	%p11, %r606, %r607;
	@%p11 bra 	$L__BB0_128;
	setp.lt.s32 	%p12, %r607, %r606;
	setp.lt.s64 	%p13, %rd271, %rd272;
	or.pred  	%p14, %p12, %p13;
	selp.b32 	%r607, %r606, %r607, %p14;
	selp.b64 	%rd272, %rd271, %rd272, %p14;
$L__BB0_128:
	setp.lt.s32 	%p15, %r607, %r608;
	@%p15 bra 	$L__BB0_130;
	setp.lt.s32 	%p16, %r608, %r607;
	setp.lt.s64 	%p17, %rd272, %rd273;
	or.pred  	%p18, %p16, %p17;
	selp.b32 	%r608, %r607, %r608, %p18;
	selp.b64 	%rd273, %rd272, %rd273, %p18;
$L__BB0_130:
	setp.lt.s32 	%p19, %r608, %r609;
	@%p19 bra 	$L__BB0_132;
	setp.lt.s32 	%p20, %r609, %r608;
	setp.lt.s64 	%p21, %rd273, %rd274;
	or.pred  	%p22, %p20, %p21;
	selp.b32 	%r609, %r608, %r609, %p22;
	selp.b64 	%rd274, %rd273, %rd274, %p22;
$L__BB0_132:
	setp.lt.s32 	%p23, %r609, %r610;
	@%p23 bra 	$L__BB0_134;
	setp.lt.s32 	%p24, %r610, %r609;
	setp.lt.s64 	%p25, %rd274, %rd275;
	or.pred  	%p26, %p24, %p25;
	selp.b32 	%r610, %r609, %r610, %p26;
	selp.b64 	%rd275, %rd274, %rd275, %p26;
$L__BB0_134:
	setp.lt.s32 	%p27, %r610, %r627;
	@%p27 bra 	$L__BB0_136;
	setp.lt.s32 	%p28, %r627, %r610;
	setp.lt.s64 	%p29, %rd275, %rd291;
	or.pred  	%p30, %p28, %p29;
	selp.b32 	%r627, %r610, %r627, %p30;
	selp.b64 	%rd291, %rd275, %rd291, %p30;
$L__BB0_136:
	add.s32 	%r613, %r605, 1280;
	add.s32 	%r218, %r605, 2560;
	setp.le.s32 	%p31, %r218, %r205;
	mov.u32 	%r605, %r613;
	mov.u32 	%r606, %r627;
	mov.u64 	%rd271, %rd291;
	@%p31 bra 	$L__BB0_126;
$L__BB0_137:
	setp.le.s32 	%p32, %r205, %r613;
	@%p32 bra 	$L__BB0_160;
	sub.s32 	%r134, %r205, %r613;
	setp.ge.s32 	%p33, %r109, %r134;
	@%p33 bra 	$L__BB0_160;
	not.b32 	%r220, %r109;
	add.s32 	%r221, %r205, %r220;
	sub.s32 	%r135, %r221, %r613;
	and.b32  	%r222, %r135, 768;
	setp.eq.s32 	%p34, %r222, 768;
	mov.u32 	%r618, %r109;
	@%p34 bra 	$L__BB0_145;
	add.s32 	%r223, %r109, %r613;
	cvt.u64.u32 	%rd209, %r223;
	add.s64 	%rd279, %rd195, %rd209;
	mul.wide.u32 	%rd210, %r223, 4;
	add.s64 	%rd278, %rd1, %rd210;
	shr.u32 	%r224, %r135, 8;
	add.s32 	%r225, %r224, 1;
	and.b32  	%r226, %r225, 3;
	neg.s32 	%r614, %r226;
	mov.u32 	%r618, %r109;
$L__BB0_141:
	.pragma "nounroll";
	mov.u64 	%rd129, %rd291;
	mov.u32 	%r139, %r627;
	ld.global.u32 	%r140, [%rd278];
	setp.lt.s32 	%p35, %r139, %r140;
	mov.u32 	%r627, %r140;
	mov.u64 	%rd291, %rd279;
	@%p35 bra 	$L__BB0_144;
	setp.lt.s32 	%p36, %r140, %r139;
	mov.u32 	%r627, %r139;
	mov.u64 	%rd291, %rd129;
	@%p36 bra 	$L__BB0_144;
	setp.lt.s64 	%p37, %rd129, %rd279;
	selp.b32 	%r627, %r139, %r140, %p37;
	min.s64 	%rd291, %rd129, %rd279;
$L__BB0_144:
	add.s32 	%r618, %r618, 256;
	add.s64 	%rd279, %rd279, 256;
	add.s64 	%rd278, %rd278, 1024;
	add.s32 	%r614, %r614, 1;
	setp.ne.s32 	%p38, %r614, 0;
	@%p38 bra 	$L__BB0_141;
$L__BB0_145:
	setp.lt.u32 	%p39, %r135, 768;
	@%p39 bra 	$L__BB0_160;
	add.s32 	%r621, %r618, %r613;
	cvt.u64.u32 	%rd211, %r621;
	add.s64 	%rd286, %rd195, %rd211;
	cvt.u64.u32 	%rd212, %r618;
	cvt.u64.u32 	%rd213, %r613;
	add.s64 	%rd214, %rd212, %rd213;
	shl.b64 	%rd215, %rd214, 2;
	add.s64 	%rd216, %rd215, %rd1;
	add.s64 	%rd285, %rd216, 3072;
	mul.wide.u32 	%rd217, %r621, 4;
	add.s64 	%rd284, %rd1, %rd217;
	add.s32 	%r622, %r618, 512;
$L__BB0_147:
	mov.u32 	%r151, %r622;
	ld.global.u32 	%r153, [%rd284];
	setp.lt.s32 	%p40, %r627, %r153;
	mov.u32 	%r624, %r153;
	mov.u64 	%rd288, %rd286;
	@%p40 bra 	$L__BB0_150;
	setp.lt.s32 	%p41, %r153, %r627;
	mov.u32 	%r624, %r627;
	mov.u64 	%rd288, %rd291;
	@%p41 bra 	$L__BB0_150;
	setp.lt.s64 	%p42, %rd291, %rd286;
	selp.b32 	%r624, %r627, %r153, %p42;
	min.s64 	%rd288, %rd291, %rd286;
$L__BB0_150:
	add.s32 	%r227, %r621, 256;
	cvt.u64.u32 	%rd218, %r227;
	add.s64 	%rd145, %rd195, %rd218;
	ld.global.u32 	%r156, [%rd285+-2048];
	setp.lt.s32 	%p43, %r624, %r156;
	mov.u32 	%r625, %r156;
	mov.u64 	%rd289, %rd145;
	@%p43 bra 	$L__BB0_153;
	setp.lt.s32 	%p44, %r156, %r624;
	mov.u32 	%r625, %r624;
	mov.u64 	%rd289, %rd288;
	@%p44 bra 	$L__BB0_153;
	setp.lt.s64 	%p45, %rd288, %rd145;
	selp.b32 	%r625, %r624, %r156, %p45;
	min.s64 	%rd289, %rd288, %rd145;
$L__BB0_153:
	add.s32 	%r228, %r621, 512;
	cvt.u64.u32 	%rd219, %r228;
	add.s64 	%rd148, %rd195, %rd219;
	ld.global.u32 	%r159, [%rd285+-1024];
	setp.lt.s32 	%p46, %r625, %r159;
	mov.u32 	%r626, %r159;
	mov.u64 	%rd290, %rd148;
	@%p46 bra 	$L__BB0_156;
	setp.lt.s32 	%p47, %r159, %r625;
	mov.u32 	%r626, %r625;
	mov.u64 	%rd290, %rd289;
	@%p47 bra 	$L__BB0_156;
	setp.lt.s64 	%p48, %rd289, %rd148;
	selp.b32 	%r626, %r625, %r159, %p48;
	min.s64 	%rd290, %rd289, %rd148;
$L__BB0_156:
	add.s32 	%r229, %r621, 768;
	cvt.u64.u32 	%rd220, %r229;
	add.s64 	%rd151, %rd195, %rd220;
	ld.global.u32 	%r162, [%rd285];
	setp.lt.s32 	%p49, %r626, %r162;
	mov.u32 	%r627, %r162;
	mov.u64 	%rd291, %rd151;
	@%p49 bra 	$L__BB0_159;
	setp.lt.s32 	%p50, %r162, %r626;
	mov.u32 	%r627, %r626;
	mov.u64 	%rd291, %rd290;
	@%p50 bra 	$L__BB0_159;
	setp.lt.s64 	%p51, %rd290, %rd151;
	selp.b32 	%r627, %r626, %r162, %p51;
	min.s64 	%rd291, %rd290, %rd151;
$L__BB0_159:
	add.s64 	%rd286, %rd286, 1024;
	add.s64 	%rd285, %rd285, 4096;
	add.s64 	%rd284, %rd284, 4096;
	add.s32 	%r622, %r151, 1024;
	add.s32 	%r230, %r151, 512;
	add.s32 	%r621, %r621, 1024;
	setp.lt.s32 	%p52, %r230, %r134;
	@%p52 bra 	$L__BB0_147;
$L__BB0_160:
	// begin inline asm
	mov.u32 %r231, %laneid;
	// end inline asm
	mov.b32 	%r249, 1;
	mov.b32 	%r250, 31;
	mov.b32 	%r251, -1;
	// begin inline asm
	shfl.sync.down.b32 %r232, %r627, %r249, %r250, %r251;
	// end inline asm
	// begin inline asm
	shfl.sync.down.b32 %r237, %r238, %r249, %r250, %r251;
	// end inline asm
	mov.b64 	{%r243, %r248}, %rd291;
	// begin inline asm
	shfl.sync.down.b32 %r242, %r243, %r249, %r250, %r251;
	// end inline asm
	// begin inline asm
	shfl.sync.down.b32 %r247, %r248, %r249, %r250, %r251;
	// end inline asm
	mov.b64 	%rd158, {%r242, %r247};
	setp.gt.s32 	%p53, %r231, 30;
	mov.u32 	%r629, %r627;
	mov.u64 	%rd293, %rd291;
	@%p53 bra 	$L__BB0_164;
	setp.lt.s32 	%p54, %r627, %r232;
	mov.u32 	%r629, %r232;
	mov.u64 	%rd293, %rd158;
	@%p54 bra 	$L__BB0_164;
	setp.lt.s32 	%p55, %r232, %r627;
	mov.u32 	%r629, %r627;
	mov.u64 	%rd293, %rd291;
	@%p55 bra 	$L__BB0_164;
	setp.lt.s64 	%p56, %rd291, %rd158;
	selp.b32 	%r629, %r627, %r232, %p56;
	min.s64 	%rd293, %rd291, %rd158;
$L__BB0_164:
	mov.b32 	%r269, 2;
	mov.b32 	%r270, 31;
	mov.b32 	%r271, -1;
	// begin inline asm
	shfl.sync.down.b32 %r252, %r629, %r269, %r270, %r271;
	// end inline asm
	// begin inline asm
	shfl.sync.down.b32 %r257, %r258, %r269, %r270, %r271;
	// end inline asm
	mov.b64 	{%r263, %r268}, %rd293;
	// begin inline asm
	shfl.sync.down.b32 %r262, %r263, %r269, %r270, %r271;
	// end inline asm
	// begin inline asm
	shfl.sync.down.b32 %r267, %r268, %r269, %r270, %r271;
	// end inline asm
	mov.b64 	%rd161, {%r262, %r267};
	setp.gt.s32 	%p57, %r231, 29;
	mov.u32 	%r630, %r629;
	mov.u64 	%rd294, %rd293;
	@%p57 bra 	$L__BB0_168;
	setp.lt.s32 	%p58, %r629, %r252;
	mov.u32 	%r630, %r252;
	mov.u64 	%rd294, %rd161;
	@%p58 bra 	$L__BB0_168;
	setp.lt.s32 	%p59, %r252, %r629;
	mov.u32 	%r630, %r629;
	mov.u64 	%rd294, %rd293;
	@%p59 bra 	$L__BB0_168;
	setp.lt.s64 	%p60, %rd293, %rd161;
	selp.b32 	%r630, %r629, %r252, %p60;
	min.s64 	%rd294, %rd293, %rd161;
$L__BB0_168:
	mov.b32 	%r289, 4;
	mov.b32 	%r290, 31;
	mov.b32 	%r291, -1;
	// begin inline asm
	shfl.sync.down.b32 %r272, %r630, %r289, %r290, %r291;
	// end inline asm
	// begin inline asm
	shfl.sync.down.b32 %r277, %r278, %r289, %r290, %r291;
	// end inline asm
	mov.b64 	{%r283, %r288}, %rd294;
	// begin inline asm
	shfl.sync.down.b32 %r282, %r283, %r289, %r290, %r291;
	// end inline asm
	// begin inline asm
	shfl.sync.down.b32 %r287, %r288, %r289, %r290, %r291;
	// end inline asm
	mov.b64 	%rd164, {%r282, %r287};
	setp.gt.s32 	%p61, %r231, 27;
	mov.u32 	%r631, %r630;
	mov.u64 	%rd295, %rd294;
	@%p61 bra 	$L__BB0_172;
	setp.lt.s32 	%p62, %r630, %r272;
	mov.u32 	%r631, %r272;
	mov.u64 	%rd295, %rd164;
	@%p62 bra 	$L__BB0_172;
	setp.lt.s32 	%p63, %r272, %r630;
	mov.u32 	%r631, %r630;
	mov.u64 	%rd295, %rd294;
	@%p63 bra 	$L__BB0_172;
	setp.lt.s64 	%p64, %rd294, %rd164;
	selp.b32 	%r631, %r630, %r272, %p64;
	min.s64 	%rd295, %rd294, %rd164;
$L__BB0_172:
	mov.b32 	%r309, 8;
	mov.b32 	%r310, 31;
	mov.b32 	%r311, -1;
	// begin inline asm
	shfl.sync.down.b32 %r292, %r631, %r309, %r310, %r311;
	// end inline asm
	// begin inline asm
	shfl.sync.down.b32 %r297, %r298, %r309, %r310, %r311;
	// end inline asm
	mov.b64 	{%r303, %r308}, %rd295;
	// begin inline asm
	shfl.sync.down.b32 %r302, %r303, %r309, %r310, %r311;
	// end inline asm
	// begin inline asm
	shfl.sync.down.b32 %r307, %r308, %r309, %r310, %r311;
	// end inline asm
	mov.b64 	%rd167, {%r302, %r307};
	setp.gt.s32 	%p65, %r231, 23;
	mov.u32 	%r632, %r631;
	mov.u64 	%rd296, %rd295;
	@%p65 bra 	$L__BB0_176;
	setp.lt.s32 	%p66, %r631, %r292;
	mov.u32 	%r632, %r292;
	mov.u64 	%rd296, %rd167;
	@%p66 bra 	$L__BB0_176;
	setp.lt.s32 	%p67, %r292, %r631;
	mov.u32 	%r632, %r631;
	mov.u64 	%rd296, %rd295;
	@%p67 bra 	$L__BB0_176;
	setp.lt.s64 	%p68, %rd295, %rd167;
	selp.b32 	%r632, %r631, %r292, %p68;
	min.s64 	%rd296, %rd295, %rd167;
$L__BB0_176:
	mov.b32 	%r329, 16;
	mov.b32 	%r330, 31;
	mov.b32 	%r331, -1;
	// begin inline asm
	shfl.sync.down.b32 %r312, %r632, %r329, %r330, %r331;
	// end inline asm
	// begin inline asm
	shfl.sync.down.b32 %r317, %r318, %r329, %r330, %r331;
	// end inline asm
	mov.b64 	{%r323, %r328}, %rd296;
	// begin inline asm
	shfl.sync.down.b32 %r322, %r323, %r329, %r330, %r331;
	// end inline asm
	// begin inline asm
	shfl.sync.down.b32 %r327, %r328, %r329, %r330, %r331;
	// end inline asm
	mov.b64 	%rd170, {%r322, %r327};
	setp.gt.s32 	%p69, %r231, 15;
	mov.u32 	%r640, %r632;
	mov.u64 	%rd304, %rd296;
	@%p69 bra 	$L__BB0_180;
	setp.lt.s32 	%p70, %r632, %r312;
	mov.u32 	%r640, %r312;
	mov.u64 	%rd304, %rd170;
	@%p70 bra 	$L__BB0_180;
	setp.lt.s32 	%p71, %r312, %r632;
	mov.u32 	%r640, %r632;
	mov.u64 	%rd304, %rd296;
	@%p71 bra 	$L__BB0_180;
	setp.lt.s64 	%p72, %rd296, %rd170;
	selp.b32 	%r640, %r632, %r312, %p72;
	min.s64 	%rd304, %rd296, %rd170;
$L__BB0_180:
	setp.ne.s32 	%p73, %r231, 0;
	@%p73 bra 	$L__BB0_182;
	shr.u32 	%r332, %r109, 1;
	and.b32  	%r333, %r332, 496;
	mov.u32 	%r334, _ZN6thrust24THRUST_300001_SM_1000_NS8cuda_cub4core6detail5shmemE;
	add.s32 	%r335, %r334, %r333;
	st.shared.u32 	[%r335+8], %r640;
	st.shared.u64 	[%r335+16], %rd304;
$L__BB0_182:
	bar.sync 	0;
	setp.ne.s32 	%p74, %r109, 0;
	@%p74 bra 	$L__BB0_204;
	ld.shared.u32 	%r184, [_ZN6thrust24THRUST_300001_SM_1000_NS8cuda_cub4core6detail5shmemE+24];
	ld.shared.u64 	%rd173, [_ZN6thrust24THRUST_300001_SM_1000_NS8cuda_cub4core6detail5shmemE+32];
	setp.lt.s32 	%p75, %r640, %r184;
	mov.u32 	%r634, %r184;
	mov.u64 	%rd298, %rd173;
	@%p75 bra 	$L__BB0_186;
	setp.lt.s32 	%p76, %r184, %r640;
	mov.u32 	%r634, %r640;
	mov.u64 	%rd298, %rd304;
	@%p76 bra 	$L__BB0_186;
	setp.lt.s64 	%p77, %rd304, %rd173;
	selp.b32 	%r634, %r640, %r184, %p77;
	min.s64 	%rd298, %rd304, %rd173;
$L__BB0_186:
	ld.shared.u32 	%r187, [_ZN6thrust24THRUST_300001_SM_1000_NS8cuda_cub4core6detail5shmemE+40];
	ld.shared.u64 	%rd176, [_ZN6thrust24THRUST_300001_SM_1000_NS8cuda_cub4core6detail5shmemE+48];
	setp.lt.s32 	%p78, %r634, %r187;
	mov.u32 	%r635, %r187;
	mov.u64 	%rd299, %rd176;
	@%p78 bra 	$L__BB0_189;
	setp.lt.s32 	%p79, %r187, %r634;
	mov.u32 	%r635, %r634;
	mov.u64 	%rd299, %rd298;
	@%p79 bra 	$L__BB0_189;
	setp.lt.s64 	%p80, %rd298, %rd176;
	selp.b32 	%r635, %r634, %r187, %p80;
	min.s64 	%rd299, %rd298, %rd176;
$L__BB0_189:
	ld.shared.u32 	%r190, [_ZN6thrust24THRUST_300001_SM_1000_NS8cuda_cub4core6detail5shmemE+56];
	ld.shared.u64 	%rd179, [_ZN6thrust24THRUST_300001_SM_1000_NS8cuda_cub4core6detail5shmemE+64];
	setp.lt.s32 	%p81, %r635, %r190;
	mov.u32 	%r636, %r190;
	mov.u64 	%rd300, %rd179;
	@%p81 bra 	$L__BB0_192;
	setp.lt.s32 	%p82, %r190, %r635;
	mov.u32 	%r636, %r635;
	mov.u64 	%rd300, %rd299;
	@%p82 bra 	$L__BB0_192;
	setp.lt.s64 	%p83, %rd299, %rd179;
	selp.b32 	%r636, %r635, %r190, %p83;
	min.s64 	%rd300, %rd299, %rd179;
$L__BB0_192:
	ld.shared.u32 	%r193, [_ZN6thrust24THRUST_300001_SM_1000_NS8cuda_cub4core6detail5shmemE+72];
	ld.shared.u64 	%rd182, [_ZN6thrust24THRUST_300001_SM_1000_NS8cuda_cub4core6detail5shmemE+80];
	setp.lt.s32 	%p84, %r636, %r193;
	mov.u32 	%r637, %r193;
	mov.u64 	%rd301, %rd182;
	@%p84 bra 	$L__BB0_195;
	setp.lt.s32 	%p85, %r193, %r636;
	mov.u32 	%r637, %r636;
	mov.u64 	%rd301, %rd300;
	@%p85 bra 	$L__BB0_195;
	setp.lt.s64 	%p86, %rd300, %rd182;
	selp.b32 	%r637, %r636, %r193, %p86;
	min.s64 	%rd301, %rd300, %rd182;
$L__BB0_195:
	ld.shared.u32 	%r196, [_ZN6thrust24THRUST_300001_SM_1000_NS8cuda_cub4core6detail5shmemE+88];
	ld.shared.u64 	%rd185, [_ZN6thrust24THRUST_300001_SM_1000_NS8cuda_cub4core6detail5shmemE+96];
	setp.lt.s32 	%p87, %r637, %r196;
	mov.u32 	%r638, %r196;
	mov.u64 	%rd302, %rd185;
	@%p87 bra 	$L__BB0_198;
	setp.lt.s32 	%p88, %r196, %r637;
	mov.u32 	%r638, %r637;
	mov.u64 	%rd302, %rd301;
	@%p88 bra 	$L__BB0_198;
	setp.lt.s64 	%p89, %rd301, %rd185;
	selp.b32 	%r638, %r637, %r196, %p89;
	min.s64 	%rd302, %rd301, %rd185;
$L__BB0_198:
	ld.shared.u32 	%r199, [_ZN6thrust24THRUST_300001_SM_1000_NS8cuda_cub4core6detail5shmemE+104];
	ld.shared.u64 	%rd188, [_ZN6thrust24THRUST_300001_SM_1000_NS8cuda_cub4core6detail5shmemE+112];
	setp.lt.s32 	%p90, %r638, %r199;
	mov.u32 	%r639, %r199;
	mov.u64 	%rd303, %rd188;
	@%p90 bra 	$L__BB0_201;
	setp.lt.s32 	%p91, %r199, %r638;
	mov.u32 	%r639, %r638;
	mov.u64 	%rd303, %rd302;
	@%p91 bra 	$L__BB0_201;
	setp.lt.s64 	%p92, %rd302, %rd188;
	selp.b32 	%r639, %r638, %r199, %p92;
	min.s64 	%rd303, %rd302, %rd188;
$L__BB0_201:
	ld.shared.u32 	%r202, [_ZN6thrust24THRUST_300001_SM_1000_NS8cuda_cub4core6detail5shmemE+120];
	ld.shared.u64 	%rd191, [_ZN6thrust24THRUST_300001_SM_1000_NS8cuda_cub4core6detail5shmemE+128];
	setp.lt.s32 	%p93, %r639, %r202;
	mov.u32 	%r640, %r202;
	mov.u64 	%rd304, %rd191;
	@%p93 bra 	$L__BB0_204;
	setp.lt.s32 	%p94, %r202, %r639;
	mov.u32 	%r640, %r639;
	mov.u64 	%rd304, %rd303;
	@%p94 bra 	$L__BB0_204;
	setp.lt.s64 	%p95, %rd303, %rd191;
	selp.b32 	%r640, %r639, %r202, %p95;
	min.s64 	%rd304, %rd303, %rd191;
$L__BB0_204:
	mov.u32 	%r565, %tid.x;
	setp.ne.s32 	%p212, %r565, 0;
	@%p212 bra 	$L__BB0_206;
	ld.param.u64 	%rd234, [_ZN6thrust24THRUST_300001_SM_1000_NS8cuda_cub4core6detail13_kernel_agentINS1_8__reduce11ReduceAgentINS0_12zip_iteratorIN4cuda3std3__45tupleIJNS0_6detail15normal_iteratorINS0_10device_ptrIiEEEENS0_17counting_iteratorIlNS0_11use_defaultESI_SI_EEEEEEEPNSB_IJilEEESM_iNS1_9__extrema9arg_max_fIilNSA_4lessIiEEEEEEJSL_SN_iSS_EEEvDpT0__param_1];
	cvta.to.global.u64 	%rd233, %rd234;
	st.global.u32 	[%rd233], %r640;
	st.global.u64 	[%rd233+8], %rd304;
$L__BB0_206:
	ret;

}
	// .globl	_ZN6thrust24THRUST_300001_SM_1000_NS8cuda_cub4core6detail13_kernel_agentINS1_8__reduce11ReduceAgentINS0_12zip_iteratorIN4cuda3std3__45tupleIJNS0_6detail15normal_iteratorINS0_10device_ptrIiEEEENS0_17counting_iteratorIlNS0_11use_defaultESI_SI_EEEEEEEPNSB_IJilEEESM_iNS1_9__extrema9arg_max_fIilNSA_4lessIiEEEEEEJSL_SN_iN3cub18CUB_300001_SM_100013GridEvenShareIiEENSV_9GridQueueIjEESS_EEEvDpT0_
.visible .entry _ZN6thrust24THRUST_300001_SM_1000_NS8cuda_cub4core6detail13_kernel_agentINS1_8__reduce11ReduceAgentINS0_12zip_iteratorIN4cuda3std3__45tupleIJNS0_6detail15normal_iteratorINS0_10device_ptrIiEEEENS0_17counting_iteratorIlNS0_11use_defaultESI_SI_EEEEEEEPNSB_IJilEEESM_iNS1_9__extrema9arg_max_fIilNSA_4lessIiEEEEEEJSL_SN_iN3cub18CUB_300001_SM_100013GridEvenShareIiEENSV_9GridQueueIjEESS_EEEvDpT0_(
	.param .align 8 .b8 _ZN6thrust24THRUST_300001_SM_1000_NS8cuda_cub4core6detail13_kernel_agentINS1_8__reduce11ReduceAgentINS0_12zip_iteratorIN4cuda3std3__45tupleIJNS0_6detail15normal_iteratorINS0_10device_ptrIiEEEENS0_17counting_iteratorIlNS0_11use_defaultESI_SI_EEEEEEEPNSB_IJilEEESM_iNS1_9__extrema9arg_max_fIilNSA_4lessIiEEEEEEJSL_SN_iN3cub18CUB_300001_SM_100013GridEvenShareIiEENSV_9GridQueueIjEESS_EEEvDpT0__param_0[16],
	.param .u64 .ptr .align 1 _ZN6thrust24THRUST_300001_SM_1000_NS8cuda_cub4core6detail13_kernel_agentINS1_8__reduce11ReduceAgentINS0_12zip_iteratorIN4cuda3std3__45tupleIJNS0_6detail15normal_iteratorINS0_10device_ptrIiEEEENS0_17counting_iteratorIlNS0_11use_defaultESI_SI_EEEEEEEPNSB_IJilEEESM_iNS1_9__extrema9arg_max_fIilNSA_4lessIiEEEEEEJSL_SN_iN3cub18CUB_300001_SM_100013GridEvenShareIiEENSV_9GridQueueIjEESS_EEEvDpT0__param_1,
	.param .u32 _ZN6thrust24THRUST_300001_SM_1000_NS8cuda_cub4core6detail13_kernel_agentINS1_8__reduce11ReduceAgentINS0_12zip_iteratorIN4cuda3std3__45tupleIJNS0_6detail15normal_iteratorINS0_10device_ptrIiEEEENS0_17counting_iteratorIlNS0_11use_defaultESI_SI_EEEEEEEPNSB_IJilEEESM_iNS1_9__extrema9arg_max_fIilNSA_4lessIiEEEEEEJSL_SN_iN3cub18CUB_300001_SM_100013GridEvenShareIiEENSV_9GridQueueIjEESS_EEEvDpT0__param_2,
	.param .align 4 .b8 _ZN6thrust24THRUST_300001_SM_1000_NS8cuda_cub4core6detail13_kernel_agentINS1_8__reduce11ReduceAgentINS0_12zip_iteratorIN4cuda3std3__45tupleIJNS0_6detail15normal_iteratorINS0_10device_ptrIiEEEENS0_17counting_iteratorIlNS0_11use_defaultESI_SI_EEEEEEEPNSB_IJilEEESM_iNS1_9__extrema9arg_max_fIilNSA_4lessIiEEEEEEJSL_SN_iN3cub18CUB_300001_SM_100013GridEvenShareIiEENSV_9GridQueueIjEESS_EEEvDpT0__param_3[40],
	.param .align 8 .b8 _ZN6thrust24THRUST_300001_SM_1000_NS8cuda_cub4core6detail13_kernel_agentINS1_8__reduce11ReduceAgentINS0_12zip_iteratorIN4cuda3std3__45tupleIJNS0_6detail15normal_iteratorINS0_10device_ptrIiEEEENS0_17counting_iteratorIlNS0_11use_defaultESI_SI_EEEEEEEPNSB_IJilEEESM_iNS1_9__extrema9arg_max_fIilNSA_4lessIiEEEEEEJSL_SN_iN3cub18CUB_300001_SM_100013GridEvenShareIiEENSV_9GridQueueIjEESS_EEEvDpT0__param_4[8],
	.param .align 1 .b8 _ZN6thrust24THRUST_300001_SM_1000_NS8cuda_cub4core6detail13_kernel_agentINS1_8__reduce11ReduceAgentINS0_12zip_iteratorIN4cuda3std3__45tupleIJNS0_6detail15normal_iteratorINS0_10device_ptrIiEEEENS0_17counting_iteratorIlNS0_11use_defaultESI_SI_EEEEEEEPNSB_IJilEEESM_iNS1_9__extrema9arg_max_fIilNSA_4lessIiEEEEEEJSL_SN_iN3cub18CUB_300001_SM_100013GridEvenShareIiEENSV_9GridQueueIjEESS_EEEvDpT0__param_5[1]
)
.maxntid 256
{
	.reg .pred 	%p<215>;
	.reg .b32 	%r<678>;
	.reg .b64 	%rd<286>;

	ld.param.u64 	%rd3, [_ZN6thrust24THRUST_300001_SM_1000_NS8cuda_cub4core6detail13_kernel_agentINS1_8__reduce11ReduceAgentINS0_12zip_iteratorIN4cuda3std3__45tupleIJNS0_6detail15normal_iteratorINS0_10device_ptrIiEEEENS0_17counting_iteratorIlNS0_11use_defaultESI_SI_EEEEEEEPNSB_IJilEEESM_iNS1_9__extrema9arg_max_fIilNSA_4lessIiEEEEEEJSL_SN_iN3cub18CUB_300001_SM_100013GridEvenShareIiEENSV_9GridQueueIjEESS_EEEvDpT0__param_0+8];
	ld.param.u64 	%rd181, [_ZN6thrust24THRUST_300001_SM_1000_NS8cuda_cub4core6detail13_kernel_agentINS1_8__reduce11ReduceAgentINS0_12zip_iteratorIN4cuda3std3__45tupleIJNS0_6detail15normal_iteratorINS0_10device_ptrIiEEEENS0_17counting_iteratorIlNS0_11use_defaultESI_SI_EEEEEEEPNSB_IJilEEESM_iNS1_9__extrema9arg_max_fIilNSA_4lessIiEEEEEEJSL_SN_iN3cub18CUB_300001_SM_100013GridEvenShareIiEENSV_9GridQueueIjEESS_EEEvDpT0__param_0];
	ld.param.u64 	%rd182, [_ZN6thrust24THRUST_300001_SM_1000_NS8cuda_cub4core6detail13_kernel_agentINS1_8__reduce11ReduceAgentINS0_12zip_iteratorIN4cuda3std3__45tupleIJNS0_6detail15normal_iteratorINS0_10device_ptrIiEEEENS0_17counting_iteratorIlNS0_11use_defaultESI_SI_EEEEEEEPNSB_IJilEEESM_iNS1_9__extrema9arg_max_fIilNSA_4lessIiEEEEEEJSL_SN_iN3cub18CUB_300001_SM_100013GridEvenShareIiEENSV_9GridQueueIjEESS_EEEvDpT0__param_4];
	ld.param.u32 	%r235, [_ZN6thrust24THRUST_300001_SM_1000_NS8cuda_cub4core6detail13_kernel_agentINS1_8__reduce11ReduceAgentINS0_12zip_iteratorIN4cuda3std3__45tupleIJNS0_6detail15normal_iteratorINS0_10device_ptrIiEEEENS0_17counting_iteratorIlNS0_11use_defaultESI_SI_EEEEEEEPNSB_IJilEEESM_iNS1_9__extrema9arg_max_fIilNSA_4lessIiEEEEEEJSL_SN_iN3cub18CUB_300001_SM_100013GridEvenShareIiEENSV_9GridQueueIjEESS_EEEvDpT0__param_2];
	cvta.to.global.u64 	%rd1, %rd182;
	cvta.to.global.u64 	%rd2, %rd181;
	mov.u32 	%r1, %ctaid.x;
	mul.lo.s32 	%r2, %r1, 1280;
	mov.u32 	%r236, %nctaid.x;
	mul.lo.s32 	%r3, %r236, 1280;
	add.s32 	%r237, %r2, 1280;
	setp.le.s32 	%p1, %r237, %r235;
	@%p1 bra 	$L__BB1_121;
	sub.s32 	%r4, %r235, %r2;
	mov.u32 	%r5, %tid.x;
	setp.ge.s32 	%p98, %r5, %r4;
	mov.b32 	%r613, 0;
	mov.b64 	%rd232, 0;
	mov.u32 	%r601, %r5;
	@%p98 bra 	$L__BB1_3;
	add.s32 	%r367, %r2, %r5;
	cvt.s64.s32 	%rd207, %r367;
	mul.wide.s32 	%rd208, %r367, 4;
	add.s64 	%rd209, %rd2, %rd208;
	add.s64 	%rd232, %rd3, %rd207;
	ld.global.u32 	%r613, [%rd209];
	add.s32 	%r601, %r5, 256;
$L__BB1_3:
	setp.ge.s32 	%p99, %r601, %r4;
	@%p99 bra 	$L__BB1_25;
	not.b32 	%r369, %r601;
	add.s32 	%r370, %r235, %r369;
	sub.s32 	%r10, %r370, %r2;
	and.b32  	%r371, %r10, 768;
	setp.eq.s32 	%p100, %r371, 768;
	@%p100 bra 	$L__BB1_10;
	add.s32 	%r597, %r601, %r2;
	shr.u32 	%r372, %r10, 8;
	add.s32 	%r373, %r372, 1;
	and.b32  	%r374, %r373, 3;
	neg.s32 	%r596, %r374;
$L__BB1_6:
	.pragma "nounroll";
	mov.u64 	%rd6, %rd232;
	mov.u32 	%r16, %r613;
	cvt.s64.s32 	%rd211, %r597;
	add.s64 	%rd7, %rd3, %rd211;
	mul.wide.s32 	%rd212, %r597, 4;
	add.s64 	%rd213, %rd2, %rd212;
	ld.global.u32 	%r17, [%rd213];
	setp.lt.s32 	%p101, %r16, %r17;
	mov.u64 	%rd232, %rd7;
	mov.u32 	%r613, %r17;
	@%p101 bra 	$L__BB1_9;
	setp.lt.s32 	%p102, %r17, %r16;
	mov.u64 	%rd232, %rd6;
	mov.u32 	%r613, %r16;
	@%p102 bra 	$L__BB1_9;
	setp.lt.s64 	%p103, %rd6, %rd7;
	min.s64 	%rd232, %rd6, %rd7;
	selp.b32 	%r613, %r16, %r17, %p103;
$L__BB1_9:
	add.s32 	%r601, %r601, 256;
	add.s32 	%r597, %r597, 256;
	add.s32 	%r596, %r596, 1;
	setp.ne.s32 	%p104, %r596, 0;
	@%p104 bra 	$L__BB1_6;
$L__BB1_10:
	setp.lt.u32 	%p105, %r10, 768;
	@%p105 bra 	$L__BB1_25;
	add.s32 	%r604, %r601, %r2;
	add.s32 	%r607, %r604, 256;
	add.s32 	%r606, %r604, 512;
	add.s32 	%r605, %r604, 768;
	add.s64 	%rd12, %rd2, 2048;
$L__BB1_12:
	cvt.s64.s32 	%rd214, %r607;
	add.s64 	%rd14, %rd3, %rd214;
	cvt.s64.s32 	%rd215, %r606;
	add.s64 	%rd15, %rd3, %rd215;
	cvt.s64.s32 	%rd216, %r605;
	add.s64 	%rd16, %rd3, %rd216;
	cvt.s64.s32 	%rd217, %r604;
	mul.wide.s32 	%rd218, %r604, 4;
	add.s64 	%rd17, %rd12, %rd218;
	add.s64 	%rd18, %rd3, %rd217;
	ld.global.u32 	%r36, [%rd17+-2048];
	setp.lt.s32 	%p106, %r613, %r36;
	mov.u64 	%rd229, %rd18;
	mov.u32 	%r610, %r36;
	@%p106 bra 	$L__BB1_15;
	setp.lt.s32 	%p107, %r36, %r613;
	mov.u64 	%rd229, %rd232;
	mov.u32 	%r610, %r613;
	@%p107 bra 	$L__BB1_15;
	setp.lt.s64 	%p108, %rd232, %rd18;
	min.s64 	%rd229, %rd232, %rd18;
	selp.b32 	%r610, %r613, %r36, %p108;
$L__BB1_15:
	ld.global.u32 	%r39, [%rd17+-1024];
	setp.lt.s32 	%p109, %r610, %r39;
	mov.u64 	%rd230, %rd14;
	mov.u32 	%r611, %r39;
	@%p109 bra 	$L__BB1_18;
	setp.lt.s32 	%p110, %r39, %r610;
	mov.u64 	%rd230, %rd229;
	mov.u32 	%r611, %r610;
	@%p110 bra 	$L__BB1_18;
	setp.lt.s64 	%p111, %rd229, %rd14;
	min.s64 	%rd230, %rd229, %rd14;
	selp.b32 	%r611, %r610, %r39, %p111;
$L__BB1_18:
	ld.global.u32 	%r42, [%rd17];
	setp.lt.s32 	%p112, %r611, %r42;
	mov.u64 	%rd231, %rd15;
	mov.u32 	%r612, %r42;
	@%p112 bra 	$L__BB1_21;
	setp.lt.s32 	%p113, %r42, %r611;
	mov.u64 	%rd231, %rd230;
	mov.u32 	%r612, %r611;
	@%p113 bra 	$L__BB1_21;
	setp.lt.s64 	%p114, %rd230, %rd15;
	min.s64 	%rd231, %rd230, %rd15;
	selp.b32 	%r612, %r611, %r42, %p114;
$L__BB1_21:
	ld.global.u32 	%r45, [%rd17+1024];
	setp.lt.s32 	%p115, %r612, %r45;
	mov.u64 	%rd232, %rd16;
	mov.u32 	%r613, %r45;
	@%p115 bra 	$L__BB1_24;
	setp.lt.s32 	%p116, %r45, %r612;
	mov.u64 	%rd232, %rd231;
	mov.u32 	%r613, %r612;
	@%p116 bra 	$L__BB1_24;
	setp.lt.s64 	%p117, %rd231, %rd16;
	min.s64 	%rd232, %rd231, %rd16;
	selp.b32 	%r613, %r612, %r45, %p117;
$L__BB1_24:
	add.s32 	%r601, %r601, 1024;
	add.s32 	%r607, %r607, 1024;
	add.s32 	%r606, %r606, 1024;
	add.s32 	%r605, %r605, 1024;
	add.s32 	%r604, %r604, 1024;
	setp.lt.s32 	%p118, %r601, %r4;
	@%p118 bra 	$L__BB1_12;
$L__BB1_25:
	setp.lt.s32 	%p119, %r4, 256;
	@%p119 bra 	$L__BB1_70;
	// begin inline asm
	mov.u32 %r488, %laneid;
	// end inline asm
	mov.b32 	%r506, 1;
	mov.b32 	%r507, 31;
	mov.b32 	%r508, -1;
	// begin inline asm
	shfl.sync.down.b32 %r489, %r613, %r506, %r507, %r508;
	// end inline asm
	// begin inline asm
	shfl.sync.down.b32 %r494, %r495, %r506, %r507, %r508;
	// end inline asm
	mov.b64 	{%r500, %r505}, %rd232;
	// begin inline asm
	shfl.sync.down.b32 %r499, %r500, %r506, %r507, %r508;
	// end inline asm
	// begin inline asm
	shfl.sync.down.b32 %r504, %r505, %r506, %r507, %r508;
	// end inline asm
	mov.b64 	%rd28, {%r499, %r504};
	setp.gt.s32 	%p171, %r488, 30;
	mov.u64 	%rd234, %rd232;
	mov.u32 	%r615, %r613;
	@%p171 bra 	$L__BB1_30;
	setp.lt.s32 	%p172, %r613, %r489;
	mov.u64 	%rd234, %rd28;
	mov.u32 	%r615, %r489;
	@%p172 bra 	$L__BB1_30;
	setp.lt.s32 	%p173, %r489, %r613;
	mov.u64 	%rd234, %rd232;
	mov.u32 	%r615, %r613;
	@%p173 bra 	$L__BB1_30;
	setp.lt.s64 	%p174, %rd232, %rd28;
	min.s64 	%rd234, %rd232, %rd28;
	selp.b32 	%r615, %r613, %r489, %p174;
$L__BB1_30:
	mov.b32 	%r526, 2;
	mov.b32 	%r527, 31;
	mov.b32 	%r528, -1;
	// begin inline asm
	shfl.sync.down.b32 %r509, %r615, %r526, %r527, %r528;
	// end inline asm
	// begin inline asm
	shfl.sync.down.b32 %r514, %r515, %r526, %r527, %r528;
	// end inline asm
	mov.b64 	{%r520, %r525}, %rd234;
	// begin inline asm
	shfl.sync.down.b32 %r519, %r520, %r526, %r527, %r528;
	// end inline asm
	// begin inline asm
	shfl.sync.down.b32 %r524, %r525, %r526, %r527, %r528;
	// end inline asm
	mov.b64 	%rd31, {%r519, %r524};
	setp.gt.s32 	%p175, %r488, 29;
	mov.u64 	%rd235, %rd234;
	mov.u32 	%r616, %r615;
	@%p175 bra 	$L__BB1_34;
	setp.lt.s32 	%p176, %r615, %r509;
	mov.u64 	%rd235, %rd31;
	mov.u32 	%r616, %r509;
	@%p176 bra 	$L__BB1_34;
	setp.lt.s32 	%p177, %r509, %r615;
	mov.u64 	%rd235, %rd234;
	mov.u32 	%r616, %r615;
	@%p177 bra 	$L__BB1_34;
	setp.lt.s64 	%p178, %rd234, %rd31;
	min.s64 	%rd235, %rd234, %rd31;
	selp.b32 	%r616, %r615, %r509, %p178;
$L__BB1_34:
	mov.b32 	%r546, 4;
	mov.b32 	%r547, 31;
	mov.b32 	%r548, -1;
	// begin inline asm
	shfl.sync.down.b32 %r529, %r616, %r546, %r547, %r548;
	// end inline asm
	// begin inline asm
	shfl.sync.down.b32 %r534, %r535, %r546, %r547, %r548;
	// end inline asm
	mov.b64 	{%r540, %r545}, %rd235;
	// begin inline asm
	shfl.sync.down.b32 %r539, %r540, %r546, %r547, %r548;
	// end inline asm
	// begin inline asm
	shfl.sync.down.b32 %r544, %r545, %r546, %r547, %r548;
	// end inline asm
	mov.b64 	%rd34, {%r539, %r544};
	setp.gt.s32 	%p179, %r488, 27;
	mov.u64 	%rd236, %rd235;
	mov.u32 	%r617, %r616;
	@%p179 bra 	$L__BB1_38;
	setp.lt.s32 	%p180, %r616, %r529;
	mov.u64 	%rd236, %rd34;
	mov.u32 	%r617, %r529;
	@%p180 bra 	$L__BB1_38;
	setp.lt.s32 	%p181, %r529, %r616;
	mov.u64 	%rd236, %rd235;
	mov.u32 	%r617, %r616;
	@%p181 bra 	$L__BB1_38;
	setp.lt.s64 	%p182, %rd235, %rd34;
	min.s64 	%rd236, %rd235, %rd34;
	selp.b32 	%r617, %r616, %r529, %p182;
$L__BB1_38:
	mov.b32 	%r566, 8;
	mov.b32 	%r567, 31;
	mov.b32 	%r568, -1;
	// begin inline asm
	shfl.sync.down.b32 %r549, %r617, %r566, %r567, %r568;
	// end inline asm
	// begin inline asm
	shfl.sync.down.b32 %r554, %r555, %r566, %r567, %r568;
	// end inline asm
	mov.b64 	{%r560, %r565}, %rd236;
	// begin inline asm
	shfl.sync.down.b32 %r559, %r560, %r566, %r567, %r568;
	// end inline asm
	// begin inline asm
	shfl.sync.down.b32 %r564, %r565, %r566, %r567, %r568;
	// end inline asm
	mov.b64 	%rd37, {%r559, %r564};
	setp.gt.s32 	%p183, %r488, 23;
	mov.u64 	%rd237, %rd236;
	mov.u32 	%r618, %r617;
	@%p183 bra 	$L__BB1_42;
	setp.lt.s32 	%p184, %r617, %r549;
	mov.u64 	%rd237, %rd37;
	mov.u32 	%r618, %r549;
	@%p184 bra 	$L__BB1_42;
	setp.lt.s32 	%p185, %r549, %r617;
	mov.u64 	%rd237, %rd236;
	mov.u32 	%r618, %r617;
	@%p185 bra 	$L__BB1_42;
	setp.lt.s64 	%p186, %rd236, %rd37;
	min.s64 	%rd237, %rd236, %rd37;
	selp.b32 	%r618, %r617, %r549, %p186;
$L__BB1_42:
	mov.b32 	%r586, 16;
	mov.b32 	%r587, 31;
	mov.b32 	%r588, -1;
	// begin inline asm
	shfl.sync.down.b32 %r569, %r618, %r586, %r587, %r588;
	// end inline asm
	// begin inline asm
	shfl.sync.down.b32 %r574, %r575, %r586, %r587, %r588;
	// end inline asm
	mov.b64 	{%r580, %r585}, %rd237;
	// begin inline asm
	shfl.sync.down.b32 %r579, %r580, %r586, %r587, %r588;
	// end inline asm
	// begin inline asm
	shfl.sync.down.b32 %r584, %r585, %r586, %r587, %r588;
	// end inline asm
	mov.b64 	%rd40, {%r579, %r584};
	setp.gt.s32 	%p187, %r488, 15;
	mov.u64 	%rd285, %rd237;
	mov.u32 	%r677, %r618;
	@%p187 bra 	$L__BB1_46;
	setp.lt.s32 	%p188, %r618, %r569;
	mov.u64 	%rd285, %rd40;
	mov.u32 	%r677, %r569;
	@%p188 bra 	$L__BB1_46;
	setp.lt.s32 	%p189, %r569, %r618;
	mov.u64 	%rd285, %rd237;
	mov.u32 	%r677, %r618;
	@%p189 bra 	$L__BB1_46;
	setp.lt.s64 	%p190, %rd237, %rd40;
	min.s64 	%rd285, %rd237, %rd40;
	selp.b32 	%r677, %r618, %r569, %p190;
$L__BB1_46:
	setp.ne.s32 	%p191, %r488, 0;
	@%p191 bra 	$L__BB1_48;
	shr.u32 	%r589, %r5, 1;
	and.b32  	%r590, %r589, 496;
	mov.u32 	%r591, _ZN6thrust24THRUST_300001_SM_1000_NS8cuda_cub4core6detail5shmemE;
	add.s32 	%r592, %r591, %r590;
	st.shared.u32 	[%r592+8], %r677;
	st.shared.u64 	[%r592+16], %rd285;
$L__BB1_48:
	bar.sync 	0;
	setp.ne.s32 	%p192, %r5, 0;
	@%p192 bra 	$L__BB1_208;
	ld.shared.u32 	%r70, [_ZN6thrust24THRUST_300001_SM_1000_NS8cuda_cub4core6detail5shmemE+24];
	ld.shared.u64 	%rd43, [_ZN6thrust24THRUST_300001_SM_1000_NS8cuda_cub4core6detail5shmemE+32];
	setp.lt.s32 	%p193, %r677, %r70;
	mov.u64 	%rd239, %rd43;
	mov.u32 	%r620, %r70;
	@%p193 bra 	$L__BB1_52;
	setp.lt.s32 	%p194, %r70, %r677;
	mov.u64 	%rd239, %rd285;
	mov.u32 	%r620, %r677;
	@%p194 bra 	$L__BB1_52;
	setp.lt.s64 	%p195, %rd285, %rd43;
	min.s64 	%rd239, %rd285, %rd43;
	selp.b32 	%r620, %r677, %r70, %p195;
$L__BB1_52:
	ld.shared.u32 	%r73, [_ZN6thrust24THRUST_300001_SM_1000_NS8cuda_cub4core6detail5shmemE+40];
	ld.shared.u64 	%rd46, [_ZN6thrust24THRUST_300001_SM_1000_NS8cuda_cub4core6detail5shmemE+48];
	setp.lt.s32 	%p196, %r620, %r73;
	mov.u64 	%rd240, %rd46;
	mov.u32 	%r621, %r73;
	@%p196 bra 	$L__BB1_55;
	setp.lt.s32 	%p197, %r73, %r620;
	mov.u64 	%rd240, %rd239;
	mov.u32 	%r621, %r620;
	@%p197 bra 	$L__BB1_55;
	setp.lt.s64 	%p198, %rd239, %rd46;
	min.s64 	%rd240, %rd239, %rd46;
	selp.b32 	%r621, %r620, %r73, %p198;
$L__BB1_55:
	ld.shared.u32 	%r76, [_ZN6thrust24THRUST_300001_SM_1000_NS8cuda_cub4core6detail5shmemE+56];
	ld.shared.u64 	%rd49, [_ZN6thrust24THRUST_300001_SM_1000_NS8cuda_cub4core6detail5shmemE+64];
	setp.lt.s32 	%p199, %r621, %r76;
	mov.u64 	%rd241, %rd49;
	mov.u32 	%r622, %r76;
	@%p199 bra 	$L__BB1_58;
	setp.lt.s32 	%p200, %r76, %r621;
	mov.u64 	%rd241, %rd240;
	mov.u32 	%r622, %r621;
	@%p200 bra 	$L__BB1_58;
	setp.lt.s64 	%p201, %rd240, %rd49;
	min.s64 	%rd241, %rd240, %rd49;
	selp.b32 	%r622, %r621, %r76, %p201;
$L__BB1_58:
	ld.shared.u32 	%r79, [_ZN6thrust24THRUST_300001_SM_1000_NS8cuda_cub4core6detail5shmemE+72];
	ld.shared.u64 	%rd52, [_ZN6thrust24THRUST_300001_SM_1000_NS8cuda_cub4core6detail5shmemE+80];
	setp.lt.s32 	%p202, %r622, %r79;
	mov.u64 	%rd242, %rd52;
	mov.u32 	%r623, %r79;
	@%p202 bra 	$L__BB1_61;
	setp.lt.s32 	%p203, %r79, %r622;
	mov.u64 	%rd242, %rd241;
	mov.u32 	%r623, %r622;
	@%p203 bra 	$L__BB1_61;
	setp.lt.s64 	%p204, %rd241, %rd52;
	min.s64 	%rd242, %rd241, %rd52;
	selp.b32 	%r623, %r622, %r79, %p204;
$L__BB1_61:
	ld.shared.u32 	%r82, [_ZN6thrust24THRUST_300001_SM_1000_NS8cuda_cub4core6detail5shmemE+88];
	ld.shared.u64 	%rd55, [_ZN6thrust24THRUST_300001_SM_1000_NS8cuda_cub4core6detail5shmemE+96];
	setp.lt.s32 	%p205, %r623, %r82;
	mov.u32 	%r624, %r82;
	mov.u64 	%rd243, %rd55;
	@%p205 bra 	$L__BB1_64;
	setp.lt.s32 	%p206, %r82, %r623;
	mov.u32 	%r624, %r623;
	mov.u64 	%rd243, %rd242;
	@%p206 bra 	$L__BB1_64;
	setp.lt.s64 	%p207, %rd242, %rd55;
	selp.b32 	%r624, %r623, %r82, %p207;
	min.s64 	%rd243, %rd242, %rd55;
$L__BB1_64:
	ld.shared.u32 	%r85, [_ZN6thrust24THRUST_300001_SM_1000_NS8cuda_cub4core6detail5shmemE+104];
	ld.shared.u64 	%rd58, [_ZN6thrust24THRUST_300001_SM_1000_NS8cuda_cub4core6detail5shmemE+112];
	setp.lt.s32 	%p208, %r624, %r85;
	mov.u32 	%r625, %r85;
	mov.u64 	%rd244, %rd58;
	@%p208 bra 	$L__BB1_67;
	setp.lt.s32 	%p209, %r85, %r624;
	mov.u32 	%r625, %r624;
	mov.u64 	%rd244, %rd243;
	@%p209 bra 	$L__BB1_67;
	setp.lt.s64 	%p210, %rd243, %rd58;
	selp.b32 	%r625, %r624, %r85, %p210;
	min.s64 	%rd244, %rd243, %rd58;
$L__BB1_67:
	ld.shared.u32 	%r88, [_ZN6thrust24THRUST_300001_SM_1000_NS8cuda_cub4core6detail5shmemE+120];
	ld.shared.u64 	%rd61, [_ZN6thrust24THRUST_300001_SM_1000_NS8cuda_cub4core6detail5shmemE+128];
	setp.lt.s32 	%p211, %r625, %r88;
	mov.u32 	%r677, %r88;
	mov.u64 	%rd285, %rd61;
	@%p211 bra 	$L__BB1_208;
	setp.lt.s32 	%p212, %r88, %r625;
	mov.u32 	%r677, %r625;
	mov.u64 	%rd285, %rd244;
	@%p212 bra 	$L__BB1_208;
	setp.lt.s64 	%p213, %rd244, %rd61;
	selp.b32 	%r677, %r625, %r88, %p213;
	min.s64 	%rd285, %rd244, %rd61;
	bra.uni 	$L__BB1_208;
$L__BB1_70:
	// begin inline asm
	mov.u32 %r375, %laneid;
	// end inline asm
	and.b32  	%r396, %r5, 992;
	add.s32 	%r397, %r396, 32;
	setp.gt.s32 	%p120, %r397, %r4;
	not.b32 	%r398, %r396;
	add.s32 	%r399, %r4, %r398;
	selp.b32 	%r394, %r399, 31, %p120;
	mov.b32 	%r393, 1;
	mov.b32 	%r395, -1;
	// begin inline asm
	shfl.sync.down.b32 %r376, %r613, %r393, %r394, %r395;
	// end inline asm
	// begin inline asm
	shfl.sync.down.b32 %r381, %r382, %r393, %r394, %r395;
	// end inline asm
	mov.b64 	{%r387, %r392}, %rd232;
	// begin inline asm
	shfl.sync.down.b32 %r386, %r387, %r393, %r394, %r395;
	// end inline asm
	// begin inline asm
	shfl.sync.down.b32 %r391, %r392, %r393, %r394, %r395;
	// end inline asm
	mov.b64 	%rd63, {%r386, %r391};
	setp.ge.s32 	%p121, %r375, %r394;
	mov.u32 	%r626, %r613;
	mov.u64 	%rd245, %rd232;
	@%p121 bra 	$L__BB1_74;
	setp.lt.s32 	%p122, %r613, %r376;
	mov.u32 	%r626, %r376;
	mov.u64 	%rd245, %rd63;
	@%p122 bra 	$L__BB1_74;
	setp.lt.s32 	%p123, %r376, %r613;
	mov.u32 	%r626, %r613;
	mov.u64 	%rd245, %rd232;
	@%p123 bra 	$L__BB1_74;
	setp.lt.s64 	%p124, %rd232, %rd63;
	selp.b32 	%r626, %r613, %r376, %p124;
	min.s64 	%rd245, %rd232, %rd63;
$L__BB1_74:
	mov.b32 	%r417, 2;
	mov.b32 	%r419, -1;
	// begin inline asm
	shfl.sync.down.b32 %r400, %r626, %r417, %r394, %r419;
	// end inline asm
	// begin inline asm
	shfl.sync.down.b32 %r405, %r406, %r417, %r394, %r419;
	// end inline asm
	mov.b64 	{%r411, %r416}, %rd245;
	// begin inline asm
	shfl.sync.down.b32 %r410, %r411, %r417, %r394, %r419;
	// end inline asm
	// begin inline asm
	shfl.sync.down.b32 %r415, %r416, %r417, %r394, %r419;
	// end inline asm
	mov.b64 	%rd66, {%r410, %r415};
	add.s32 	%r420, %r375, 2;
	setp.gt.s32 	%p125, %r420, %r394;
	mov.u32 	%r627, %r626;
	mov.u64 	%rd246, %rd245;
	@%p125 bra 	$L__BB1_78;
	setp.lt.s32 	%p126, %r626, %r400;
	mov.u32 	%r627, %r400;
	mov.u64 	%rd246, %rd66;
	@%p126 bra 	$L__BB1_78;
	setp.lt.s32 	%p127, %r400, %r626;
	mov.u32 	%r627, %r626;
	mov.u64 	%rd246, %rd245;
	@%p127 bra 	$L__BB1_78;
	setp.lt.s64 	%p128, %rd245, %rd66;
	selp.b32 	%r627, %r626, %r400, %p128;
	min.s64 	%rd246, %rd245, %rd66;
$L__BB1_78:
	mov.b32 	%r438, 4;
	mov.b32 	%r440, -1;
	// begin inline asm
	shfl.sync.down.b32 %r421, %r627, %r438, %r394, %r440;
	// end inline asm
	// begin inline asm
	shfl.sync.down.b32 %r426, %r427, %r438, %r394, %r440;
	// end inline asm
	mov.b64 	{%r432, %r437}, %rd246;
	// begin inline asm
	shfl.sync.down.b32 %r431, %r432, %r438, %r394, %r440;
	// end inline asm
	// begin inline asm
	shfl.sync.down.b32 %r436, %r437, %r438, %r394, %r440;
	// end inline asm
	mov.b64 	%rd69, {%r431, %r436};
	add.s32 	%r441, %r375, 4;
	setp.gt.s32 	%p129, %r441, %r394;
	mov.u32 	%r628, %r627;
	mov.u64 	%rd247, %rd246;
	@%p129 bra 	$L__BB1_82;
	setp.lt.s32 	%p130, %r627, %r421;
	mov.u32 	%r628, %r421;
	mov.u64 	%rd247, %rd69;
	@%p130 bra 	$L__BB1_82;
	setp.lt.s32 	%p131, %r421, %r627;
	mov.u32 	%r628, %r627;
	mov.u64 	%rd247, %rd246;
	@%p131 bra 	$L__BB1_82;
	setp.lt.s64 	%p132, %rd246, %rd69;
	selp.b32 	%r628, %r627, %r421, %p132;
	min.s64 	%rd247, %rd246, %rd69;
$L__BB1_82:
	mov.b32 	%r459, 8;
	mov.b32 	%r461, -1;
	// begin inline asm
	shfl.sync.down.b32 %r442, %r628, %r459, %r394, %r461;
	// end inline asm
	// begin inline asm
	shfl.sync.down.b32 %r447, %r448, %r459, %r394, %r461;
	// end inline asm
	mov.b64 	{%r453, %r458}, %rd247;
	// begin inline asm
	shfl.sync.down.b32 %r452, %r453, %r459, %r394, %r461;
	// end inline asm
	// begin inline asm
	shfl.sync.down.b32 %r457, %r458, %r459, %r394, %r461;
	// end inline asm
	mov.b64 	%rd72, {%r452, %r457};
	add.s32 	%r462, %r375, 8;
	setp.gt.s32 	%p133, %r462, %r394;
	mov.u32 	%r629, %r628;
	mov.u64 	%rd248, %rd247;
	@%p133 bra 	$L__BB1_86;
	setp.lt.s32 	%p134, %r628, %r442;
	mov.u32 	%r629, %r442;
	mov.u64 	%rd248, %rd72;
	@%p134 bra 	$L__BB1_86;
	setp.lt.s32 	%p135, %r442, %r628;
	mov.u32 	%r629, %r628;
	mov.u64 	%rd248, %rd247;
	@%p135 bra 	$L__BB1_86;
	setp.lt.s64 	%p136, %rd247, %rd72;
	selp.b32 	%r629, %r628, %r442, %p136;
	min.s64 	%rd248, %rd247, %rd72;
$L__BB1_86:
	mov.b32 	%r480, 16;
	mov.b32 	%r482, -1;
	// begin inline asm
	shfl.sync.down.b32 %r463, %r629, %r480, %r394, %r482;
	// end inline asm
	// begin inline asm
	shfl.sync.down.b32 %r468, %r469, %r480, %r394, %r482;
	// end inline asm
	mov.b64 	{%r474, %r479}, %rd248;
	// begin inline asm
	shfl.sync.down.b32 %r473, %r474, %r480, %r394, %r482;
	// end inline asm
	// begin inline asm
	shfl.sync.down.b32 %r478, %r479, %r480, %r394, %r482;
	// end inline asm
	mov.b64 	%rd75, {%r473, %r478};
	add.s32 	%r483, %r375, 16;
	setp.gt.s32 	%p137, %r483, %r394;
	mov.u32 	%r677, %r629;
	mov.u64 	%rd285, %rd248;
	@%p137 bra 	$L__BB1_90;
	setp.lt.s32 	%p138, %r629, %r463;
	mov.u32 	%r677, %r463;
	mov.u64 	%rd285, %rd75;
	@%p138 bra 	$L__BB1_90;
	setp.lt.s32 	%p139, %r463, %r629;
	mov.u32 	%r677, %r629;
	mov.u64 	%rd285, %rd248;
	@%p139 bra 	$L__BB1_90;
	setp.lt.s64 	%p140, %rd248, %rd75;
	selp.b32 	%r677, %r629, %r463, %p140;
	min.s64 	%rd285, %rd248, %rd75;
$L__BB1_90:
	setp.ne.s32 	%p141, %r375, 0;
	@%p141 bra 	$L__BB1_92;
	shr.u32 	%r484, %r5, 1;
	and.b32  	%r485, %r484, 496;
	mov.u32 	%r486, _ZN6thrust24THRUST_300001_SM_1000_NS8cuda_cub4core6detail5shmemE;
	add.s32 	%r487, %r486, %r485;
	st.shared.u32 	[%r487+8], %r677;
	st.shared.u64 	[%r487+16], %rd285;
$L__BB1_92:
	bar.sync 	0;
	setp.ne.s32 	%p142, %r5, 0;
	@%p142 bra 	$L__BB1_208;
	setp.lt.s32 	%p143, %r4, 33;
	mov.u32 	%r631, %r677;
	mov.u64 	%rd250, %rd285;
	@%p143 bra 	$L__BB1_97;
	ld.shared.u32 	%r107, [_ZN6thrust24THRUST_300001_SM_1000_NS8cuda_cub4core6detail5shmemE+24];
	ld.shared.u64 	%rd78, [_ZN6thrust24THRUST_300001_SM_1000_NS8cuda_cub4core6detail5shmemE+32];
	setp.lt.s32 	%p144, %r677, %r107;
	mov.u32 	%r631, %r107;
	mov.u64 	%rd250, %rd78;
	@%p144 bra 	$L__BB1_97;
	setp.lt.s32 	%p145, %r107, %r677;
	mov.u32 	%r631, %r677;
	mov.u64 	%rd250, %rd285;
	@%p145 bra 	$L__BB1_97;
	setp.lt.s64 	%p146, %rd285, %rd78;
	selp.b32 	%r631, %r677, %r107, %p146;
	min.s64 	%rd250, %rd285, %rd78;
$L__BB1_97:
	setp.lt.s32 	%p147, %r4, 65;
	mov.u32 	%r632, %r631;
	mov.u64 	%rd251, %rd250;
	@%p147 bra 	$L__BB1_101;
	ld.shared.u32 	%r110, [_ZN6thrust24THRUST_300001_SM_1000_NS8cuda_cub4core6detail5shmemE+40];
	ld.shared.u64 	%rd81, [_ZN6thrust24THRUST_300001_SM_1000_NS8cuda_cub4core6detail5shmemE+48];
	setp.lt.s32 	%p148, %r631, %r110;
	mov.u32 	%r632, %r110;
	mov.u64 	%rd251, %rd81;
	@%p148 bra 	$L__BB1_101;
	setp.lt.s32 	%p149, %r110, %r631;
	mov.u32 	%r632, %r631;
	mov.u64 	%rd251, %rd250;
	@%p149 bra 	$L__BB1_101;
	setp.lt.s64 	%p150, %rd250, %rd81;
	selp.b32 	%r632, %r631, %r110, %p150;
	min.s64 	%rd251, %rd250, %rd81;
$L__BB1_101:
	setp.lt.s32 	%p151, %r4, 97;
	mov.u32 	%r633, %r632;
	mov.u64 	%rd252, %rd251;
	@%p151 bra 	$L__BB1_105;
	ld.shared.u32 	%r113, [_ZN6thrust24THRUST_300001_SM_1000_NS8cuda_cub4core6detail5shmemE+56];
	ld.shared.u64 	%rd84, [_ZN6thrust24THRUST_300001_SM_1000_NS8cuda_cub4core6detail5shmemE+64];
	setp.lt.s32 	%p152, %r632, %r113;
	mov.u32 	%r633, %r113;
	mov.u64 	%rd252, %rd84;
	@%p152 bra 	$L__BB1_105;
	setp.lt.s32 	%p153, %r113, %r632;
	mov.u32 	%r633, %r632;
	mov.u64 	%rd252, %rd251;
	@%p153 bra 	$L__BB1_105;
	setp.lt.s64 	%p154, %rd251, %rd84;
	selp.b32 	%r633, %r632, %r113, %p154;
	min.s64 	%rd252, %rd251, %rd84;
$L__BB1_105:
	setp.lt.s32 	%p155, %r4, 129;
	mov.u32 	%r634, %r633;
	mov.u64 	%rd253, %rd252;
	@%p155 bra 	$L__BB1_109;
	ld.shared.u32 	%r116, [_ZN6thrust24THRUST_300001_SM_1000_NS8cuda_cub4core6detail5shmemE+72];
	ld.shared.u64 	%rd87, [_ZN6thrust24THRUST_300001_SM_1000_NS8cuda_cub4core6detail5shmemE+80];
	setp.lt.s32 	%p156, %r633, %r116;
	mov.u32 	%r634, %r116;
	mov.u64 	%rd253, %rd87;
	@%p156 bra 	$L__BB1_109;
	setp.lt.s32 	%p157, %r116, %r633;
	mov.u32 	%r634, %r633;
	mov.u64 	%rd253, %rd252;
	@%p157 bra 	$L__BB1_109;
	setp.lt.s64 	%p158, %rd252, %rd87;
	selp.b32 	%r634, %r633, %r116, %p158;
	min.s64 	%rd253, %rd252, %rd87;
$L__BB1_109:
	setp.lt.s32 	%p159, %r4, 161;
	mov.u32 	%r635, %r634;
	mov.u64 	%rd254, %rd253;
	@%p159 bra 	$L__BB1_113;
	ld.shared.u32 	%r119, [_ZN6thrust24THRUST_300001_SM_1000_NS8cuda_cub4core6detail5shmemE+88];
	ld.shared.u64 	%rd90, [_ZN6thrust24THRUST_300001_SM_1000_NS8cuda_cub4core6detail5shmemE+96];
	setp.lt.s32 	%p160, %r634, %r119;
	mov.u32 	%r635, %r119;
	mov.u64 	%rd254, %rd90;
	@%p160 bra 	$L__BB1_113;
	setp.lt.s32 	%p161, %r119, %r634;
	mov.u32 	%r635, %r634;
	mov.u64 	%rd254, %rd253;
	@%p161 bra 	$L__BB1_113;
	setp.lt.s64 	%p162, %rd253, %rd90;
	selp.b32 	%r635, %r634, %r119, %p162;
	min.s64 	%rd254, %rd253, %rd90;
$L__BB1_113:
	setp.lt.s32 	%p163, %r4, 193;
	mov.u32 	%r636, %r635;
	mov.u64 	%rd255, %rd254;
	@%p163 bra 	$L__BB1_117;
	ld.shared.u32 	%r122, [_ZN6thrust24THRUST_300001_SM_1000_NS8cuda_cub4core6detail5shmemE+104];
	ld.shared.u64 	%rd93, [_ZN6thrust24THRUST_300001_SM_1000_NS8cuda_cub4core6detail5shmemE+112];
	setp.lt.s32 	%p164, %r635, %r122;
	mov.u32 	%r636, %r122;
	mov.u64 	%rd255, %rd93;
	@%p164 bra 	$L__BB1_117;
	setp.lt.s32 	%p165, %r122, %r635;
	mov.u32 	%r636, %r635;
	mov.u64 	%rd255, %rd254;
	@%p165 bra 	$L__BB1_117;
	setp.lt.s64 	%p166, %rd254, %rd93;
	selp.b32 	%r636, %r635, %r122, %p166;
	min.s64 	%rd255, %rd254, %rd93;
$L__BB1_117:
	setp.lt.s32 	%p167, %r4, 225;
	mov.u32 	%r677, %r636;
	mov.u64 	%rd285, %rd255;
	@%p167 bra 	$L__BB1_208;
	ld.shared.u32 	%r125, [_ZN6thrust24THRUST_300001_SM_1000_NS8cuda_cub4core6detail5shmemE+120];
	ld.shared.u64 	%rd96, [_ZN6thrust24THRUST_300001_SM_1000_NS8cuda_cub4core6detail5shmemE+128];
	setp.lt.s32 	%p168, %r636, %r125;
	mov.u32 	%r677, %r125;
	mov.u64 	%rd285, %rd96;
	@%p168 bra 	$L__BB1_208;
	setp.lt.s32 	%p169, %r125, %r636;
	mov.u32 	%r677, %r636;
	mov.u64 	%rd285, %rd255;
	@%p169 bra 	$L__BB1_208;
	setp.lt.s64 	%p170, %rd255, %rd96;
	selp.b32 	%r677, %r636, %r125, %p170;
	min.s64 	%rd285, %rd255, %rd96;
	bra.uni 	$L__BB1_208;
$L__BB1_121:
	mov.u32 	%r127, %tid.x;
	cvt.s64.s32 	%rd183, %r2;
	add.s64 	%rd98, %rd3, %rd183;
	cvt.u64.u32 	%rd99, %r127;
	add.s64 	%rd184, %rd99, %rd183;
	shl.b64 	%rd185, %rd184, 2;
	add.s64 	%rd186, %rd2, %rd185;
	ld.global.u32 	%r238, [%rd186];
	add.s32 	%r239, %r127, 256;
	cvt.u64.u32 	%rd187, %r239;
	ld.global.u32 	%r240, [%rd186+1024];
	add.s32 	%r241, %r127, 512;
	cvt.u64.u32 	%rd188, %r241;
	ld.global.u32 	%r242, [%rd186+2048];
	add.s32 	%r243, %r127, 768;
	cvt.u64.u32 	%rd189, %r243;
	ld.global.u32 	%r244, [%rd186+3072];
	or.b32  	%r245, %r127, 1024;
	cvt.u64.u32 	%rd100, %r245;
	add.s64 	%rd273, %rd98, %rd100;
	ld.global.u32 	%r665, [%rd186+4096];
	setp.lt.s32 	%p2, %r238, %r240;
	max.s32 	%r246, %r238, %r240;
	selp.b64 	%rd190, %rd187, %rd99, %p2;
	setp.lt.s32 	%p3, %r246, %r242;
	max.s32 	%r247, %r246, %r242;
	selp.b64 	%rd191, %rd188, %rd190, %p3;
	setp.lt.s32 	%p4, %r247, %r244;
	max.s32 	%r129, %r247, %r244;
	selp.b64 	%rd102, %rd189, %rd191, %p4;
	setp.lt.s32 	%p5, %r129, %r665;
	@%p5 bra 	$L__BB1_123;
	setp.lt.s32 	%p6, %r665, %r129;
	setp.lt.u64 	%p7, %rd102, %rd100;
	or.pred  	%p8, %p6, %p7;
	selp.b32 	%r665, %r129, %r665, %p8;
	add.s64 	%rd192, %rd98, %rd102;
	selp.b64 	%rd273, %rd192, %rd273, %p8;
$L__BB1_123:
	setp.le.s32 	%p9, %r235, %r3;
	@%p9 bra 	$L__BB1_164;
	setp.ne.s32 	%p10, %r127, 0;
	@%p10 bra 	$L__BB1_126;
	atom.global.add.u32 	%r248, [%rd1+4], 1280;
	add.s32 	%r249, %r248, %r3;
	st.shared.u32 	[_ZN6thrust24THRUST_300001_SM_1000_NS8cuda_cub4core6detail5shmemE+152], %r249;
$L__BB1_126:
	bar.sync 	0;
	ld.shared.u32 	%r646, [_ZN6thrust24THRUST_300001_SM_1000_NS8cuda_cub4core6detail5shmemE+152];
	add.s32 	%r250, %r646, 1280;
	setp.gt.s32 	%p11, %r250, %r235;
	@%p11 bra 	$L__BB1_141;
	mov.u32 	%r639, %r665;
	mov.u64 	%rd257, %rd273;
$L__BB1_128:
	cvt.s64.s32 	%rd193, %r646;
	add.s64 	%rd194, %rd99, %rd193;
	shl.b64 	%rd195, %rd194, 2;
	add.s64 	%rd196, %rd2, %rd195;
	add.s64 	%rd258, %rd194, %rd3;
	ld.global.u32 	%r640, [%rd196];
	add.s64 	%rd259, %rd258, 256;
	ld.global.u32 	%r641, [%rd196+1024];
	add.s64 	%rd260, %rd258, 512;
	ld.global.u32 	%r642, [%rd196+2048];
	add.s64 	%rd261, %rd258, 768;
	ld.global.u32 	%r643, [%rd196+3072];
	add.s64 	%rd273, %rd258, 1024;
	ld.global.u32 	%r665, [%rd196+4096];
	setp.lt.s32 	%p12, %r639, %r640;
	@%p12 bra 	$L__BB1_130;
	setp.lt.s32 	%p13, %r640, %r639;
	setp.lt.s64 	%p14, %rd257, %rd258;
	or.pred  	%p15, %p13, %p14;
	selp.b32 	%r640, %r639, %r640, %p15;
	selp.b64 	%rd258, %rd257, %rd258, %p15;
$L__BB1_130:
	setp.lt.s32 	%p16, %r640, %r641;
	@%p16 bra 	$L__BB1_132;
	setp.lt.s32 	%p17, %r641, %r640;
	setp.lt.s64 	%p18, %rd258, %rd259;
	or.pred  	%p19, %p17, %p18;
	selp.b32 	%r641, %r640, %r641, %p19;
	selp.b64 	%rd259, %rd258, %rd259, %p19;
$L__BB1_132:
	setp.lt.s32 	%p20, %r641, %r642;
	@%p20 bra 	$L__BB1_134;
	setp.lt.s32 	%p21, %r642, %r641;
	setp.lt.s64 	%p22, %rd259, %rd260;
	or.pred  	%p23, %p21, %p22;
	selp.b32 	%r642, %r641, %r642, %p23;
	selp.b64 	%rd260, %rd259, %rd260, %p23;
$L__BB1_134:
	setp.lt.s32 	%p24, %r642, %r643;
	@%p24 bra 	$L__BB1_136;
	setp.lt.s32 	%p25, %r643, %r642;
	setp.lt.s64 	%p26, %rd260, %rd261;
	or.pred  	%p27, %p25, %p26;
	selp.b32 	%r643, %r642, %r643, %p27;
	selp.b64 	%rd261, %rd260, %rd261, %p27;
$L__BB1_136:
	setp.lt.s32 	%p28, %r643, %r665;
	@%p28 bra 	$L__BB1_138;
	setp.lt.s32 	%p29, %r665, %r643;
	setp.lt.s64 	%p30, %rd261, %rd273;
	or.pred  	%p31, %p29, %p30;
	selp.b32 	%r665, %r643, %r665, %p31;
	selp.b64 	%rd273, %rd261, %rd273, %p31;
$L__BB1_138:
	setp.ne.s32 	%p32, %r127, 0;
	bar.sync 	0;
	@%p32 bra 	$L__BB1_140;
	atom.global.add.u32 	%r251, [%rd1+4], 1280;
	add.s32 	%r252, %r251, %r3;
	st.shared.u32 	[_ZN6thrust24THRUST_300001_SM_1000_NS8cuda_cub4core6detail5shmemE+152], %r252;
$L__BB1_140:
	bar.sync 	0;
	ld.shared.u32 	%r646, [_ZN6thrust24THRUST_300001_SM_1000_NS8cuda_cub4core6detail5shmemE+152];
	add.s32 	%r253, %r646, 1280;
	setp.le.s32 	%p33, %r253, %r235;
	mov.u32 	%r639, %r665;
	mov.u64 	%rd257, %rd273;
	@%p33 bra 	$L__BB1_128;
$L__BB1_141:
	setp.le.s32 	%p34, %r235, %r646;
	@%p34 bra 	$L__BB1_164;
	sub.s32 	%r153, %r235, %r646;
	setp.ge.s32 	%p35, %r127, %r153;
	@%p35 bra 	$L__BB1_164;
	not.b32 	%r255, %r127;
	add.s32 	%r256, %r235, %r255;
	sub.s32 	%r154, %r256, %r646;
	and.b32  	%r257, %r154, 768;
	setp.eq.s32 	%p36, %r257, 768;
	mov.u32 	%r652, %r127;
	@%p36 bra 	$L__BB1_149;
	add.s32 	%r648, %r127, %r646;
	shr.u32 	%r258, %r154, 8;
	add.s32 	%r259, %r258, 1;
	and.b32  	%r260, %r259, 3;
	neg.s32 	%r647, %r260;
	mov.u32 	%r652, %r127;
$L__BB1_145:
	.pragma "nounroll";
	mov.u64 	%rd122, %rd273;
	mov.u32 	%r160, %r665;
	cvt.s64.s32 	%rd198, %r648;
	add.s64 	%rd123, %rd3, %rd198;
	mul.wide.s32 	%rd199, %r648, 4;
	add.s64 	%rd200, %rd2, %rd199;
	ld.global.u32 	%r161, [%rd200];
	setp.lt.s32 	%p37, %r160, %r161;
	mov.u32 	%r665, %r161;
	mov.u64 	%rd273, %rd123;
	@%p37 bra 	$L__BB1_148;
	setp.lt.s32 	%p38, %r161, %r160;
	mov.u32 	%r665, %r160;
	mov.u64 	%rd273, %rd122;
	@%p38 bra 	$L__BB1_148;
	setp.lt.s64 	%p39, %rd122, %rd123;
	selp.b32 	%r665, %r160, %r161, %p39;
	min.s64 	%rd273, %rd122, %rd123;
$L__BB1_148:
	add.s32 	%r652, %r652, 256;
	add.s32 	%r648, %r648, 256;
	add.s32 	%r647, %r647, 1;
	setp.ne.s32 	%p40, %r647, 0;
	@%p40 bra 	$L__BB1_145;
$L__BB1_149:
	setp.lt.u32 	%p41, %r154, 768;
	@%p41 bra 	$L__BB1_164;
	add.s32 	%r655, %r652, %r646;
	add.s32 	%r658, %r655, 256;
	add.s32 	%r657, %r655, 512;
	add.s32 	%r656, %r655, 768;
	add.s64 	%rd128, %rd2, 2048;
$L__BB1_151:
	cvt.s64.s32 	%rd201, %r658;
	add.s64 	%rd130, %rd3, %rd201;
	cvt.s64.s32 	%rd202, %r657;
	add.s64 	%rd131, %rd3, %rd202;
	cvt.s64.s32 	%rd203, %r656;
	add.s64 	%rd132, %rd3, %rd203;
	cvt.s64.s32 	%rd204, %r655;
	mul.wide.s32 	%rd205, %r655, 4;
	add.s64 	%rd133, %rd128, %rd205;
	add.s64 	%rd134, %rd3, %rd204;
	ld.global.u32 	%r180, [%rd133+-2048];
	setp.lt.s32 	%p42, %r665, %r180;
	mov.u32 	%r661, %r180;
	mov.u64 	%rd269, %rd134;
	@%p42 bra 	$L__BB1_154;
	setp.lt.s32 	%p43, %r180, %r665;
	mov.u32 	%r661, %r665;
	mov.u64 	%rd269, %rd273;
	@%p43 bra 	$L__BB1_154;
	setp.lt.s64 	%p44, %rd273, %rd134;
	selp.b32 	%r661, %r665, %r180, %p44;
	min.s64 	%rd269, %rd273, %rd134;
$L__BB1_154:
	ld.global.u32 	%r183, [%rd133+-1024];
	setp.lt.s32 	%p45, %r661, %r183;
	mov.u32 	%r662, %r183;
	mov.u64 	%rd270, %rd130;
	@%p45 bra 	$L__BB1_157;
	setp.lt.s32 	%p46, %r183, %r661;
	mov.u32 	%r662, %r661;
	mov.u64 	%rd270, %rd269;
	@%p46 bra 	$L__BB1_157;
	setp.lt.s64 	%p47, %rd269, %rd130;
	selp.b32 	%r662, %r661, %r183, %p47;
	min.s64 	%rd270, %rd269, %rd130;
$L__BB1_157:
	ld.global.u32 	%r186, [%rd133];
	setp.lt.s32 	%p48, %r662, %r186;
	mov.u32 	%r663, %r186;
	mov.u64 	%rd271, %rd131;
	@%p48 bra 	$L__BB1_160;
	setp.lt.s32 	%p49, %r186, %r662;
	mov.u32 	%r663, %r662;
	mov.u64 	%rd271, %rd270;
	@%p49 bra 	$L__BB1_160;
	setp.lt.s64 	%p50, %rd270, %rd131;
	selp.b32 	%r663, %r662, %r186, %p50;
	min.s64 	%rd271, %rd270, %rd131;
$L__BB1_160:
	ld.global.u32 	%r189, [%rd133+1024];
	setp.lt.s32 	%p51, %r663, %r189;
	mov.u32 	%r665, %r189;
	mov.u64 	%rd273, %rd132;
	@%p51 bra 	$L__BB1_163;
	setp.lt.s32 	%p52, %r189, %r663;
	mov.u32 	%r665, %r663;
	mov.u64 	%rd273, %rd271;
	@%p52 bra 	$L__BB1_163;
	setp.lt.s64 	%p53, %rd271, %rd132;
	selp.b32 	%r665, %r663, %r189, %p53;
	min.s64 	%rd273, %rd271, %rd132;
$L__BB1_163:
	add.s32 	%r652, %r652, 1024;
	add.s32 	%r658, %r658, 1024;
	add.s32 	%r657, %r657, 1024;
	add.s32 	%r656, %r656, 1024;
	add.s32 	%r655, %r655, 1024;
	setp.lt.s32 	%p54, %r652, %r153;
	@%p54 bra 	$L__BB1_151;
$L__BB1_164:
	// begin inline asm
	mov.u32 %r261, %laneid;
	// end inline asm
	mov.b32 	%r279, 1;
	mov.b32 	%r280, 31;
	mov.b32 	%r281, -1;
	// begin inline asm
	shfl.sync.down.b32 %r262, %r665, %r279, %r280, %r281;
	// end inline asm
	// begin inline asm
	shfl.sync.down.b32 %r267, %r268, %r279, %r280, %r281;
	// end inline asm
	mov.b64 	{%r273, %r278}, %rd273;
	// begin inline asm
	shfl.sync.down.b32 %r272, %r273, %r279, %r280, %r281;
	// end inline asm
	// begin inline asm
	shfl.sync.down.b32 %r277, %r278, %r279, %r280, %r281;
	// end inline asm
	mov.b64 	%rd144, {%r272, %r277};
	setp.gt.s32 	%p55, %r261, 30;
	mov.u32 	%r666, %r665;
	mov.u64 	%rd274, %rd273;
	@%p55 bra 	$L__BB1_168;
	setp.lt.s32 	%p56, %r665, %r262;
	mov.u32 	%r666, %r262;
	mov.u64 	%rd274, %rd144;
	@%p56 bra 	$L__BB1_168;
	setp.lt.s32 	%p57, %r262, %r665;
	mov.u32 	%r666, %r665;
	mov.u64 	%rd274, %rd273;
	@%p57 bra 	$L__BB1_168;
	setp.lt.s64 	%p58, %rd273, %rd144;
	selp.b32 	%r666, %r665, %r262, %p58;
	min.s64 	%rd274, %rd273, %rd144;
$L__BB1_168:
	mov.b32 	%r299, 2;
	mov.b32 	%r300, 31;
	mov.b32 	%r301, -1;
	// begin inline asm
	shfl.sync.down.b32 %r282, %r666, %r299, %r300, %r301;
	// end inline asm
	// begin inline asm
	shfl.sync.down.b32 %r287, %r288, %r299, %r300, %r301;
	// end inline asm
	mov.b64 	{%r293, %r298}, %rd274;
	// begin inline asm
	shfl.sync.down.b32 %r292, %r293, %r299, %r300, %r301;
	// end inline asm
	// begin inline asm
	shfl.sync.down.b32 %r297, %r298, %r299, %r300, %r301;
	// end inline asm
	mov.b64 	%rd147, {%r292, %r297};
	setp.gt.s32 	%p59, %r261, 29;
	mov.u32 	%r667, %r666;
	mov.u64 	%rd275, %rd274;
	@%p59 bra 	$L__BB1_172;
	setp.lt.s32 	%p60, %r666, %r282;
	mov.u32 	%r667, %r282;
	mov.u64 	%rd275, %rd147;
	@%p60 bra 	$L__BB1_172;
	setp.lt.s32 	%p61, %r282, %r666;
	mov.u32 	%r667, %r666;
	mov.u64 	%rd275, %rd274;
	@%p61 bra 	$L__BB1_172;
	setp.lt.s64 	%p62, %rd274, %rd147;
	selp.b32 	%r667, %r666, %r282, %p62;
	min.s64 	%rd275, %rd274, %rd147;
$L__BB1_172:
	mov.b32 	%r319, 4;
	mov.b32 	%r320, 31;
	mov.b32 	%r321, -1;
	// begin inline asm
	shfl.sync.down.b32 %r302, %r667, %r319, %r320, %r321;
	// end inline asm
	// begin inline asm
	shfl.sync.down.b32 %r307, %r308, %r319, %r320, %r321;
	// end inline asm
	mov.b64 	{%r313, %r318}, %rd275;
	// begin inline asm
	shfl.sync.down.b32 %r312, %r313, %r319, %r320, %r321;
	// end inline asm
	// begin inline asm
	shfl.sync.down.b32 %r317, %r318, %r319, %r320, %r321;
	// end inline asm
	mov.b64 	%rd150, {%r312, %r317};
	setp.gt.s32 	%p63, %r261, 27;
	mov.u32 	%r668, %r667;
	mov.u64 	%rd276, %rd275;
	@%p63 bra 	$L__BB1_176;
	setp.lt.s32 	%p64, %r667, %r302;
	mov.u32 	%r668, %r302;
	mov.u64 	%rd276, %rd150;
	@%p64 bra 	$L__BB1_176;
	setp.lt.s32 	%p65, %r302, %r667;
	mov.u32 	%r668, %r667;
	mov.u64 	%rd276, %rd275;
	@%p65 bra 	$L__BB1_176;
	setp.lt.s64 	%p66, %rd275, %rd150;
	selp.b32 	%r668, %r667, %r302, %p66;
	min.s64 	%rd276, %rd275, %rd150;
$L__BB1_176:
	mov.b32 	%r339, 8;
	mov.b32 	%r340, 31;
	mov.b32 	%r341, -1;
	// begin inline asm
	shfl.sync.down.b32 %r322, %r668, %r339, %r340, %r341;
	// end inline asm
	// begin inline asm
	shfl.sync.down.b32 %r327, %r328, %r339, %r340, %r341;
	// end inline asm
	mov.b64 	{%r333, %r338}, %rd276;
	// begin inline asm
	shfl.sync.down.b32 %r332, %r333, %r339, %r340, %r341;
	// end inline asm
	// begin inline asm
	shfl.sync.down.b32 %r337, %r338, %r339, %r340, %r341;
	// end inline asm
	mov.b64 	%rd153, {%r332, %r337};
	setp.gt.s32 	%p67, %r261, 23;
	mov.u32 	%r669, %r668;
	mov.u64 	%rd277, %rd276;
	@%p67 bra 	$L__BB1_180;
	setp.lt.s32 	%p68, %r668, %r322;
	mov.u32 	%r669, %r322;
	mov.u64 	%rd277, %rd153;
	@%p68 bra 	$L__BB1_180;
	setp.lt.s32 	%p69, %r322, %r668;
	mov.u32 	%r669, %r668;
	mov.u64 	%rd277, %rd276;
	@%p69 bra 	$L__BB1_180;
	setp.lt.s64 	%p70, %rd276, %rd153;
	selp.b32 	%r669, %r668, %r322, %p70;
	min.s64 	%rd277, %rd276, %rd153;
$L__BB1_180:
	mov.b32 	%r359, 16;
	mov.b32 	%r360, 31;
	mov.b32 	%r361, -1;
	// begin inline asm
	shfl.sync.down.b32 %r342, %r669, %r359, %r360, %r361;
	// end inline asm
	// begin inline asm
	shfl.sync.down.b32 %r347, %r348, %r359, %r360, %r361;
	// end inline asm
	mov.b64 	{%r353, %r358}, %rd277;
	// begin inline asm
	shfl.sync.down.b32 %r352, %r353, %r359, %r360, %r361;
	// end inline asm
	// begin inline asm
	shfl.sync.down.b32 %r357, %r358, %r359, %r360, %r361;
	// end inline asm
	mov.b64 	%rd156, {%r352, %r357};
	setp.gt.s32 	%p71, %r261, 15;
	mov.u32 	%r677, %r669;
	mov.u64 	%rd285, %rd277;
	@%p71 bra 	$L__BB1_184;
	setp.lt.s32 	%p72, %r669, %r342;
	mov.u32 	%r677, %r342;
	mov.u64 	%rd285, %rd156;
	@%p72 bra 	$L__BB1_184;
	setp.lt.s32 	%p73, %r342, %r669;
	mov.u32 	%r677, %r669;
	mov.u64 	%rd285, %rd277;
	@%p73 bra 	$L__BB1_184;
	setp.lt.s64 	%p74, %rd277, %rd156;
	selp.b32 	%r677, %r669, %r342, %p74;
	min.s64 	%rd285, %rd277, %rd156;
$L__BB1_184:
	setp.ne.s32 	%p75, %r261, 0;
	@%p75 bra 	$L__BB1_186;
	shr.u32 	%r362, %r127, 1;
	and.b32  	%r363, %r362, 496;
	mov.u32 	%r364, _ZN6thrust24THRUST_300001_SM_1000_NS8cuda_cub4core6detail5shmemE;
	add.s32 	%r365, %r364, %r363;
	st.shared.u32 	[%r365+8], %r677;
	st.shared.u64 	[%r365+16], %rd285;
$L__BB1_186:
	bar.sync 	0;
	setp.ne.s32 	%p76, %r127, 0;
	@%p76 bra 	$L__BB1_208;
	ld.shared.u32 	%r214, [_ZN6thrust24THRUST_300001_SM_1000_NS8cuda_cub4core6detail5shmemE+24];
	ld.shared.u64 	%rd159, [_ZN6thrust24THRUST_300001_SM_1000_NS8cuda_cub4core6detail5shmemE+32];
	setp.lt.s32 	%p77, %r677, %r214;
	mov.u32 	%r671, %r214;
	mov.u64 	%rd279, %rd159;
	@%p77 bra 	$L__BB1_190;
	setp.lt.s32 	%p78, %r214, %r677;
	mov.u32 	%r671, %r677;
	mov.u64 	%rd279, %rd285;
	@%p78 bra 	$L__BB1_190;
	setp.lt.s64 	%p79, %rd285, %rd159;
	selp.b32 	%r671, %r677, %r214, %p79;
	min.s64 	%rd279, %rd285, %rd159;
$L__BB1_190:
	ld.shared.u32 	%r217, [_ZN6thrust24THRUST_300001_SM_1000_NS8cuda_cub4core6detail5shmemE+40];
	ld.shared.u64 	%rd162, [_ZN6thrust24THRUST_300001_SM_1000_NS8cuda_cub4core6detail5shmemE+48];
	setp.lt.s32 	%p80, %r671, %r217;
	mov.u32 	%r672, %r217;
	mov.u64 	%rd280, %rd162;
	@%p80 bra 	$L__BB1_193;
	setp.lt.s32 	%p81, %r217, %r671;
	mov.u32 	%r672, %r671;
	mov.u64 	%rd280, %rd279;
	@%p81 bra 	$L__BB1_193;
	setp.lt.s64 	%p82, %rd279, %rd162;
	selp.b32 	%r672, %r671, %r217, %p82;
	min.s64 	%rd280, %rd279, %rd162;
$L__BB1_193:
	ld.shared.u32 	%r220, [_ZN6thrust24THRUST_300001_SM_1000_NS8cuda_cub4core6detail5shmemE+56];
	ld.shared.u64 	%rd165, [_ZN6thrust24THRUST_300001_SM_1000_NS8cuda_cub4core6detail5shmemE+64];
	setp.lt.s32 	%p83, %r672, %r220;
	mov.u32 	%r673, %r220;
	mov.u64 	%rd281, %rd165;
	@%p83 bra 	$L__BB1_196;
	setp.lt.s32 	%p84, %r220, %r672;
	mov.u32 	%r673, %r672;
	mov.u64 	%rd281, %rd280;
	@%p84 bra 	$L__BB1_196;
	setp.lt.s64 	%p85, %rd280, %rd165;
	selp.b32 	%r673, %r672, %r220, %p85;
	min.s64 	%rd281, %rd280, %rd165;
$L__BB1_196:
	ld.shared.u32 	%r223, [_ZN6thrust24THRUST_300001_SM_1000_NS8cuda_cub4core6detail5shmemE+72];
	ld.shared.u64 	%rd168, [_ZN6thrust24THRUST_300001_SM_1000_NS8cuda_cub4core6detail5shmemE+80];
	setp.lt.s32 	%p86, %r673, %r223;
	mov.u32 	%r674, %r223;
	mov.u64 	%rd282, %rd168;
	@%p86 bra 	$L__BB1_199;
	setp.lt.s32 	%p87, %r223, %r673;
	mov.u32 	%r674, %r673;
	mov.u64 	%rd282, %rd281;
	@%p87 bra 	$L__BB1_199;
	setp.lt.s64 	%p88, %rd281, %rd168;
	selp.b32 	%r674, %r673, %r223, %p88;
	min.s64 	%rd282, %rd281, %rd168;
$L__BB1_199:
	ld.shared.u32 	%r226, [_ZN6thrust24THRUST_300001_SM_1000_NS8cuda_cub4core6detail5shmemE+88];
	ld.shared.u64 	%rd171, [_ZN6thrust24THRUST_300001_SM_1000_NS8cuda_cub4core6detail5shmemE+96];
	setp.lt.s32 	%p89, %r674, %r226;
	mov.u32 	%r675, %r226;
	mov.u64 	%rd283, %rd171;
	@%p89 bra 	$L__BB1_202;
	setp.lt.s32 	%p90, %r226, %r674;
	mov.u32 	%r675, %r674;
	mov.u64 	%rd283, %rd282;
	@%p90 bra 	$L__BB1_202;
	setp.lt.s64 	%p91, %rd282, %rd171;
	selp.b32 	%r675, %r674, %r226, %p91;
	min.s64 	%rd283, %rd282, %rd171;
$L__BB1_202:
	ld.shared.u32 	%r229, [_ZN6thrust24THRUST_300001_SM_1000_NS8cuda_cub4core6detail5shmemE+104];
	ld.shared.u64 	%rd174, [_ZN6thrust24THRUST_300001_SM_1000_NS8cuda_cub4core6detail5shmemE+112];
	setp.lt.s32 	%p92, %r675, %r229;
	mov.u32 	%r676, %r229;
	mov.u64 	%rd284, %rd174;
	@%p92 bra 	$L__BB1_205;
	setp.lt.s32 	%p93, %r229, %r675;
	mov.u32 	%r676, %r675;
	mov.u64 	%rd284, %rd283;
	@%p93 bra 	$L__BB1_205;
	setp.lt.s64 	%p94, %rd283, %rd174;
	selp.b32 	%r676, %r675, %r229, %p94;
	min.s64 	%rd284, %rd283, %rd174;
$L__BB1_205:
	ld.shared.u32 	%r232, [_ZN6thrust24THRUST_300001_SM_1000_NS8cuda_cub4core6detail5shmemE+120];
	ld.shared.u64 	%rd177, [_ZN6thrust24THRUST_300001_SM_1000_NS8cuda_cub4core6detail5shmemE+128];
	setp.lt.s32 	%p95, %r676, %r232;
	mov.u32 	%r677, %r232;
	mov.u64 	%rd285, %rd177;
	@%p95 bra 	$L__BB1_208;
	setp.lt.s32 	%p96, %r232, %r676;
	mov.u32 	%r677, %r676;
	mov.u64 	%rd285, %rd284;
	@%p96 bra 	$L__BB1_208;
	setp.lt.s64 	%p97, %rd284, %rd177;
	selp.b32 	%r677, %r676, %r232, %p97;
	min.s64 	%rd285, %rd284, %rd177;
$L__BB1_208:
	mov.u32 	%r593, %tid.x;
	setp.ne.s32 	%p214, %r593, 0;
	@%p214 bra 	$L__BB1_210;
	ld.param.u64 	%rd222, [_ZN6thrust24THRUST_300001_SM_1000_NS8cuda_cub4core6detail13_kernel_agentINS1_8__reduce11ReduceAgentINS0_12zip_iteratorIN4cuda3std3__45tupleIJNS0_6detail15normal_iteratorINS0_10device_ptrIiEEEENS0_17counting_iteratorIlNS0_11use_defaultESI_SI_EEEEEEEPNSB_IJilEEESM_iNS1_9__extrema9arg_max_fIilNSA_4lessIiEEEEEEJSL_SN_iN3cub18CUB_300001_SM_100013GridEvenShareIiEENSV_9GridQueueIjEESS_EEEvDpT0__param_1];
	cvta.to.global.u64 	%rd219, %rd222;
	mul.wide.u32 	%rd220, %r1, 16;
	add.s64 	%rd221, %rd219, %rd220;
	st.global.u32 	[%rd221], %r677;
	st.global.u64 	[%rd221+8], %rd285;
$L__BB1_210:
	ret;

}
	// .globl	_ZN6thrust24THRUST_300001_SM_1000_NS8cuda_cub4core6detail13_kernel_agentINS1_8__reduce10DrainAgentIiEEJN3cub18CUB_300001_SM_10009GridQueueIjEEiEEEvDpT0_
.visible .entry _ZN6thrust24THRUST_300001_SM_1000_NS8cuda_cub4core6detail13_kernel_agentINS1_8__reduce10DrainAgentIiEEJN3cub18CUB_300001_SM_10009GridQueueIjEEiEEEvDpT0_(
	.param .align 8 .b8 _ZN6thrust24THRUST_300001_SM_1000_NS8cuda_cub4core6detail13_kernel_agentINS1_8__reduce10DrainAgentIiEEJN3cub18CUB_300001_SM_10009GridQueueIjEEiEEEvDpT0__param_0[8],
	.param .u32 _ZN6thrust24THRUST_300001_SM_1000_NS8cuda_cub4core6detail13_kernel_agentINS1_8__reduce10DrainAgentIiEEJN3cub18CUB_300001_SM_10009GridQueueIjEEiEEEvDpT0__param_1
)
.maxntid 1
{
	.reg .b32 	%r<3>;
	.reg .b64 	%rd<3>;

	ld.param.u64 	%rd1, [_ZN6thrust24THRUST_300001_SM_1000_NS8cuda_cub4core6detail13_kernel_agentINS1_8__reduce10DrainAgentIiEEJN3cub18CUB_300001_SM_10009GridQueueIjEEiEEEvDpT0__param_0];
	ld.param.u32 	%r1, [_ZN6thrust24THRUST_300001_SM_1000_NS8cuda_cub4core6detail13_kernel_agentINS1_8__reduce10DrainAgentIiEEJN3cub18CUB_300001_SM_10009GridQueueIjEEiEEEvDpT0__param_1];
	cvta.to.global.u64 	%rd2, %rd1;
	st.global.u32 	[%rd2], %r1;
	mov.b32 	%r2, 0;
	st.global.u32 	[%rd2+4], %r2;
	ret;

}
	// .globl	_ZN6thrust24THRUST_300001_SM_1000_NS8cuda_cub4core6detail13_kernel_agentINS1_8__reduce11ReduceAgentIPN4cuda3std3__45tupleIJilEEESC_SB_iNS1_9__extrema9arg_max_fIilNS9_4lessIiEEEEEEJSC_SC_iSH_EEEvDpT0_
.visible .entry _ZN6thrust24THRUST_300001_SM_1000_NS8cuda_cub4core6detail13_kernel_agentINS1_8__reduce11ReduceAgentIPN4cuda3std3__45tupleIJilEEESC_SB_iNS1_9__extrema9arg_max_fIilNS9_4lessIiEEEEEEJSC_SC_iSH_EEEvDpT0_(
	.param .u64 .ptr .align 1 _ZN6thrust24THRUST_300001_SM_1000_NS8cuda_cub4core6detail13_kernel_agentINS1_8__reduce11ReduceAgentIPN4cuda3std3__45tupleIJilEEESC_SB_iNS1_9__extrema9arg_max_fIilNS9_4lessIiEEEEEEJSC_SC_iSH_EEEvDpT0__param_0,
	.param .u64 .ptr .align 1 _ZN6thrust24THRUST_300001_SM_1000_NS8cuda_cub4core6detail13_kernel_agentINS1_8__reduce11ReduceAgentIPN4cuda3std3__45tupleIJilEEESC_SB_iNS1_9__extrema9arg_max_fIilNS9_4lessIiEEEEEEJSC_SC_iSH_EEEvDpT0__param_1,
	.param .u32 _ZN6thrust24THRUST_300001_SM_1000_NS8cuda_cub4core6detail13_kernel_agentINS1_8__reduce11ReduceAgentIPN4cuda3std3__45tupleIJilEEESC_SB_iNS1_9__extrema9arg_max_fIilNS9_4lessIiEEEEEEJSC_SC_iSH_EEEvDpT0__param_2,
	.param .align 1 .b8 _ZN6thrust24THRUST_300001_SM_1000_NS8cuda_cub4core6detail13_kernel_agentINS1_8__reduce11ReduceAgentIPN4cuda3std3__45tupleIJilEEESC_SB_iNS1_9__extrema9arg_max_fIilNS9_4lessIiEEEEEEJSC_SC_iSH_EEEvDpT0__param_3[1]
)
.maxntid 256
{
	.reg .pred 	%p<222>;
	.reg .b32 	%r<637>;
	.reg .b64 	%rd<356>;

	ld.param.u64 	%rd186, [_ZN6thrust24THRUST_300001_SM_1000_NS8cuda_cub4core6detail13_kernel_agentINS1_8__reduce11ReduceAgentIPN4cuda3std3__45tupleIJilEEESC_SB_iNS1_9__extrema9arg_max_fIilNS9_4lessIiEEEEEEJSC_SC_iSH_EEEvDpT0__param_0];
	ld.param.u64 	%rd187, [_ZN6thrust24THRUST_300001_SM_1000_NS8cuda_cub4core6detail13_kernel_agentINS1_8__reduce11ReduceAgentIPN4cuda3std3__45tupleIJilEEESC_SB_iNS1_9__extrema9arg_max_fIilNS9_4lessIiEEEEEEJSC_SC_iSH_EEEvDpT0__param_1];
	ld.param.u32 	%r215, [_ZN6thrust24THRUST_300001_SM_1000_NS8cuda_cub4core6detail13_kernel_agentINS1_8__reduce11ReduceAgentIPN4cuda3std3__45tupleIJilEEESC_SB_iNS1_9__extrema9arg_max_fIilNS9_4lessIiEEEEEEJSC_SC_iSH_EEEvDpT0__param_2];
	setp.eq.s32 	%p1, %r215, 0;
	@%p1 bra 	$L__BB3_211;
	setp.gt.s32 	%p2, %r215, 1279;
	@%p2 bra 	$L__BB3_121;
	mov.u32 	%r1, %tid.x;
	setp.ge.s32 	%p105, %r1, %r215;
	mov.b32 	%r572, 0;
	mov.b64 	%rd298, 0;
	mov.u32 	%r564, %r1;
	@%p105 bra 	$L__BB3_4;
	mul.wide.u32 	%rd263, %r1, 16;
	add.s64 	%rd260, %rd186, %rd263;
	// begin inline asm
	ld.global.nc.u64 %rd259, [%rd260];
	// end inline asm
	add.s64 	%rd262, %rd260, 8;
	// begin inline asm
	ld.global.nc.u64 %rd298, [%rd262];
	// end inline asm
	cvt.u32.u64 	%r572, %rd259;
	add.s32 	%r564, %r1, 256;
$L__BB3_4:
	setp.ge.s32 	%p106, %r564, %r215;
	@%p106 bra 	$L__BB3_25;
	not.b32 	%r334, %r564;
	add.s32 	%r6, %r215, %r334;
	and.b32  	%r335, %r6, 768;
	setp.eq.s32 	%p107, %r335, 768;
	@%p107 bra 	$L__BB3_11;
	mul.wide.u32 	%rd265, %r564, 16;
	add.s64 	%rd289, %rd186, %rd265;
	shr.u32 	%r336, %r6, 8;
	add.s32 	%r337, %r336, 1;
	and.b32  	%r338, %r337, 3;
	neg.s32 	%r560, %r338;
$L__BB3_7:
	.pragma "nounroll";
	mov.u64 	%rd5, %rd298;
	mov.u32 	%r10, %r572;
	// begin inline asm
	ld.global.nc.u64 %rd266, [%rd289];
	// end inline asm
	add.s64 	%rd269, %rd289, 8;
	// begin inline asm
	ld.global.nc.u64 %rd268, [%rd269];
	// end inline asm
	cvt.u32.u64 	%r11, %rd266;
	setp.lt.s32 	%p108, %r10, %r11;
	mov.u64 	%rd298, %rd268;
	mov.u32 	%r572, %r11;
	@%p108 bra 	$L__BB3_10;
	setp.lt.s32 	%p109, %r11, %r10;
	mov.u64 	%rd298, %rd5;
	mov.u32 	%r572, %r10;
	@%p109 bra 	$L__BB3_10;
	setp.lt.s64 	%p110, %rd5, %rd268;
	min.s64 	%rd298, %rd5, %rd268;
	selp.b32 	%r572, %r10, %r11, %p110;
$L__BB3_10:
	add.s32 	%r564, %r564, 256;
	add.s64 	%rd289, %rd289, 4096;
	add.s32 	%r560, %r560, 1;
	setp.ne.s32 	%p111, %r560, 0;
	@%p111 bra 	$L__BB3_7;
$L__BB3_11:
	setp.lt.u32 	%p112, %r6, 768;
	@%p112 bra 	$L__BB3_25;
$L__BB3_12:
	mul.wide.s32 	%rd274, %r564, 16;
	add.s64 	%rd271, %rd186, %rd274;
	// begin inline asm
	ld.global.nc.u64 %rd270, [%rd271];
	// end inline asm
	add.s64 	%rd273, %rd271, 8;
	// begin inline asm
	ld.global.nc.u64 %rd272, [%rd273];
	// end inline asm
	cvt.u32.u64 	%r21, %rd270;
	setp.lt.s32 	%p113, %r572, %r21;
	mov.u64 	%rd295, %rd272;
	mov.u32 	%r569, %r21;
	@%p113 bra 	$L__BB3_15;
	setp.lt.s32 	%p114, %r21, %r572;
	mov.u64 	%rd295, %rd298;
	mov.u32 	%r569, %r572;
	@%p114 bra 	$L__BB3_15;
	setp.lt.s64 	%p115, %rd298, %rd272;
	min.s64 	%rd295, %rd298, %rd272;
	selp.b32 	%r569, %r572, %r21, %p115;
$L__BB3_15:
	add.s64 	%rd276, %rd271, 4096;
	// begin inline asm
	ld.global.nc.u64 %rd275, [%rd276];
	// end inline asm
	add.s64 	%rd278, %rd271, 4104;
	// begin inline asm
	ld.global.nc.u64 %rd277, [%rd278];
	// end inline asm
	cvt.u32.u64 	%r24, %rd275;
	setp.lt.s32 	%p116, %r569, %r24;
	mov.u64 	%rd296, %rd277;
	mov.u32 	%r570, %r24;
	@%p116 bra 	$L__BB3_18;
	setp.lt.s32 	%p117, %r24, %r569;
	mov.u64 	%rd296, %rd295;
	mov.u32 	%r570, %r569;
	@%p117 bra 	$L__BB3_18;
	setp.lt.s64 	%p118, %rd295, %rd277;
	min.s64 	%rd296, %rd295, %rd277;
	selp.b32 	%r570, %r569, %r24, %p118;
$L__BB3_18:
	add.s64 	%rd280, %rd271, 8192;
	// begin inline asm
	ld.global.nc.u64 %rd279, [%rd280];
	// end inline asm
	add.s64 	%rd282, %rd271, 8200;
	// begin inline asm
	ld.global.nc.u64 %rd281, [%rd282];
	// end inline asm
	cvt.u32.u64 	%r27, %rd279;
	setp.lt.s32 	%p119, %r570, %r27;
	mov.u64 	%rd297, %rd281;
	mov.u32 	%r571, %r27;
	@%p119 bra 	$L__BB3_21;
	setp.lt.s32 	%p120, %r27, %r570;
	mov.u64 	%rd297, %rd296;
	mov.u32 	%r571, %r570;
	@%p120 bra 	$L__BB3_21;
	setp.lt.s64 	%p121, %rd296, %rd281;
	min.s64 	%rd297, %rd296, %rd281;
	selp.b32 	%r571, %r570, %r27, %p121;
$L__BB3_21:
	add.s64 	%rd284, %rd271, 12288;
	// begin inline asm
	ld.global.nc.u64 %rd283, [%rd284];
	// end inline asm
	add.s64 	%rd286, %rd271, 12296;
	// begin inline asm
	ld.global.nc.u64 %rd285, [%rd286];
	// end inline asm
	cvt.u32.u64 	%r30, %rd283;
	setp.lt.s32 	%p122, %r571, %r30;
	mov.u64 	%rd298, %rd285;
	mov.u32 	%r572, %r30;
	@%p122 bra 	$L__BB3_24;
	setp.lt.s32 	%p123, %r30, %r571;
	mov.u64 	%rd298, %rd297;
	mov.u32 	%r572, %r571;
	@%p123 bra 	$L__BB3_24;
	setp.lt.s64 	%p124, %rd297, %rd285;
	min.s64 	%rd298, %rd297, %rd285;
	selp.b32 	%r572, %r571, %r30, %p124;
$L__BB3_24:
	add.s32 	%r564, %r564, 1024;
	setp.lt.s32 	%p125, %r564, %r215;
	@%p125 bra 	$L__BB3_12;
$L__BB3_25:
	setp.lt.s32 	%p126, %r215, 256;
	@%p126 bra 	$L__BB3_70;
	// begin inline asm
	mov.u32 %r452, %laneid;
	// end inline asm
	mov.b32 	%r470, 1;
	mov.b32 	%r471, 31;
	mov.b32 	%r472, -1;
	// begin inline asm
	shfl.sync.down.b32 %r453, %r572, %r470, %r471, %r472;
	// end inline asm
	// begin inline asm
	shfl.sync.down.b32 %r458, %r459, %r470, %r471, %r472;
	// end inline asm
	mov.b64 	{%r464, %r469}, %rd298;
	// begin inline asm
	shfl.sync.down.b32 %r463, %r464, %r470, %r471, %r472;
	// end inline asm
	// begin inline asm
	shfl.sync.down.b32 %r468, %r469, %r470, %r471, %r472;
	// end inline asm
	mov.b64 	%rd27, {%r463, %r468};
	setp.gt.s32 	%p178, %r452, 30;
	mov.u64 	%rd300, %rd298;
	mov.u32 	%r574, %r572;
	@%p178 bra 	$L__BB3_30;
	setp.lt.s32 	%p179, %r572, %r453;
	mov.u64 	%rd300, %rd27;
	mov.u32 	%r574, %r453;
	@%p179 bra 	$L__BB3_30;
	setp.lt.s32 	%p180, %r453, %r572;
	mov.u64 	%rd300, %rd298;
	mov.u32 	%r574, %r572;
	@%p180 bra 	$L__BB3_30;
	setp.lt.s64 	%p181, %rd298, %rd27;
	min.s64 	%rd300, %rd298, %rd27;
	selp.b32 	%r574, %r572, %r453, %p181;
$L__BB3_30:
	mov.b32 	%r490, 2;
	mov.b32 	%r491, 31;
	mov.b32 	%r492, -1;
	// begin inline asm
	shfl.sync.down.b32 %r473, %r574, %r490, %r491, %r492;
	// end inline asm
	// begin inline asm
	shfl.sync.down.b32 %r478, %r479, %r490, %r491, %r492;
	// end inline asm
	mov.b64 	{%r484, %r489}, %rd300;
	// begin inline asm
	shfl.sync.down.b32 %r483, %r484, %r490, %r491, %r492;
	// end inline asm
	// begin inline asm
	shfl.sync.down.b32 %r488, %r489, %r490, %r491, %r492;
	// end inline asm
	mov.b64 	%rd30, {%r483, %r488};
	setp.gt.s32 	%p182, %r452, 29;
	mov.u64 	%rd301, %rd300;
	mov.u32 	%r575, %r574;
	@%p182 bra 	$L__BB3_34;
	setp.lt.s32 	%p183, %r574, %r473;
	mov.u64 	%rd301, %rd30;
	mov.u32 	%r575, %r473;
	@%p183 bra 	$L__BB3_34;
	setp.lt.s32 	%p184, %r473, %r574;
	mov.u64 	%rd301, %rd300;
	mov.u32 	%r575, %r574;
	@%p184 bra 	$L__BB3_34;
	setp.lt.s64 	%p185, %rd300, %rd30;
	min.s64 	%rd301, %rd300, %rd30;
	selp.b32 	%r575, %r574, %r473, %p185;
$L__BB3_34:
	mov.b32 	%r510, 4;
	mov.b32 	%r511, 31;
	mov.b32 	%r512, -1;
	// begin inline asm
	shfl.sync.down.b32 %r493, %r575, %r510, %r511, %r512;
	// end inline asm
	// begin inline asm
	shfl.sync.down.b32 %r498, %r499, %r510, %r511, %r512;
	// end inline asm
	mov.b64 	{%r504, %r509}, %rd301;
	// begin inline asm
	shfl.sync.down.b32 %r503, %r504, %r510, %r511, %r512;
	// end inline asm
	// begin inline asm
	shfl.sync.down.b32 %r508, %r509, %r510, %r511, %r512;
	// end inline asm
	mov.b64 	%rd33, {%r503, %r508};
	setp.gt.s32 	%p186, %r452, 27;
	mov.u64 	%rd302, %rd301;
	mov.u32 	%r576, %r575;
	@%p186 bra 	$L__BB3_38;
	setp.lt.s32 	%p187, %r575, %r493;
	mov.u64 	%rd302, %rd33;
	mov.u32 	%r576, %r493;
	@%p187 bra 	$L__BB3_38;
	setp.lt.s32 	%p188, %r493, %r575;
	mov.u64 	%rd302, %rd301;
	mov.u32 	%r576, %r575;
	@%p188 bra 	$L__BB3_38;
	setp.lt.s64 	%p189, %rd301, %rd33;
	min.s64 	%rd302, %rd301, %rd33;
	selp.b32 	%r576, %r575, %r493, %p189;
$L__BB3_38:
	mov.b32 	%r530, 8;
	mov.b32 	%r531, 31;
	mov.b32 	%r532, -1;
	// begin inline asm
	shfl.sync.down.b32 %r513, %r576, %r530, %r531, %r532;
	// end inline asm
	// begin inline asm
	shfl.sync.down.b32 %r518, %r519, %r530, %r531, %r532;
	// end inline asm
	mov.b64 	{%r524, %r529}, %rd302;
	// begin inline asm
	shfl.sync.down.b32 %r523, %r524, %r530, %r531, %r532;
	// end inline asm
	// begin inline asm
	shfl.sync.down.b32 %r528, %r529, %r530, %r531, %r532;
	// end inline asm
	mov.b64 	%rd36, {%r523, %r528};
	setp.gt.s32 	%p190, %r452, 23;
	mov.u64 	%rd303, %rd302;
	mov.u32 	%r577, %r576;
	@%p190 bra 	$L__BB3_42;
	setp.lt.s32 	%p191, %r576, %r513;
	mov.u64 	%rd303, %rd36;
	mov.u32 	%r577, %r513;
	@%p191 bra 	$L__BB3_42;
	setp.lt.s32 	%p192, %r513, %r576;
	mov.u64 	%rd303, %rd302;
	mov.u32 	%r577, %r576;
	@%p192 bra 	$L__BB3_42;
	setp.lt.s64 	%p193, %rd302, %rd36;
	min.s64 	%rd303, %rd302, %rd36;
	selp.b32 	%r577, %r576, %r513, %p193;
$L__BB3_42:
	mov.b32 	%r550, 16;
	mov.b32 	%r551, 31;
	mov.b32 	%r552, -1;
	// begin inline asm
	shfl.sync.down.b32 %r533, %r577, %r550, %r551, %r552;
	// end inline asm
	// begin inline asm
	shfl.sync.down.b32 %r538, %r539, %r550, %r551, %r552;
	// end inline asm
	mov.b64 	{%r544, %r549}, %rd303;
	// begin inline asm
	shfl.sync.down.b32 %r543, %r544, %r550, %r551, %r552;
	// end inline asm
	// begin inline asm
	shfl.sync.down.b32 %r548, %r549, %r550, %r551, %r552;
	// end inline asm
	mov.b64 	%rd39, {%r543, %r548};
	setp.gt.s32 	%p194, %r452, 15;
	mov.u64 	%rd355, %rd303;
	mov.u32 	%r636, %r577;
	@%p194 bra 	$L__BB3_46;
	setp.lt.s32 	%p195, %r577, %r533;
	mov.u64 	%rd355, %rd39;
	mov.u32 	%r636, %r533;
	@%p195 bra 	$L__BB3_46;
	setp.lt.s32 	%p196, %r533, %r577;
	mov.u64 	%rd355, %rd303;
	mov.u32 	%r636, %r577;
	@%p196 bra 	$L__BB3_46;
	setp.lt.s64 	%p197, %rd303, %rd39;
	min.s64 	%rd355, %rd303, %rd39;
	selp.b32 	%r636, %r577, %r533, %p197;
$L__BB3_46:
	setp.ne.s32 	%p198, %r452, 0;
	@%p198 bra 	$L__BB3_48;
	shr.u32 	%r553, %r1, 1;
	and.b32  	%r554, %r553, 496;
	mov.u32 	%r555, _ZN6thrust24THRUST_300001_SM_1000_NS8cuda_cub4core6detail5shmemE;
	add.s32 	%r556, %r555, %r554;
	st.shared.u32 	[%r556+8], %r636;
	st.shared.u64 	[%r556+16], %rd355;
$L__BB3_48:
	bar.sync 	0;
	setp.ne.s32 	%p199, %r1, 0;
	@%p199 bra 	$L__BB3_209;
	ld.shared.u32 	%r51, [_ZN6thrust24THRUST_300001_SM_1000_NS8cuda_cub4core6detail5shmemE+24];
	ld.shared.u64 	%rd42, [_ZN6thrust24THRUST_300001_SM_1000_NS8cuda_cub4core6detail5shmemE+32];
	setp.lt.s32 	%p200, %r636, %r51;
	mov.u64 	%rd305, %rd42;
	mov.u32 	%r579, %r51;
	@%p200 bra 	$L__BB3_52;
	setp.lt.s32 	%p201, %r51, %r636;
	mov.u64 	%rd305, %rd355;
	mov.u32 	%r579, %r636;
	@%p201 bra 	$L__BB3_52;
	setp.lt.s64 	%p202, %rd355, %rd42;
	min.s64 	%rd305, %rd355, %rd42;
	selp.b32 	%r579, %r636, %r51, %p202;
$L__BB3_52:
	ld.shared.u32 	%r54, [_ZN6thrust24THRUST_300001_SM_1000_NS8cuda_cub4core6detail5shmemE+40];
	ld.shared.u64 	%rd45, [_ZN6thrust24THRUST_300001_SM_1000_NS8cuda_cub4core6detail5shmemE+48];
	setp.lt.s32 	%p203, %r579, %r54;
	mov.u64 	%rd306, %rd45;
	mov.u32 	%r580, %r54;
	@%p203 bra 	$L__BB3_55;
	setp.lt.s32 	%p204, %r54, %r579;
	mov.u64 	%rd306, %rd305;
	mov.u32 	%r580, %r579;
	@%p204 bra 	$L__BB3_55;
	setp.lt.s64 	%p205, %rd305, %rd45;
	min.s64 	%rd306, %rd305, %rd45;
	selp.b32 	%r580, %r579, %r54, %p205;
$L__BB3_55:
	ld.shared.u32 	%r57, [_ZN6thrust24THRUST_300001_SM_1000_NS8cuda_cub4core6detail5shmemE+56];
	ld.shared.u64 	%rd48, [_ZN6thrust24THRUST_300001_SM_1000_NS8cuda_cub4core6detail5shmemE+64];
	setp.lt.s32 	%p206, %r580, %r57;
	mov.u64 	%rd307, %rd48;
	mov.u32 	%r581, %r57;
	@%p206 bra 	$L__BB3_58;
	setp.lt.s32 	%p207, %r57, %r580;
	mov.u64 	%rd307, %rd306;
	mov.u32 	%r581, %r580;
	@%p207 bra 	$L__BB3_58;
	setp.lt.s64 	%p208, %rd306, %rd48;
	min.s64 	%rd307, %rd306, %rd48;
	selp.b32 	%r581, %r580, %r57, %p208;
$L__BB3_58:
	ld.shared.u32 	%r60, [_ZN6thrust24THRUST_300001_SM_1000_NS8cuda_cub4core6detail5shmemE+72];
	ld.shared.u64 	%rd51, [_ZN6thrust24THRUST_300001_SM_1000_NS8cuda_cub4core6detail5shmemE+80];
	setp.lt.s32 	%p209, %r581, %r60;
	mov.u64 	%rd308, %rd51;
	mov.u32 	%r582, %r60;
	@%p209 bra 	$L__BB3_61;
	setp.lt.s32 	%p210, %r60, %r581;
	mov.u64 	%rd308, %rd307;
	mov.u32 	%r582, %r581;
	@%p210 bra 	$L__BB3_61;
	setp.lt.s64 	%p211, %rd307, %rd51;
	min.s64 	%rd308, %rd307, %rd51;
	selp.b32 	%r582, %r581, %r60, %p211;
$L__BB3_61:
	ld.shared.u32 	%r63, [_ZN6thrust24THRUST_300001_SM_1000_NS8cuda_cub4core6detail5shmemE+88];
	ld.shared.u64 	%rd54, [_ZN6thrust24THRUST_300001_SM_1000_NS8cuda_cub4core6detail5shmemE+96];
	setp.lt.s32 	%p212, %r582, %r63;
	mov.u64 	%rd309, %rd54;
	mov.u32 	%r583, %r63;
	@%p212 bra 	$L__BB3_64;
	setp.lt.s32 	%p213, %r63, %r582;
	mov.u64 	%rd309, %rd308;
	mov.u32 	%r583, %r582;
	@%p213 bra 	$L__BB3_64;
	setp.lt.s64 	%p214, %rd308, %rd54;
	min.s64 	%rd309, %rd308, %rd54;
	selp.b32 	%r583, %r582, %r63, %p214;
$L__BB3_64:
	ld.shared.u32 	%r66, [_ZN6thrust24THRUST_300001_SM_1000_NS8cuda_cub4core6detail5shmemE+104];
	ld.shared.u64 	%rd57, [_ZN6thrust24THRUST_300001_SM_1000_NS8cuda_cub4core6detail5shmemE+112];
	setp.lt.s32 	%p215, %r583, %r66;
	mov.u64 	%rd310, %rd57;
	mov.u32 	%r584, %r66;
	@%p215 bra 	$L__BB3_67;
	setp.lt.s32 	%p216, %r66, %r583;
	mov.u64 	%rd310, %rd309;
	mov.u32 	%r584, %r583;
	@%p216 bra 	$L__BB3_67;
	setp.lt.s64 	%p217, %rd309, %rd57;
	min.s64 	%rd310, %rd309, %rd57;
	selp.b32 	%r584, %r583, %r66, %p217;
$L__BB3_67:
	ld.shared.u32 	%r69, [_ZN6thrust24THRUST_300001_SM_1000_NS8cuda_cub4core6detail5shmemE+120];
	ld.shared.u64 	%rd60, [_ZN6thrust24THRUST_300001_SM_1000_NS8cuda_cub4core6detail5shmemE+128];
	setp.lt.s32 	%p218, %r584, %r69;
	mov.u32 	%r636, %r69;
	mov.u64 	%rd355, %rd60;
	@%p218 bra 	$L__BB3_209;
	setp.lt.s32 	%p219, %r69, %r584;
	mov.u32 	%r636, %r584;
	mov.u64 	%rd355, %rd310;
	@%p219 bra 	$L__BB3_209;
	setp.lt.s64 	%p220, %rd310, %rd60;
	min.s64 	%rd355, %rd310, %rd60;
	selp.b32 	%r636, %r584, %r69, %p220;
	bra.uni 	$L__BB3_209;
$L__BB3_70:
	// begin inline asm
	mov.u32 %r339, %laneid;
	// end inline asm
	and.b32  	%r360, %r1, 992;
	add.s32 	%r361, %r360, 32;
	setp.gt.s32 	%p127, %r361, %r215;
	not.b32 	%r362, %r360;
	add.s32 	%r363, %r215, %r362;
	selp.b32 	%r358, %r363, 31, %p127;
	mov.b32 	%r357, 1;
	mov.b32 	%r359, -1;
	// begin inline asm
	shfl.sync.down.b32 %r340, %r572, %r357, %r358, %r359;
	// end inline asm
	// begin inline asm
	shfl.sync.down.b32 %r345, %r346, %r357, %r358, %r359;
	// end inline asm
	mov.b64 	{%r351, %r356}, %rd298;
	// begin inline asm
	shfl.sync.down.b32 %r350, %r351, %r357, %r358, %r359;
	// end inline asm
	// begin inline asm
	shfl.sync.down.b32 %r355, %r356, %r357, %r358, %r359;
	// end inline asm
	mov.b64 	%rd62, {%r350, %r355};
	setp.ge.s32 	%p128, %r339, %r358;
	mov.u64 	%rd311, %rd298;
	mov.u32 	%r585, %r572;
	@%p128 bra 	$L__BB3_74;
	setp.lt.s32 	%p129, %r572, %r340;
	mov.u64 	%rd311, %rd62;
	mov.u32 	%r585, %r340;
	@%p129 bra 	$L__BB3_74;
	setp.lt.s32 	%p130, %r340, %r572;
	mov.u64 	%rd311, %rd298;
	mov.u32 	%r585, %r572;
	@%p130 bra 	$L__BB3_74;
	setp.lt.s64 	%p131, %rd298, %rd62;
	min.s64 	%rd311, %rd298, %rd62;
	selp.b32 	%r585, %r572, %r340, %p131;
$L__BB3_74:
	mov.b32 	%r381, 2;
	mov.b32 	%r383, -1;
	// begin inline asm
	shfl.sync.down.b32 %r364, %r585, %r381, %r358, %r383;
	// end inline asm
	// begin inline asm
	shfl.sync.down.b32 %r369, %r370, %r381, %r358, %r383;
	// end inline asm
	mov.b64 	{%r375, %r380}, %rd311;
	// begin inline asm
	shfl.sync.down.b32 %r374, %r375, %r381, %r358, %r383;
	// end inline asm
	// begin inline asm
	shfl.sync.down.b32 %r379, %r380, %r381, %r358, %r383;
	// end inline asm
	mov.b64 	%rd65, {%r374, %r379};
	add.s32 	%r384, %r339, 2;
	setp.gt.s32 	%p132, %r384, %r358;
	mov.u64 	%rd312, %rd311;
	mov.u32 	%r586, %r585;
	@%p132 bra 	$L__BB3_78;
	setp.lt.s32 	%p133, %r585, %r364;
	mov.u64 	%rd312, %rd65;
	mov.u32 	%r586, %r364;
	@%p133 bra 	$L__BB3_78;
	setp.lt.s32 	%p134, %r364, %r585;
	mov.u64 	%rd312, %rd311;
	mov.u32 	%r586, %r585;
	@%p134 bra 	$L__BB3_78;
	setp.lt.s64 	%p135, %rd311, %rd65;
	min.s64 	%rd312, %rd311, %rd65;
	selp.b32 	%r586, %r585, %r364, %p135;
$L__BB3_78:
	mov.b32 	%r402, 4;
	mov.b32 	%r404, -1;
	// begin inline asm
	shfl.sync.down.b32 %r385, %r586, %r402, %r358, %r404;
	// end inline asm
	// begin inline asm
	shfl.sync.down.b32 %r390, %r391, %r402, %r358, %r404;
	// end inline asm
	mov.b64 	{%r396, %r401}, %rd312;
	// begin inline asm
	shfl.sync.down.b32 %r395, %r396, %r402, %r358, %r404;
	// end inline asm
	// begin inline asm
	shfl.sync.down.b32 %r400, %r401, %r402, %r358, %r404;
	// end inline asm
	mov.b64 	%rd68, {%r395, %r400};
	add.s32 	%r405, %r339, 4;
	setp.gt.s32 	%p136, %r405, %r358;
	mov.u32 	%r587, %r586;
	mov.u64 	%rd313, %rd312;
	@%p136 bra 	$L__BB3_82;
	setp.lt.s32 	%p137, %r586, %r385;
	mov.u32 	%r587, %r385;
	mov.u64 	%rd313, %rd68;
	@%p137 bra 	$L__BB3_82;
	setp.lt.s32 	%p138, %r385, %r586;
	mov.u32 	%r587, %r586;
	mov.u64 	%rd313, %rd312;
	@%p138 bra 	$L__BB3_82;
	setp.lt.s64 	%p139, %rd312, %rd68;
	selp.b32 	%r587, %r586, %r385, %p139;
	min.s64 	%rd313, %rd312, %rd68;
$L__BB3_82:
	mov.b32 	%r423, 8;
	mov.b32 	%r425, -1;
	// begin inline asm
	shfl.sync.down.b32 %r406, %r587, %r423, %r358, %r425;
	// end inline asm
	// begin inline asm
	shfl.sync.down.b32 %r411, %r412, %r423, %r358, %r425;
	// end inline asm
	mov.b64 	{%r417, %r422}, %rd313;
	// begin inline asm
	shfl.sync.down.b32 %r416, %r417, %r423, %r358, %r425;
	// end inline asm
	// begin inline asm
	shfl.sync.down.b32 %r421, %r422, %r423, %r358, %r425;
	// end inline asm
	mov.b64 	%rd71, {%r416, %r421};
	add.s32 	%r426, %r339, 8;
	setp.gt.s32 	%p140, %r426, %r358;
	mov.u32 	%r588, %r587;
	mov.u64 	%rd314, %rd313;
	@%p140 bra 	$L__BB3_86;
	setp.lt.s32 	%p141, %r587, %r406;
	mov.u32 	%r588, %r406;
	mov.u64 	%rd314, %rd71;
	@%p141 bra 	$L__BB3_86;
	setp.lt.s32 	%p142, %r406, %r587;
	mov.u32 	%r588, %r587;
	mov.u64 	%rd314, %rd313;
	@%p142 bra 	$L__BB3_86;
	setp.lt.s64 	%p143, %rd313, %rd71;
	selp.b32 	%r588, %r587, %r406, %p143;
	min.s64 	%rd314, %rd313, %rd71;
$L__BB3_86:
	mov.b32 	%r444, 16;
	mov.b32 	%r446, -1;
	// begin inline asm
	shfl.sync.down.b32 %r427, %r588, %r444, %r358, %r446;
	// end inline asm
	// begin inline asm
	shfl.sync.down.b32 %r432, %r433, %r444, %r358, %r446;
	// end inline asm
	mov.b64 	{%r438, %r443}, %rd314;
	// begin inline asm
	shfl.sync.down.b32 %r437, %r438, %r444, %r358, %r446;
	// end inline asm
	// begin inline asm
	shfl.sync.down.b32 %r442, %r443, %r444, %r358, %r446;
	// end inline asm
	mov.b64 	%rd74, {%r437, %r442};
	add.s32 	%r447, %r339, 16;
	setp.gt.s32 	%p144, %r447, %r358;
	mov.u32 	%r636, %r588;
	mov.u64 	%rd355, %rd314;
	@%p144 bra 	$L__BB3_90;
	setp.lt.s32 	%p145, %r588, %r427;
	mov.u32 	%r636, %r427;
	mov.u64 	%rd355, %rd74;
	@%p145 bra 	$L__BB3_90;
	setp.lt.s32 	%p146, %r427, %r588;
	mov.u32 	%r636, %r588;
	mov.u64 	%rd355, %rd314;
	@%p146 bra 	$L__BB3_90;
	setp.lt.s64 	%p147, %rd314, %rd74;
	selp.b32 	%r636, %r588, %r427, %p147;
	min.s64 	%rd355, %rd314, %rd74;
$L__BB3_90:
	setp.ne.s32 	%p148, %r339, 0;
	@%p148 bra 	$L__BB3_92;
	shr.u32 	%r448, %r1, 1;
	and.b32  	%r449, %r448, 496;
	mov.u32 	%r450, _ZN6thrust24THRUST_300001_SM_1000_NS8cuda_cub4core6detail5shmemE;
	add.s32 	%r451, %r450, %r449;
	st.shared.u32 	[%r451+8], %r636;
	st.shared.u64 	[%r451+16], %rd355;
$L__BB3_92:
	bar.sync 	0;
	setp.ne.s32 	%p149, %r1, 0;
	@%p149 bra 	$L__BB3_209;
	setp.lt.s32 	%p150, %r215, 33;
	mov.u32 	%r590, %r636;
	mov.u64 	%rd316, %rd355;
	@%p150 bra 	$L__BB3_97;
	ld.shared.u32 	%r88, [_ZN6thrust24THRUST_300001_SM_1000_NS8cuda_cub4core6detail5shmemE+24];
	ld.shared.u64 	%rd77, [_ZN6thrust24THRUST_300001_SM_1000_NS8cuda_cub4core6detail5shmemE+32];
	setp.lt.s32 	%p151, %r636, %r88;
	mov.u32 	%r590, %r88;
	mov.u64 	%rd316, %rd77;
	@%p151 bra 	$L__BB3_97;
	setp.lt.s32 	%p152, %r88, %r636;
	mov.u32 	%r590, %r636;
	mov.u64 	%rd316, %rd355;
	@%p152 bra 	$L__BB3_97;
	setp.lt.s64 	%p153, %rd355, %rd77;
	selp.b32 	%r590, %r636, %r88, %p153;
	min.s64 	%rd316, %rd355, %rd77;
$L__BB3_97:
	setp.lt.s32 	%p154, %r215, 65;
	mov.u32 	%r591, %r590;
	mov.u64 	%rd317, %rd316;
	@%p154 bra 	$L__BB3_101;
	ld.shared.u32 	%r91, [_ZN6thrust24THRUST_300001_SM_1000_NS8cuda_cub4core6detail5shmemE+40];
	ld.shared.u64 	%rd80, [_ZN6thrust24THRUST_300001_SM_1000_NS8cuda_cub4core6detail5shmemE+48];
	setp.lt.s32 	%p155, %r590, %r91;
	mov.u32 	%r591, %r91;
	mov.u64 	%rd317, %rd80;
	@%p155 bra 	$L__BB3_101;
	setp.lt.s32 	%p156, %r91, %r590;
	mov.u32 	%r591, %r590;
	mov.u64 	%rd317, %rd316;
	@%p156 bra 	$L__BB3_101;
	setp.lt.s64 	%p157, %rd316, %rd80;
	selp.b32 	%r591, %r590, %r91, %p157;
	min.s64 	%rd317, %rd316, %rd80;
$L__BB3_101:
	setp.lt.s32 	%p158, %r215, 97;
	mov.u32 	%r592, %r591;
	mov.u64 	%rd318, %rd317;
	@%p158 bra 	$L__BB3_105;
	ld.shared.u32 	%r94, [_ZN6thrust24THRUST_300001_SM_1000_NS8cuda_cub4core6detail5shmemE+56];
	ld.shared.u64 	%rd83, [_ZN6thrust24THRUST_300001_SM_1000_NS8cuda_cub4core6detail5shmemE+64];
	setp.lt.s32 	%p159, %r591, %r94;
	mov.u32 	%r592, %r94;
	mov.u64 	%rd318, %rd83;
	@%p159 bra 	$L__BB3_105;
	setp.lt.s32 	%p160, %r94, %r591;
	mov.u32 	%r592, %r591;
	mov.u64 	%rd318, %rd317;
	@%p160 bra 	$L__BB3_105;
	setp.lt.s64 	%p161, %rd317, %rd83;
	selp.b32 	%r592, %r591, %r94, %p161;
	min.s64 	%rd318, %rd317, %rd83;
$L__BB3_105:
	setp.lt.s32 	%p162, %r215, 129;
	mov.u32 	%r593, %r592;
	mov.u64 	%rd319, %rd318;
	@%p162 bra 	$L__BB3_109;
	ld.shared.u32 	%r97, [_ZN6thrust24THRUST_300001_SM_1000_NS8cuda_cub4core6detail5shmemE+72];
	ld.shared.u64 	%rd86, [_ZN6thrust24THRUST_300001_SM_1000_NS8cuda_cub4core6detail5shmemE+80];
	setp.lt.s32 	%p163, %r592, %r97;
	mov.u32 	%r593, %r97;
	mov.u64 	%rd319, %rd86;
	@%p163 bra 	$L__BB3_109;
	setp.lt.s32 	%p164, %r97, %r592;
	mov.u32 	%r593, %r592;
	mov.u64 	%rd319, %rd318;
	@%p164 bra 	$L__BB3_109;
	setp.lt.s64 	%p165, %rd318, %rd86;
	selp.b32 	%r593, %r592, %r97, %p165;
	min.s64 	%rd319, %rd318, %rd86;
$L__BB3_109:
	setp.lt.s32 	%p166, %r215, 161;
	mov.u32 	%r594, %r593;
	mov.u64 	%rd320, %rd319;
	@%p166 bra 	$L__BB3_113;
	ld.shared.u32 	%r100, [_ZN6thrust24THRUST_300001_SM_1000_NS8cuda_cub4core6detail5shmemE+88];
	ld.shared.u64 	%rd89, [_ZN6thrust24THRUST_300001_SM_1000_NS8cuda_cub4core6detail5shmemE+96];
	setp.lt.s32 	%p167, %r593, %r100;
	mov.u32 	%r594, %r100;
	mov.u64 	%rd320, %rd89;
	@%p167 bra 	$L__BB3_113;
	setp.lt.s32 	%p168, %r100, %r593;
	mov.u32 	%r594, %r593;
	mov.u64 	%rd320, %rd319;
	@%p168 bra 	$L__BB3_113;
	setp.lt.s64 	%p169, %rd319, %rd89;
	selp.b32 	%r594, %r593, %r100, %p169;
	min.s64 	%rd320, %rd319, %rd89;
$L__BB3_113:
	setp.lt.s32 	%p170, %r215, 193;
	mov.u32 	%r595, %r594;
	mov.u64 	%rd321, %rd320;
	@%p170 bra 	$L__BB3_117;
	ld.shared.u32 	%r103, [_ZN6thrust24THRUST_300001_SM_1000_NS8cuda_cub4core6detail5shmemE+104];
	ld.shared.u64 	%rd92, [_ZN6thrust24THRUST_300001_SM_1000_NS8cuda_cub4core6detail5shmemE+112];
	setp.lt.s32 	%p171, %r594, %r103;
	mov.u32 	%r595, %r103;
	mov.u64 	%rd321, %rd92;
	@%p171 bra 	$L__BB3_117;
	setp.lt.s32 	%p172, %r103, %r594;
	mov.u32 	%r595, %r594;
	mov.u64 	%rd321, %rd320;
	@%p172 bra 	$L__BB3_117;
	setp.lt.s64 	%p173, %rd320, %rd92;
	selp.b32 	%r595, %r594, %r103, %p173;
	min.s64 	%rd321, %rd320, %rd92;
$L__BB3_117:
	setp.lt.s32 	%p174, %r215, 225;
	mov.u32 	%r636, %r595;
	mov.u64 	%rd355, %rd321;
	@%p174 bra 	$L__BB3_209;
	ld.shared.u32 	%r106, [_ZN6thrust24THRUST_300001_SM_1000_NS8cuda_cub4core6detail5shmemE+120];
	ld.shared.u64 	%rd95, [_ZN6thrust24THRUST_300001_SM_1000_NS8cuda_cub4core6detail5shmemE+128];
	setp.lt.s32 	%p175, %r595, %r106;
	mov.u32 	%r636, %r106;
	mov.u64 	%rd355, %rd95;
	@%p175 bra 	$L__BB3_209;
	setp.lt.s32 	%p176, %r106, %r595;
	mov.u32 	%r636, %r595;
	mov.u64 	%rd355, %rd321;
	@%p176 bra 	$L__BB3_209;
	setp.lt.s64 	%p177, %rd321, %rd95;
	selp.b32 	%r636, %r595, %r106, %p177;
	min.s64 	%rd355, %rd321, %rd95;
	bra.uni 	$L__BB3_209;
$L__BB3_121:
	mov.u32 	%r108, %tid.x;
	mul.wide.u32 	%rd208, %r108, 16;
	add.s64 	%rd189, %rd186, %rd208;
	// begin inline asm
	ld.global.nc.u64 %rd188, [%rd189];
	// end inline asm
	add.s64 	%rd191, %rd189, 8;
	// begin inline asm
	ld.global.nc.u64 %rd190, [%rd191];
	// end inline asm
	cvt.u32.u64 	%r109, %rd188;
	add.s64 	%rd193, %rd189, 4096;
	// begin inline asm
	ld.global.nc.u64 %rd192, [%rd193];
	// end inline asm
	add.s64 	%rd195, %rd189, 4104;
	// begin inline asm
	ld.global.nc.u64 %rd322, [%rd195];
	// end inline asm
	cvt.u32.u64 	%r596, %rd192;
	add.s64 	%rd197, %rd189, 8192;
	// begin inline asm
	ld.global.nc.u64 %rd196, [%rd197];
	// end inline asm
	add.s64 	%rd199, %rd189, 8200;
	// begin inline asm
	ld.global.nc.u64 %rd323, [%rd199];
	// end inline asm
	cvt.u32.u64 	%r597, %rd196;
	add.s64 	%rd201, %rd189, 12288;
	// begin inline asm
	ld.global.nc.u64 %rd200, [%rd201];
	// end inline asm
	add.s64 	%rd203, %rd189, 12296;
	// begin inline asm
	ld.global.nc.u64 %rd324, [%rd203];
	// end inline asm
	cvt.u32.u64 	%r598, %rd200;
	add.s64 	%rd205, %rd189, 16384;
	// begin inline asm
	ld.global.nc.u64 %rd204, [%rd205];
	// end inline asm
	add.s64 	%rd207, %rd189, 16392;
	// begin inline asm
	ld.global.nc.u64 %rd342, [%rd207];
	// end inline asm
	cvt.u32.u64 	%r623, %rd204;
	setp.lt.s32 	%p3, %r109, %r596;
	@%p3 bra 	$L__BB3_123;
	setp.lt.s32 	%p4, %r596, %r109;
	setp.lt.s64 	%p5, %rd190, %rd322;
	or.pred  	%p6, %p4, %p5;
	selp.b32 	%r596, %r109, %r596, %p6;
	selp.b64 	%rd322, %rd190, %rd322, %p6;
$L__BB3_123:
	setp.lt.s32 	%p7, %r596, %r597;
	@%p7 bra 	$L__BB3_125;
	setp.lt.s32 	%p8, %r597, %r596;
	setp.lt.s64 	%p9, %rd322, %rd323;
	or.pred  	%p10, %p8, %p9;
	selp.b32 	%r597, %r596, %r597, %p10;
	selp.b64 	%rd323, %rd322, %rd323, %p10;
$L__BB3_125:
	setp.lt.s32 	%p11, %r597, %r598;
	@%p11 bra 	$L__BB3_127;
	setp.lt.s32 	%p12, %r598, %r597;
	setp.lt.s64 	%p13, %rd323, %rd324;
	or.pred  	%p14, %p12, %p13;
	selp.b32 	%r598, %r597, %r598, %p14;
	selp.b64 	%rd324, %rd323, %rd324, %p14;
$L__BB3_127:
	setp.lt.s32 	%p15, %r598, %r623;
	@%p15 bra 	$L__BB3_129;
	setp.lt.s32 	%p16, %r623, %r598;
	setp.lt.s64 	%p17, %rd324, %rd342;
	or.pred  	%p18, %p16, %p17;
	selp.b32 	%r623, %r598, %r623, %p18;
	selp.b64 	%rd342, %rd324, %rd342, %p18;
$L__BB3_129:
	setp.lt.u32 	%p19, %r215, 2560;
	mov.b32 	%r608, 1280;
	@%p19 bra 	$L__BB3_142;
	mov.b32 	%r600, 1280;
	mov.u32 	%r601, %r623;
	mov.u64 	%rd326, %rd342;
$L__BB3_131:
	add.s32 	%r218, %r600, %r108;
	mul.wide.u32 	%rd229, %r218, 16;
	add.s64 	%rd210, %rd186, %rd229;
	// begin inline asm
	ld.global.nc.u64 %rd209, [%rd210];
	// end inline asm
	add.s64 	%rd212, %rd210, 8;
	// begin inline asm
	ld.global.nc.u64 %rd327, [%rd212];
	// end inline asm
	cvt.u32.u64 	%r602, %rd209;
	add.s64 	%rd214, %rd210, 4096;
	// begin inline asm
	ld.global.nc.u64 %rd213, [%rd214];
	// end inline asm
	add.s64 	%rd216, %rd210, 4104;
	// begin inline asm
	ld.global.nc.u64 %rd328, [%rd216];
	// end inline asm
	cvt.u32.u64 	%r603, %rd213;
	add.s64 	%rd218, %rd210, 8192;
	// begin inline asm
	ld.global.nc.u64 %rd217, [%rd218];
	// end inline asm
	add.s64 	%rd220, %rd210, 8200;
	// begin inline asm
	ld.global.nc.u64 %rd329, [%rd220];
	// end inline asm
	cvt.u32.u64 	%r604, %rd217;
	add.s64 	%rd222, %rd210, 12288;
	// begin inline asm
	ld.global.nc.u64 %rd221, [%rd222];
	// end inline asm
	add.s64 	%rd224, %rd210, 12296;
	// begin inline asm
	ld.global.nc.u64 %rd330, [%rd224];
	// end inline asm
	cvt.u32.u64 	%r605, %rd221;
	add.s64 	%rd226, %rd210, 16384;
	// begin inline asm
	ld.global.nc.u64 %rd225, [%rd226];
	// end inline asm
	add.s64 	%rd228, %rd210, 16392;
	// begin inline asm
	ld.global.nc.u64 %rd342, [%rd228];
	// end inline asm
	cvt.u32.u64 	%r623, %rd225;
	setp.lt.s32 	%p20, %r601, %r602;
	@%p20 bra 	$L__BB3_133;
	setp.lt.s32 	%p21, %r602, %r601;
	setp.lt.s64 	%p22, %rd326, %rd327;
	or.pred  	%p23, %p21, %p22;
	selp.b32 	%r602, %r601, %r602, %p23;
	selp.b64 	%rd327, %rd326, %rd327, %p23;
$L__BB3_133:
	setp.lt.s32 	%p24, %r602, %r603;
	@%p24 bra 	$L__BB3_135;
	setp.lt.s32 	%p25, %r603, %r602;
	setp.lt.s64 	%p26, %rd327, %rd328;
	or.pred  	%p27, %p25, %p26;
	selp.b32 	%r603, %r602, %r603, %p27;
	selp.b64 	%rd328, %rd327, %rd328, %p27;
$L__BB3_135:
	setp.lt.s32 	%p28, %r603, %r604;
	@%p28 bra 	$L__BB3_137;
	setp.lt.s32 	%p29, %r604, %r603;
	setp.lt.s64 	%p30, %rd328, %rd329;
	or.pred  	%p31, %p29, %p30;
	selp.b32 	%r604, %r603, %r604, %p31;
	selp.b64 	%rd329, %rd328, %rd329, %p31;
$L__BB3_137:
	setp.lt.s32 	%p32, %r604, %r605;
	@%p32 bra 	$L__BB3_139;
	setp.lt.s32 	%p33, %r605, %r604;
	setp.lt.s64 	%p34, %rd329, %rd330;
	or.pred  	%p35, %p33, %p34;
	selp.b32 	%r605, %r604, %r605, %p35;
	selp.b64 	%rd330, %rd329, %rd330, %p35;
$L__BB3_139:
	setp.lt.s32 	%p36, %r605, %r623;
	@%p36 bra 	$L__BB3_141;
	setp.lt.s32 	%p37, %r623, %r605;
	setp.lt.s64 	%p38, %rd330, %rd342;
	or.pred  	%p39, %p37, %p38;
	selp.b32 	%r623, %r605, %r623, %p39;
	selp.b64 	%rd342, %rd330, %rd342, %p39;
$L__BB3_141:
	add.s32 	%r608, %r600, 1280;
	add.s32 	%r219, %r600, 2560;
	setp.le.s32 	%p40, %r219, %r215;
	mov.u32 	%r600, %r608;
	mov.u32 	%r601, %r623;
	mov.u64 	%rd326, %rd342;
	@%p40 bra 	$L__BB3_131;
$L__BB3_142:
	setp.le.s32 	%p41, %r215, %r608;
	@%p41 bra 	$L__BB3_165;
	sub.s32 	%r142, %r215, %r608;
	setp.ge.s32 	%p42, %r108, %r142;
	@%p42 bra 	$L__BB3_165;
	not.b32 	%r221, %r108;
	add.s32 	%r222, %r215, %r221;
	sub.s32 	%r143, %r222, %r608;
	and.b32  	%r223, %r143, 768;
	setp.eq.s32 	%p43, %r223, 768;
	mov.u32 	%r614, %r108;
	@%p43 bra 	$L__BB3_150;
	add.s32 	%r610, %r108, %r608;
	shr.u32 	%r224, %r143, 8;
	add.s32 	%r225, %r224, 1;
	and.b32  	%r226, %r225, 3;
	neg.s32 	%r609, %r226;
	mov.u32 	%r614, %r108;
$L__BB3_146:
	.pragma "nounroll";
	mov.u64 	%rd127, %rd342;
	mov.u32 	%r149, %r623;
	mul.wide.u32 	%rd235, %r610, 16;
	add.s64 	%rd232, %rd186, %rd235;
	// begin inline asm
	ld.global.nc.u64 %rd231, [%rd232];
	// end inline asm
	add.s64 	%rd234, %rd232, 8;
	// begin inline asm
	ld.global.nc.u64 %rd233, [%rd234];
	// end inline asm
	cvt.u32.u64 	%r150, %rd231;
	setp.lt.s32 	%p44, %r149, %r150;
	mov.u32 	%r623, %r150;
	mov.u64 	%rd342, %rd233;
	@%p44 bra 	$L__BB3_149;
	setp.lt.s32 	%p45, %r150, %r149;
	mov.u32 	%r623, %r149;
	mov.u64 	%rd342, %rd127;
	@%p45 bra 	$L__BB3_149;
	setp.lt.s64 	%p46, %rd127, %rd233;
	selp.b32 	%r623, %r149, %r150, %p46;
	min.s64 	%rd342, %rd127, %rd233;
$L__BB3_149:
	add.s32 	%r614, %r614, 256;
	add.s32 	%r610, %r610, 256;
	add.s32 	%r609, %r609, 1;
	setp.ne.s32 	%p47, %r609, 0;
	@%p47 bra 	$L__BB3_146;
$L__BB3_150:
	setp.lt.u32 	%p48, %r143, 768;
	@%p48 bra 	$L__BB3_165;
	cvt.u64.u32 	%rd236, %r614;
	cvt.u64.u32 	%rd237, %r608;
	add.s64 	%rd238, %rd236, %rd237;
	shl.b64 	%rd239, %rd238, 4;
	add.s64 	%rd240, %rd239, %rd186;
	add.s64 	%rd337, %rd240, 12296;
	add.s32 	%r617, %r614, %r608;
$L__BB3_152:
	mul.wide.u32 	%rd245, %r617, 16;
	add.s64 	%rd242, %rd186, %rd245;
	// begin inline asm
	ld.global.nc.u64 %rd241, [%rd242];
	// end inline asm
	add.s64 	%rd244, %rd242, 8;
	// begin inline asm
	ld.global.nc.u64 %rd243, [%rd244];
	// end inline asm
	cvt.u32.u64 	%r163, %rd241;
	setp.lt.s32 	%p49, %r623, %r163;
	mov.u32 	%r620, %r163;
	mov.u64 	%rd339, %rd243;
	@%p49 bra 	$L__BB3_155;
	setp.lt.s32 	%p50, %r163, %r623;
	mov.u32 	%r620, %r623;
	mov.u64 	%rd339, %rd342;
	@%p50 bra 	$L__BB3_155;
	setp.lt.s64 	%p51, %rd342, %rd243;
	selp.b32 	%r620, %r623, %r163, %p51;
	min.s64 	%rd339, %rd342, %rd243;
$L__BB3_155:
	add.s64 	%rd247, %rd337, -8200;
	// begin inline asm
	ld.global.nc.u64 %rd246, [%rd247];
	// end inline asm
	add.s64 	%rd249, %rd337, -8192;
	// begin inline asm
	ld.global.nc.u64 %rd248, [%rd249];
	// end inline asm
	cvt.u32.u64 	%r166, %rd246;
	setp.lt.s32 	%p52, %r620, %r166;
	mov.u32 	%r621, %r166;
	mov.u64 	%rd340, %rd248;
	@%p52 bra 	$L__BB3_158;
	setp.lt.s32 	%p53, %r166, %r620;
	mov.u32 	%r621, %r620;
	mov.u64 	%rd340, %rd339;
	@%p53 bra 	$L__BB3_158;
	setp.lt.s64 	%p54, %rd339, %rd248;
	selp.b32 	%r621, %r620, %r166, %p54;
	min.s64 	%rd340, %rd339, %rd248;
$L__BB3_158:
	add.s64 	%rd251, %rd337, -4104;
	// begin inline asm
	ld.global.nc.u64 %rd250, [%rd251];
	// end inline asm
	add.s64 	%rd253, %rd337, -4096;
	// begin inline asm
	ld.global.nc.u64 %rd252, [%rd253];
	// end inline asm
	cvt.u32.u64 	%r169, %rd250;
	setp.lt.s32 	%p55, %r621, %r169;
	mov.u32 	%r622, %r169;
	mov.u64 	%rd341, %rd252;
	@%p55 bra 	$L__BB3_161;
	setp.lt.s32 	%p56, %r169, %r621;
	mov.u32 	%r622, %r621;
	mov.u64 	%rd341, %rd340;
	@%p56 bra 	$L__BB3_161;
	setp.lt.s64 	%p57, %rd340, %rd252;
	selp.b32 	%r622, %r621, %r169, %p57;
	min.s64 	%rd341, %rd340, %rd252;
$L__BB3_161:
	add.s64 	%rd255, %rd337, -8;
	// begin inline asm
	ld.global.nc.u64 %rd254, [%rd255];
	// end inline asm
	// begin inline asm
	ld.global.nc.u64 %rd256, [%rd337];
	// end inline asm
	cvt.u32.u64 	%r172, %rd254;
	setp.lt.s32 	%p58, %r622, %r172;
	mov.u32 	%r623, %r172;
	mov.u64 	%rd342, %rd256;
	@%p58 bra 	$L__BB3_164;
	setp.lt.s32 	%p59, %r172, %r622;
	mov.u32 	%r623, %r622;
	mov.u64 	%rd342, %rd341;
	@%p59 bra 	$L__BB3_164;
	setp.lt.s64 	%p60, %rd341, %rd256;
	selp.b32 	%r623, %r622, %r172, %p60;
	min.s64 	%rd342, %rd341, %rd256;
$L__BB3_164:
	add.s32 	%r614, %r614, 1024;
	add.s64 	%rd337, %rd337, 16384;
	add.s32 	%r617, %r617, 1024;
	setp.lt.s32 	%p61, %r614, %r142;
	@%p61 bra 	$L__BB3_152;
$L__BB3_165:
	// begin inline asm
	mov.u32 %r227, %laneid;
	// end inline asm
	mov.b32 	%r245, 1;
	mov.b32 	%r246, 31;
	mov.b32 	%r247, -1;
	// begin inline asm
	shfl.sync.down.b32 %r228, %r623, %r245, %r246, %r247;
	// end inline asm
	// begin inline asm
	shfl.sync.down.b32 %r233, %r234, %r245, %r246, %r247;
	// end inline asm
	mov.b64 	{%r239, %r244}, %rd342;
	// begin inline asm
	shfl.sync.down.b32 %r238, %r239, %r245, %r246, %r247;
	// end inline asm
	// begin inline asm
	shfl.sync.down.b32 %r243, %r244, %r245, %r246, %r247;
	// end inline asm
	mov.b64 	%rd150, {%r238, %r243};
	setp.gt.s32 	%p62, %r227, 30;
	mov.u32 	%r625, %r623;
	mov.u64 	%rd344, %rd342;
	@%p62 bra 	$L__BB3_169;
	setp.lt.s32 	%p63, %r623, %r228;
	mov.u32 	%r625, %r228;
	mov.u64 	%rd344, %rd150;
	@%p63 bra 	$L__BB3_169;
	setp.lt.s32 	%p64, %r228, %r623;
	mov.u32 	%r625, %r623;
	mov.u64 	%rd344, %rd342;
	@%p64 bra 	$L__BB3_169;
	setp.lt.s64 	%p65, %rd342, %rd150;
	selp.b32 	%r625, %r623, %r228, %p65;
	min.s64 	%rd344, %rd342, %rd150;
$L__BB3_169:
	mov.b32 	%r265, 2;
	mov.b32 	%r266, 31;
	mov.b32 	%r267, -1;
	// begin inline asm
	shfl.sync.down.b32 %r248, %r625, %r265, %r266, %r267;
	// end inline asm
	// begin inline asm
	shfl.sync.down.b32 %r253, %r254, %r265, %r266, %r267;
	// end inline asm
	mov.b64 	{%r259, %r264}, %rd344;
	// begin inline asm
	shfl.sync.down.b32 %r258, %r259, %r265, %r266, %r267;
	// end inline asm
	// begin inline asm
	shfl.sync.down.b32 %r263, %r264, %r265, %r266, %r267;
	// end inline asm
	mov.b64 	%rd153, {%r258, %r263};
	setp.gt.s32 	%p66, %r227, 29;
	mov.u32 	%r626, %r625;
	mov.u64 	%rd345, %rd344;
	@%p66 bra 	$L__BB3_173;
	setp.lt.s32 	%p67, %r625, %r248;
	mov.u32 	%r626, %r248;
	mov.u64 	%rd345, %rd153;
	@%p67 bra 	$L__BB3_173;
	setp.lt.s32 	%p68, %r248, %r625;
	mov.u32 	%r626, %r625;
	mov.u64 	%rd345, %rd344;
	@%p68 bra 	$L__BB3_173;
	setp.lt.s64 	%p69, %rd344, %rd153;
	selp.b32 	%r626, %r625, %r248, %p69;
	min.s64 	%rd345, %rd344, %rd153;
$L__BB3_173:
	mov.b32 	%r285, 4;
	mov.b32 	%r286, 31;
	mov.b32 	%r287, -1;
	// begin inline asm
	shfl.sync.down.b32 %r268, %r626, %r285, %r286, %r287;
	// end inline asm
	// begin inline asm
	shfl.sync.down.b32 %r273, %r274, %r285, %r286, %r287;
	// end inline asm
	mov.b64 	{%r279, %r284}, %rd345;
	// begin inline asm
	shfl.sync.down.b32 %r278, %r279, %r285, %r286, %r287;
	// end inline asm
	// begin inline asm
	shfl.sync.down.b32 %r283, %r284, %r285, %r286, %r287;
	// end inline asm
	mov.b64 	%rd156, {%r278, %r283};
	setp.gt.s32 	%p70, %r227, 27;
	mov.u32 	%r627, %r626;
	mov.u64 	%rd346, %rd345;
	@%p70 bra 	$L__BB3_177;
	setp.lt.s32 	%p71, %r626, %r268;
	mov.u32 	%r627, %r268;
	mov.u64 	%rd346, %rd156;
	@%p71 bra 	$L__BB3_177;
	setp.lt.s32 	%p72, %r268, %r626;
	mov.u32 	%r627, %r626;
	mov.u64 	%rd346, %rd345;
	@%p72 bra 	$L__BB3_177;
	setp.lt.s64 	%p73, %rd345, %rd156;
	selp.b32 	%r627, %r626, %r268, %p73;
	min.s64 	%rd346, %rd345, %rd156;
$L__BB3_177:
	mov.b32 	%r305, 8;
	mov.b32 	%r306, 31;
	mov.b32 	%r307, -1;
	// begin inline asm
	shfl.sync.down.b32 %r288, %r627, %r305, %r306, %r307;
	// end inline asm
	// begin inline asm
	shfl.sync.down.b32 %r293, %r294, %r305, %r306, %r307;
	// end inline asm
	mov.b64 	{%r299, %r304}, %rd346;
	// begin inline asm
	shfl.sync.down.b32 %r298, %r299, %r305, %r306, %r307;
	// end inline asm
	// begin inline asm
	shfl.sync.down.b32 %r303, %r304, %r305, %r306, %r307;
	// end inline asm
	mov.b64 	%rd159, {%r298, %r303};
	setp.gt.s32 	%p74, %r227, 23;
	mov.u32 	%r628, %r627;
	mov.u64 	%rd347, %rd346;
	@%p74 bra 	$L__BB3_181;
	setp.lt.s32 	%p75, %r627, %r288;
	mov.u32 	%r628, %r288;
	mov.u64 	%rd347, %rd159;
	@%p75 bra 	$L__BB3_181;
	setp.lt.s32 	%p76, %r288, %r627;
	mov.u32 	%r628, %r627;
	mov.u64 	%rd347, %rd346;
	@%p76 bra 	$L__BB3_181;
	setp.lt.s64 	%p77, %rd346, %rd159;
	selp.b32 	%r628, %r627, %r288, %p77;
	min.s64 	%rd347, %rd346, %rd159;
$L__BB3_181:
	mov.b32 	%r325, 16;
	mov.b32 	%r326, 31;
	mov.b32 	%r327, -1;
	// begin inline asm
	shfl.sync.down.b32 %r308, %r628, %r325, %r326, %r327;
	// end inline asm
	// begin inline asm
	shfl.sync.down.b32 %r313, %r314, %r325, %r326, %r327;
	// end inline asm
	mov.b64 	{%r319, %r324}, %rd347;
	// begin inline asm
	shfl.sync.down.b32 %r318, %r319, %r325, %r326, %r327;
	// end inline asm
	// begin inline asm
	shfl.sync.down.b32 %r323, %r324, %r325, %r326, %r327;
	// end inline asm
	mov.b64 	%rd162, {%r318, %r323};
	setp.gt.s32 	%p78, %r227, 15;
	mov.u32 	%r636, %r628;
	mov.u64 	%rd355, %rd347;
	@%p78 bra 	$L__BB3_185;
	setp.lt.s32 	%p79, %r628, %r308;
	mov.u32 	%r636, %r308;
	mov.u64 	%rd355, %rd162;
	@%p79 bra 	$L__BB3_185;
	setp.lt.s32 	%p80, %r308, %r628;
	mov.u32 	%r636, %r628;
	mov.u64 	%rd355, %rd347;
	@%p80 bra 	$L__BB3_185;
	setp.lt.s64 	%p81, %rd347, %rd162;
	selp.b32 	%r636, %r628, %r308, %p81;
	min.s64 	%rd355, %rd347, %rd162;
$L__BB3_185:
	setp.ne.s32 	%p82, %r227, 0;
	@%p82 bra 	$L__BB3_187;
	shr.u32 	%r328, %r108, 1;
	and.b32  	%r329, %r328, 496;
	mov.u32 	%r330, _ZN6thrust24THRUST_300001_SM_1000_NS8cuda_cub4core6detail5shmemE;
	add.s32 	%r331, %r330, %r329;
	st.shared.u32 	[%r331+8], %r636;
	st.shared.u64 	[%r331+16], %rd355;
$L__BB3_187:
	bar.sync 	0;
	setp.ne.s32 	%p83, %r108, 0;
	@%p83 bra 	$L__BB3_209;
	ld.shared.u32 	%r194, [_ZN6thrust24THRUST_300001_SM_1000_NS8cuda_cub4core6detail5shmemE+24];
	ld.shared.u64 	%rd165, [_ZN6thrust24THRUST_300001_SM_1000_NS8cuda_cub4core6detail5shmemE+32];
	setp.lt.s32 	%p84, %r636, %r194;
	mov.u32 	%r630, %r194;
	mov.u64 	%rd349, %rd165;
	@%p84 bra 	$L__BB3_191;
	setp.lt.s32 	%p85, %r194, %r636;
	mov.u32 	%r630, %r636;
	mov.u64 	%rd349, %rd355;
	@%p85 bra 	$L__BB3_191;
	setp.lt.s64 	%p86, %rd355, %rd165;
	selp.b32 	%r630, %r636, %r194, %p86;
	min.s64 	%rd349, %rd355, %rd165;
$L__BB3_191:
	ld.shared.u32 	%r197, [_ZN6thrust24THRUST_300001_SM_1000_NS8cuda_cub4core6detail5shmemE+40];
	ld.shared.u64 	%rd168, [_ZN6thrust24THRUST_300001_SM_1000_NS8cuda_cub4core6detail5shmemE+48];
	setp.lt.s32 	%p87, %r630, %r197;
	mov.u32 	%r631, %r197;
	mov.u64 	%rd350, %rd168;
	@%p87 bra 	$L__BB3_194;
	setp.lt.s32 	%p88, %r197, %r630;
	mov.u32 	%r631, %r630;
	mov.u64 	%rd350, %rd349;
	@%p88 bra 	$L__BB3_194;
	setp.lt.s64 	%p89, %rd349, %rd168;
	selp.b32 	%r631, %r630, %r197, %p89;
	min.s64 	%rd350, %rd349, %rd168;
$L__BB3_194:
	ld.shared.u32 	%r200, [_ZN6thrust24THRUST_300001_SM_1000_NS8cuda_cub4core6detail5shmemE+56];
	ld.shared.u64 	%rd171, [_ZN6thrust24THRUST_300001_SM_1000_NS8cuda_cub4core6detail5shmemE+64];
	setp.lt.s32 	%p90, %r631, %r200;
	mov.u32 	%r632, %r200;
	mov.u64 	%rd351, %rd171;
	@%p90 bra 	$L__BB3_197;
	setp.lt.s32 	%p91, %r200, %r631;
	mov.u32 	%r632, %r631;
	mov.u64 	%rd351, %rd350;
	@%p91 bra 	$L__BB3_197;
	setp.lt.s64 	%p92, %rd350, %rd171;
	selp.b32 	%r632, %r631, %r200, %p92;
	min.s64 	%rd351, %rd350, %rd171;
$L__BB3_197:
	ld.shared.u32 	%r203, [_ZN6thrust24THRUST_300001_SM_1000_NS8cuda_cub4core6detail5shmemE+72];
	ld.shared.u64 	%rd174, [_ZN6thrust24THRUST_300001_SM_1000_NS8cuda_cub4core6detail5shmemE+80];
	setp.lt.s32 	%p93, %r632, %r203;
	mov.u32 	%r633, %r203;
	mov.u64 	%rd352, %rd174;
	@%p93 bra 	$L__BB3_200;
	setp.lt.s32 	%p94, %r203, %r632;
	mov.u32 	%r633, %r632;
	mov.u64 	%rd352, %rd351;
	@%p94 bra 	$L__BB3_200;
	setp.lt.s64 	%p95, %rd351, %rd174;
	selp.b32 	%r633, %r632, %r203, %p95;
	min.s64 	%rd352, %rd351, %rd174;
$L__BB3_200:
	ld.shared.u32 	%r206, [_ZN6thrust24THRUST_300001_SM_1000_NS8cuda_cub4core6detail5shmemE+88];
	ld.shared.u64 	%rd177, [_ZN6thrust24THRUST_300001_SM_1000_NS8cuda_cub4core6detail5shmemE+96];
	setp.lt.s32 	%p96, %r633, %r206;
	mov.u32 	%r634, %r206;
	mov.u64 	%rd353, %rd177;
	@%p96 bra 	$L__BB3_203;
	setp.lt.s32 	%p97, %r206, %r633;
	mov.u32 	%r634, %r633;
	mov.u64 	%rd353, %rd352;
	@%p97 bra 	$L__BB3_203;
	setp.lt.s64 	%p98, %rd352, %rd177;
	selp.b32 	%r634, %r633, %r206, %p98;
	min.s64 	%rd353, %rd352, %rd177;
$L__BB3_203:
	ld.shared.u32 	%r209, [_ZN6thrust24THRUST_300001_SM_1000_NS8cuda_cub4core6detail5shmemE+104];
	ld.shared.u64 	%rd180, [_ZN6thrust24THRUST_300001_SM_1000_NS8cuda_cub4core6detail5shmemE+112];
	setp.lt.s32 	%p99, %r634, %r209;
	mov.u32 	%r635, %r209;
	mov.u64 	%rd354, %rd180;
	@%p99 bra 	$L__BB3_206;
	setp.lt.s32 	%p100, %r209, %r634;
	mov.u32 	%r635, %r634;
	mov.u64 	%rd354, %rd353;
	@%p100 bra 	$L__BB3_206;
	setp.lt.s64 	%p101, %rd353, %rd180;
	selp.b32 	%r635, %r634, %r209, %p101;
	min.s64 	%rd354, %rd353, %rd180;
$L__BB3_206:
	ld.shared.u32 	%r212, [_ZN6thrust24THRUST_300001_SM_1000_NS8cuda_cub4core6detail5shmemE+120];
	ld.shared.u64 	%rd183, [_ZN6thrust24THRUST_300001_SM_1000_NS8cuda_cub4core6detail5shmemE+128];
	setp.lt.s32 	%p102, %r635, %r212;
	mov.u32 	%r636, %r212;
	mov.u64 	%rd355, %rd183;
	@%p102 bra 	$L__BB3_209;
	setp.lt.s32 	%p103, %r212, %r635;
	mov.u32 	%r636, %r635;
	mov.u64 	%rd355, %rd354;
	@%p103 bra 	$L__BB3_209;
	setp.lt.s64 	%p104, %rd354, %rd183;
	selp.b32 	%r636, %r635, %r212, %p104;
	min.s64 	%rd355, %rd354, %rd183;
$L__BB3_209:
	mov.u32 	%r557, %tid.x;
	setp.ne.s32 	%p221, %r557, 0;
	@%p221 bra 	$L__BB3_211;
	cvta.to.global.u64 	%rd287, %rd187;
	st.global.u32 	[%rd287], %r636;
	st.global.u64 	[%rd287+8], %rd355;
$L__BB3_211:
	ret;

}
	// .globl	_ZN6thrust24THRUST_300001_SM_1000_NS8cuda_cub4core6detail13_kernel_agentINS1_8__reduce11ReduceAgentINS0_12zip_iteratorIN4cuda3std3__45tupleIJNS0_6detail15normal_iteratorINS0_10device_ptrIiEEEENS0_17counting_iteratorIlNS0_11use_defaultESI_SI_EEEEEEEPNSB_IJilEEESM_lNS1_9__extrema9arg_max_fIilNSA_4lessIiEEEEEEJSL_SN_lSS_EEEvDpT0_
.visible .entry _ZN6thrust24THRUST_300001_SM_1000_NS8cuda_cub4core6detail13_kernel_agentINS1_8__reduce11ReduceAgentINS0_12zip_iteratorIN4cuda3std3__45tupleIJNS0_6detail15normal_iteratorINS0_10device_ptrIiEEEENS0_17counting_iteratorIlNS0_11use_defaultESI_SI_EEEEEEEPNSB_IJilEEESM_lNS1_9__extrema9arg_max_fIilNSA_4lessIiEEEEEEJSL_SN_lSS_EEEvDpT0_(
	.param .align 8 .b8 _ZN6thrust24THRUST_300001_SM_1000_NS8cuda_cub4core6detail13_kernel_agentINS1_8__reduce11ReduceAgentINS0_12zip_iteratorIN4cuda3std3__45tupleIJNS0_6detail15normal_iteratorINS0_10device_ptrIiEEEENS0_17counting_iteratorIlNS0_11use_defaultESI_SI_EEEEEEEPNSB_IJilEEESM_lNS1_9__extrema9arg_max_fIilNSA_4lessIiEEEEEEJSL_SN_lSS_EEEvDpT0__param_0[16],
	.param .u64 .ptr .align 1 _ZN6thrust24THRUST_300001_SM_1000_NS8cuda_cub4core6detail13_kernel_agentINS1_8__reduce11ReduceAgentINS0_12zip_iteratorIN4cuda3std3__45tupleIJNS0_6detail15normal_iteratorINS0_10device_ptrIiEEEENS0_17counting_iteratorIlNS0_11use_defaultESI_SI_EEEEEEEPNSB_IJilEEESM_lNS1_9__extrema9arg_max_fIilNSA_4lessIiEEEEEEJSL_SN_lSS_EEEvDpT0__param_1,
	.param .u64 _ZN6thrust24THRUST_300001_SM_1000_NS8cuda_cub4core6detail13_kernel_agentINS1_8__reduce11ReduceAgentINS0_12zip_iteratorIN4cuda3std3__45tupleIJNS0_6detail15normal_iteratorINS0_10device_ptrIiEEEENS0_17counting_iteratorIlNS0_11use_defaultESI_SI_EEEEEEEPNSB_IJilEEESM_lNS1_9__extrema9arg_max_fIilNSA_4lessIiEEEEEEJSL_SN_lSS_EEEvDpT0__param_2,
	.param .align 1 .b8 _ZN6thrust24THRUST_300001_SM_1000_NS8cuda_cub4core6detail13_kernel_agentINS1_8__reduce11ReduceAgentINS0_12zip_iteratorIN4cuda3std3__45tupleIJNS0_6detail15normal_iteratorINS0_10device_ptrIiEEEENS0_17counting_iteratorIlNS0_11use_defaultESI_SI_EEEEEEEPNSB_IJilEEESM_lNS1_9__extrema9arg_max_fIilNSA_4lessIiEEEEEEJSL_SN_lSS_EEEvDpT0__param_3[1]
)
.maxntid 256
{
	.reg .pred 	%p<213>;
	.reg .b32 	%r<632>;
	.reg .b64 	%rd<307>;

	ld.param.u64 	%rd192, [_ZN6thrust24THRUST_300001_SM_1000_NS8cuda_cub4core6detail13_kernel_agentINS1_8__reduce11ReduceAgentINS0_12zip_iteratorIN4cuda3std3__45tupleIJNS0_6detail15normal_iteratorINS0_10device_ptrIiEEEENS0_17counting_iteratorIlNS0_11use_defaultESI_SI_EEEEEEEPNSB_IJilEEESM_lNS1_9__extrema9arg_max_fIilNSA_4lessIiEEEEEEJSL_SN_lSS_EEEvDpT0__param_0+8];
	ld.param.u64 	%rd191, [_ZN6thrust24THRUST_300001_SM_1000_NS8cuda_cub4core6detail13_kernel_agentINS1_8__reduce11ReduceAgentINS0_12zip_iteratorIN4cuda3std3__45tupleIJNS0_6detail15normal_iteratorINS0_10device_ptrIiEEEENS0_17counting_iteratorIlNS0_11use_defaultESI_SI_EEEEEEEPNSB_IJilEEESM_lNS1_9__extrema9arg_max_fIilNSA_4lessIiEEEEEEJSL_SN_lSS_EEEvDpT0__param_0];
	ld.param.u64 	%rd194, [_ZN6thrust24THRUST_300001_SM_1000_NS8cuda_cub4core6detail13_kernel_agentINS1_8__reduce11ReduceAgentINS0_12zip_iteratorIN4cuda3std3__45tupleIJNS0_6detail15normal_iteratorINS0_10device_ptrIiEEEENS0_17counting_iteratorIlNS0_11use_defaultESI_SI_EEEEEEEPNSB_IJilEEESM_lNS1_9__extrema9arg_max_fIilNSA_4lessIiEEEEEEJSL_SN_lSS_EEEvDpT0__param_2];
	setp.eq.s64 	%p1, %rd194, 0;
	@%p1 bra 	$L__BB4_206;
	cvta.to.global.u64 	%rd1, %rd191;
	setp.gt.s64 	%p2, %rd194, 1279;
	@%p2 bra 	$L__BB4_122;
	cvt.u32.u64 	%r1, %rd194;
	mov.u32 	%r2, %tid.x;
	setp.ge.s32 	%p96, %r2, %r1;
	mov.b32 	%r574, 0;
	mov.b64 	%rd249, 0;
	mov.u32 	%r566, %r2;
	@%p96 bra 	$L__BB4_4;
	cvt.u64.u32 	%rd225, %r2;
	mul.wide.u32 	%rd226, %r2, 4;
	add.s64 	%rd227, %rd1, %rd226;
	add.s64 	%rd249, %rd192, %rd225;
	ld.global.u32 	%r574, [%rd227];
	add.s32 	%r566, %r2, 256;
$L__BB4_4:
	setp.ge.s32 	%p97, %r566, %r1;
	@%p97 bra 	$L__BB4_26;
	not.b32 	%r332, %r566;
	add.s32 	%r7, %r332, %r1;
	and.b32  	%r333, %r7, 768;
	setp.eq.s32 	%p98, %r333, 768;
	@%p98 bra 	$L__BB4_11;
	cvt.u64.u32 	%rd229, %r566;
	add.s64 	%rd240, %rd192, %rd229;
	mul.wide.u32 	%rd230, %r566, 4;
	add.s64 	%rd239, %rd1, %rd230;
	shr.u32 	%r334, %r7, 8;
	add.s32 	%r335, %r334, 1;
	and.b32  	%r336, %r335, 3;
	neg.s32 	%r562, %r336;
$L__BB4_7:
	.pragma "nounroll";
	mov.u64 	%rd9, %rd249;
	mov.u32 	%r11, %r574;
	ld.global.u32 	%r12, [%rd239];
	setp.lt.s32 	%p99, %r11, %r12;
	mov.u64 	%rd249, %rd240;
	mov.u32 	%r574, %r12;
	@%p99 bra 	$L__BB4_10;
	setp.lt.s32 	%p100, %r12, %r11;
	mov.u64 	%rd249, %rd9;
	mov.u32 	%r574, %r11;
	@%p100 bra 	$L__BB4_10;
	setp.lt.s64 	%p101, %rd9, %rd240;
	min.s64 	%rd249, %rd9, %rd240;
	selp.b32 	%r574, %r11, %r12, %p101;
$L__BB4_10:
	add.s32 	%r566, %r566, 256;
	add.s64 	%rd240, %rd240, 256;
	add.s64 	%rd239, %rd239, 1024;
	add.s32 	%r562, %r562, 1;
	setp.ne.s32 	%p102, %r562, 0;
	@%p102 bra 	$L__BB4_7;
$L__BB4_11:
	setp.lt.u32 	%p103, %r7, 768;
	@%p103 bra 	$L__BB4_26;
	add.s32 	%r569, %r566, 512;
$L__BB4_13:
	mov.u32 	%r21, %r569;
	add.s32 	%r337, %r21, -512;
	cvt.s64.s32 	%rd231, %r337;
	mul.wide.s32 	%rd232, %r337, 4;
	add.s64 	%rd17, %rd1, %rd232;
	add.s64 	%rd18, %rd192, %rd231;
	ld.global.u32 	%r23, [%rd17];
	setp.lt.s32 	%p104, %r574, %r23;
	mov.u64 	%rd246, %rd18;
	mov.u32 	%r571, %r23;
	@%p104 bra 	$L__BB4_16;
	setp.lt.s32 	%p105, %r23, %r574;
	mov.u64 	%rd246, %rd249;
	mov.u32 	%r571, %r574;
	@%p105 bra 	$L__BB4_16;
	setp.lt.s64 	%p106, %rd249, %rd18;
	min.s64 	%rd246, %rd249, %rd18;
	selp.b32 	%r571, %r574, %r23, %p106;
$L__BB4_16:
	add.s32 	%r338, %r21, -256;
	cvt.s64.s32 	%rd233, %r338;
	add.s64 	%rd21, %rd192, %rd233;
	ld.global.u32 	%r26, [%rd17+1024];
	setp.lt.s32 	%p107, %r571, %r26;
	mov.u64 	%rd247, %rd21;
	mov.u32 	%r572, %r26;
	@%p107 bra 	$L__BB4_19;
	setp.lt.s32 	%p108, %r26, %r571;
	mov.u64 	%rd247, %rd246;
	mov.u32 	%r572, %r571;
	@%p108 bra 	$L__BB4_19;
	setp.lt.s64 	%p109, %rd246, %rd21;
	min.s64 	%rd247, %rd246, %rd21;
	selp.b32 	%r572, %r571, %r26, %p109;
$L__BB4_19:
	cvt.s64.s32 	%rd234, %r21;
	add.s64 	%rd24, %rd192, %rd234;
	ld.global.u32 	%r29, [%rd17+2048];
	setp.lt.s32 	%p110, %r572, %r29;
	mov.u64 	%rd248, %rd24;
	mov.u32 	%r573, %r29;
	@%p110 bra 	$L__BB4_22;
	setp.lt.s32 	%p111, %r29, %r572;
	mov.u64 	%rd248, %rd247;
	mov.u32 	%r573, %r572;
	@%p111 bra 	$L__BB4_22;
	setp.lt.s64 	%p112, %rd247, %rd24;
	min.s64 	%rd248, %rd247, %rd24;
	selp.b32 	%r573, %r572, %r29, %p112;
$L__BB4_22:
	add.s32 	%r339, %r21, 256;
	cvt.s64.s32 	%rd235, %r339;
	add.s64 	%rd27, %rd192, %rd235;
	ld.global.u32 	%r32, [%rd17+3072];
	setp.lt.s32 	%p113, %r573, %r32;
	mov.u64 	%rd249, %rd27;
	mov.u32 	%r574, %r32;
	@%p113 bra 	$L__BB4_25;
	setp.lt.s32 	%p114, %r32, %r573;
	mov.u64 	%rd249, %rd248;
	mov.u32 	%r574, %r573;
	@%p114 bra 	$L__BB4_25;
	setp.lt.s64 	%p115, %rd248, %rd27;
	min.s64 	%rd249, %rd248, %rd27;
	selp.b32 	%r574, %r573, %r32, %p115;
$L__BB4_25:
	add.s32 	%r569, %r21, 1024;
	add.s32 	%r340, %r21, 512;
	setp.lt.s32 	%p116, %r340, %r1;
	@%p116 bra 	$L__BB4_13;
$L__BB4_26:
	setp.lt.s32 	%p117, %r1, 256;
	@%p117 bra 	$L__BB4_71;
	// begin inline asm
	mov.u32 %r454, %laneid;
	// end inline asm
	mov.b32 	%r472, 1;
	mov.b32 	%r473, 31;
	mov.b32 	%r474, -1;
	// begin inline asm
	shfl.sync.down.b32 %r455, %r574, %r472, %r473, %r474;
	// end inline asm
	// begin inline asm
	shfl.sync.down.b32 %r460, %r461, %r472, %r473, %r474;
	// end inline asm
	mov.b64 	{%r466, %r471}, %rd249;
	// begin inline asm
	shfl.sync.down.b32 %r465, %r466, %r472, %r473, %r474;
	// end inline asm
	// begin inline asm
	shfl.sync.down.b32 %r470, %r471, %r472, %r473, %r474;
	// end inline asm
	mov.b64 	%rd31, {%r465, %r470};
	setp.gt.s32 	%p169, %r454, 30;
	mov.u64 	%rd251, %rd249;
	mov.u32 	%r576, %r574;
	@%p169 bra 	$L__BB4_31;
	setp.lt.s32 	%p170, %r574, %r455;
	mov.u64 	%rd251, %rd31;
	mov.u32 	%r576, %r455;
	@%p170 bra 	$L__BB4_31;
	setp.lt.s32 	%p171, %r455, %r574;
	mov.u64 	%rd251, %rd249;
	mov.u32 	%r576, %r574;
	@%p171 bra 	$L__BB4_31;
	setp.lt.s64 	%p172, %rd249, %rd31;
	min.s64 	%rd251, %rd249, %rd31;
	selp.b32 	%r576, %r574, %r455, %p172;
$L__BB4_31:
	mov.b32 	%r492, 2;
	mov.b32 	%r493, 31;
	mov.b32 	%r494, -1;
	// begin inline asm
	shfl.sync.down.b32 %r475, %r576, %r492, %r493, %r494;
	// end inline asm
	// begin inline asm
	shfl.sync.down.b32 %r480, %r481, %r492, %r493, %r494;
	// end inline asm
	mov.b64 	{%r486, %r491}, %rd251;
	// begin inline asm
	shfl.sync.down.b32 %r485, %r486, %r492, %r493, %r494;
	// end inline asm
	// begin inline asm
	shfl.sync.down.b32 %r490, %r491, %r492, %r493, %r494;
	// end inline asm
	mov.b64 	%rd34, {%r485, %r490};
	setp.gt.s32 	%p173, %r454, 29;
	mov.u64 	%rd252, %rd251;
	mov.u32 	%r577, %r576;
	@%p173 bra 	$L__BB4_35;
	setp.lt.s32 	%p174, %r576, %r475;
	mov.u64 	%rd252, %rd34;
	mov.u32 	%r577, %r475;
	@%p174 bra 	$L__BB4_35;
	setp.lt.s32 	%p175, %r475, %r576;
	mov.u64 	%rd252, %rd251;
	mov.u32 	%r577, %r576;
	@%p175 bra 	$L__BB4_35;
	setp.lt.s64 	%p176, %rd251, %rd34;
	min.s64 	%rd252, %rd251, %rd34;
	selp.b32 	%r577, %r576, %r475, %p176;
$L__BB4_35:
	mov.b32 	%r512, 4;
	mov.b32 	%r513, 31;
	mov.b32 	%r514, -1;
	// begin inline asm
	shfl.sync.down.b32 %r495, %r577, %r512, %r513, %r514;
	// end inline asm
	// begin inline asm
	shfl.sync.down.b32 %r500, %r501, %r512, %r513, %r514;
	// end inline asm
	mov.b64 	{%r506, %r511}, %rd252;
	// begin inline asm
	shfl.sync.down.b32 %r505, %r506, %r512, %r513, %r514;
	// end inline asm
	// begin inline asm
	shfl.sync.down.b32 %r510, %r511, %r512, %r513, %r514;
	// end inline asm
	mov.b64 	%rd37, {%r505, %r510};
	setp.gt.s32 	%p177, %r454, 27;
	mov.u64 	%rd253, %rd252;
	mov.u32 	%r578, %r577;
	@%p177 bra 	$L__BB4_39;
	setp.lt.s32 	%p178, %r577, %r495;
	mov.u64 	%rd253, %rd37;
	mov.u32 	%r578, %r495;
	@%p178 bra 	$L__BB4_39;
	setp.lt.s32 	%p179, %r495, %r577;
	mov.u64 	%rd253, %rd252;
	mov.u32 	%r578, %r577;
	@%p179 bra 	$L__BB4_39;
	setp.lt.s64 	%p180, %rd252, %rd37;
	min.s64 	%rd253, %rd252, %rd37;
	selp.b32 	%r578, %r577, %r495, %p180;
$L__BB4_39:
	mov.b32 	%r532, 8;
	mov.b32 	%r533, 31;
	mov.b32 	%r534, -1;
	// begin inline asm
	shfl.sync.down.b32 %r515, %r578, %r532, %r533, %r534;
	// end inline asm
	// begin inline asm
	shfl.sync.down.b32 %r520, %r521, %r532, %r533, %r534;
	// end inline asm
	mov.b64 	{%r526, %r531}, %rd253;
	// begin inline asm
	shfl.sync.down.b32 %r525, %r526, %r532, %r533, %r534;
	// end inline asm
	// begin inline asm
	shfl.sync.down.b32 %r530, %r531, %r532, %r533, %r534;
	// end inline asm
	mov.b64 	%rd40, {%r525, %r530};
	setp.gt.s32 	%p181, %r454, 23;
	mov.u64 	%rd254, %rd253;
	mov.u32 	%r579, %r578;
	@%p181 bra 	$L__BB4_43;
	setp.lt.s32 	%p182, %r578, %r515;
	mov.u64 	%rd254, %rd40;
	mov.u32 	%r579, %r515;
	@%p182 bra 	$L__BB4_43;
	setp.lt.s32 	%p183, %r515, %r578;
	mov.u64 	%rd254, %rd253;
	mov.u32 	%r579, %r578;
	@%p183 bra 	$L__BB4_43;
	setp.lt.s64 	%p184, %rd253, %rd40;
	min.s64 	%rd254, %rd253, %rd40;
	selp.b32 	%r579, %r578, %r515, %p184;
$L__BB4_43:
	mov.b32 	%r552, 16;
	mov.b32 	%r553, 31;
	mov.b32 	%r554, -1;
	// begin inline asm
	shfl.sync.down.b32 %r535, %r579, %r552, %r553, %r554;
	// end inline asm
	// begin inline asm
	shfl.sync.down.b32 %r540, %r541, %r552, %r553, %r554;
	// end inline asm
	mov.b64 	{%r546, %r551}, %rd254;
	// begin inline asm
	shfl.sync.down.b32 %r545, %r546, %r552, %r553, %r554;
	// end inline asm
	// begin inline asm
	shfl.sync.down.b32 %r550, %r551, %r552, %r553, %r554;
	// end inline asm
	mov.b64 	%rd43, {%r545, %r550};
	setp.gt.s32 	%p185, %r454, 15;
	mov.u64 	%rd306, %rd254;
	mov.u32 	%r631, %r579;
	@%p185 bra 	$L__BB4_47;
	setp.lt.s32 	%p186, %r579, %r535;
	mov.u64 	%rd306, %rd43;
	mov.u32 	%r631, %r535;
	@%p186 bra 	$L__BB4_47;
	setp.lt.s32 	%p187, %r535, %r579;
	mov.u64 	%rd306, %rd254;
	mov.u32 	%r631, %r579;
	@%p187 bra 	$L__BB4_47;
	setp.lt.s64 	%p188, %rd254, %rd43;
	min.s64 	%rd306, %rd254, %rd43;
	selp.b32 	%r631, %r579, %r535, %p188;
$L__BB4_47:
	setp.ne.s32 	%p189, %r454, 0;
	@%p189 bra 	$L__BB4_49;
	shr.u32 	%r555, %r2, 1;
	and.b32  	%r556, %r555, 496;
	mov.u32 	%r557, _ZN6thrust24THRUST_300001_SM_1000_NS8cuda_cub4core6detail5shmemE;
	add.s32 	%r558, %r557, %r556;
	st.shared.u32 	[%r558+8], %r631;
	st.shared.u64 	[%r558+16], %rd306;
$L__BB4_49:
	bar.sync 	0;
	setp.ne.s32 	%p190, %r2, 0;
	@%p190 bra 	$L__BB4_204;
	ld.shared.u32 	%r53, [_ZN6thrust24THRUST_300001_SM_1000_NS8cuda_cub4core6detail5shmemE+24];
	ld.shared.u64 	%rd46, [_ZN6thrust24THRUST_300001_SM_1000_NS8cuda_cub4core6detail5shmemE+32];
	setp.lt.s32 	%p191, %r631, %r53;
	mov.u64 	%rd256, %rd46;
	mov.u32 	%r581, %r53;
	@%p191 bra 	$L__BB4_53;
	setp.lt.s32 	%p192, %r53, %r631;
	mov.u64 	%rd256, %rd306;
	mov.u32 	%r581, %r631;
	@%p192 bra 	$L__BB4_53;
	setp.lt.s64 	%p193, %rd306, %rd46;
	min.s64 	%rd256, %rd306, %rd46;
	selp.b32 	%r581, %r631, %r53, %p193;
$L__BB4_53:
	ld.shared.u32 	%r56, [_ZN6thrust24THRUST_300001_SM_1000_NS8cuda_cub4core6detail5shmemE+40];
	ld.shared.u64 	%rd49, [_ZN6thrust24THRUST_300001_SM_1000_NS8cuda_cub4core6detail5shmemE+48];
	setp.lt.s32 	%p194, %r581, %r56;
	mov.u64 	%rd257, %rd49;
	mov.u32 	%r582, %r56;
	@%p194 bra 	$L__BB4_56;
	setp.lt.s32 	%p195, %r56, %r581;
	mov.u64 	%rd257, %rd256;
	mov.u32 	%r582, %r581;
	@%p195 bra 	$L__BB4_56;
	setp.lt.s64 	%p196, %rd256, %rd49;
	min.s64 	%rd257, %rd256, %rd49;
	selp.b32 	%r582, %r581, %r56, %p196;
$L__BB4_56:
	ld.shared.u32 	%r59, [_ZN6thrust24THRUST_300001_SM_1000_NS8cuda_cub4core6detail5shmemE+56];
	ld.shared.u64 	%rd52, [_ZN6thrust24THRUST_300001_SM_1000_NS8cuda_cub4core6detail5shmemE+64];
	setp.lt.s32 	%p197, %r582, %r59;
	mov.u64 	%rd258, %rd52;
	mov.u32 	%r583, %r59;
	@%p197 bra 	$L__BB4_59;
	setp.lt.s32 	%p198, %r59, %r582;
	mov.u64 	%rd258, %rd257;
	mov.u32 	%r583, %r582;
	@%p198 bra 	$L__BB4_59;
	setp.lt.s64 	%p199, %rd257, %rd52;
	min.s64 	%rd258, %rd257, %rd52;
	selp.b32 	%r583, %r582, %r59, %p199;
$L__BB4_59:
	ld.shared.u32 	%r62, [_ZN6thrust24THRUST_300001_SM_1000_NS8cuda_cub4core6detail5shmemE+72];
	ld.shared.u64 	%rd55, [_ZN6thrust24THRUST_300001_SM_1000_NS8cuda_cub4core6detail5shmemE+80];
	setp.lt.s32 	%p200, %r583, %r62;
	mov.u64 	%rd259, %rd55;
	mov.u32 	%r584, %r62;
	@%p200 bra 	$L__BB4_62;
	setp.lt.s32 	%p201, %r62, %r583;
	mov.u64 	%rd259, %rd258;
	mov.u32 	%r584, %r583;
	@%p201 bra 	$L__BB4_62;
	setp.lt.s64 	%p202, %rd258, %rd55;
	min.s64 	%rd259, %rd258, %rd55;
	selp.b32 	%r584, %r583, %r62, %p202;
$L__BB4_62:
	ld.shared.u32 	%r65, [_ZN6thrust24THRUST_300001_SM_1000_NS8cuda_cub4core6detail5shmemE+88];
	ld.shared.u64 	%rd58, [_ZN6thrust24THRUST_300001_SM_1000_NS8cuda_cub4core6detail5shmemE+96];
	setp.lt.s32 	%p203, %r584, %r65;
	mov.u64 	%rd260, %rd58;
	mov.u32 	%r585, %r65;
	@%p203 bra 	$L__BB4_65;
	setp.lt.s32 	%p204, %r65, %r584;
	mov.u64 	%rd260, %rd259;
	mov.u32 	%r585, %r584;
	@%p204 bra 	$L__BB4_65;
	setp.lt.s64 	%p205, %rd259, %rd58;
	min.s64 	%rd260, %rd259, %rd58;
	selp.b32 	%r585, %r584, %r65, %p205;
$L__BB4_65:
	ld.shared.u32 	%r68, [_ZN6thrust24THRUST_300001_SM_1000_NS8cuda_cub4core6detail5shmemE+104];
	ld.shared.u64 	%rd61, [_ZN6thrust24THRUST_300001_SM_1000_NS8cuda_cub4core6detail5shmemE+112];
	setp.lt.s32 	%p206, %r585, %r68;
	mov.u64 	%rd261, %rd61;
	mov.u32 	%r586, %r68;
	@%p206 bra 	$L__BB4_68;
	setp.lt.s32 	%p207, %r68, %r585;
	mov.u64 	%rd261, %rd260;
	mov.u32 	%r586, %r585;
	@%p207 bra 	$L__BB4_68;
	setp.lt.s64 	%p208, %rd260, %rd61;
	min.s64 	%rd261, %rd260, %rd61;
	selp.b32 	%r586, %r585, %r68, %p208;
$L__BB4_68:
	ld.shared.u32 	%r71, [_ZN6thrust24THRUST_300001_SM_1000_NS8cuda_cub4core6detail5shmemE+120];
	ld.shared.u64 	%rd64, [_ZN6thrust24THRUST_300001_SM_1000_NS8cuda_cub4core6detail5shmemE+128];
	setp.lt.s32 	%p209, %r586, %r71;
	mov.u32 	%r631, %r71;
	mov.u64 	%rd306, %rd64;
	@%p209 bra 	$L__BB4_204;
	setp.lt.s32 	%p210, %r71, %r586;
	mov.u32 	%r631, %r586;
	mov.u64 	%rd306, %rd261;
	@%p210 bra 	$L__BB4_204;
	setp.lt.s64 	%p211, %rd261, %rd64;
	min.s64 	%rd306, %rd261, %rd64;
	selp.b32 	%r631, %r586, %r71, %p211;
	bra.uni 	$L__BB4_204;
$L__BB4_71:
	// begin inline asm
	mov.u32 %r341, %laneid;
	// end inline asm
	and.b32  	%r362, %r2, 992;
	add.s32 	%r363, %r362, 32;
	setp.gt.s32 	%p118, %r363, %r1;
	not.b32 	%r364, %r362;
	add.s32 	%r365, %r1, %r364;
	selp.b32 	%r360, %r365, 31, %p118;
	mov.b32 	%r359, 1;
	mov.b32 	%r361, -1;
	// begin inline asm
	shfl.sync.down.b32 %r342, %r574, %r359, %r360, %r361;
	// end inline asm
	// begin inline asm
	shfl.sync.down.b32 %r347, %r348, %r359, %r360, %r361;
	// end inline asm
	mov.b64 	{%r353, %r358}, %rd249;
	// begin inline asm
	shfl.sync.down.b32 %r352, %r353, %r359, %r360, %r361;
	// end inline asm
	// begin inline asm
	shfl.sync.down.b32 %r357, %r358, %r359, %r360, %r361;
	// end inline asm
	mov.b64 	%rd66, {%r352, %r357};
	setp.ge.s32 	%p119, %r341, %r360;
	mov.u32 	%r587, %r574;
	mov.u64 	%rd262, %rd249;
	@%p119 bra 	$L__BB4_75;
	setp.lt.s32 	%p120, %r574, %r342;
	mov.u32 	%r587, %r342;
	mov.u64 	%rd262, %rd66;
	@%p120 bra 	$L__BB4_75;
	setp.lt.s32 	%p121, %r342, %r574;
	mov.u32 	%r587, %r574;
	mov.u64 	%rd262, %rd249;
	@%p121 bra 	$L__BB4_75;
	setp.lt.s64 	%p122, %rd249, %rd66;
	selp.b32 	%r587, %r574, %r342, %p122;
	min.s64 	%rd262, %rd249, %rd66;
$L__BB4_75:
	mov.b32 	%r383, 2;
	mov.b32 	%r385, -1;
	// begin inline asm
	shfl.sync.down.b32 %r366, %r587, %r383, %r360, %r385;
	// end inline asm
	// begin inline asm
	shfl.sync.down.b32 %r371, %r372, %r383, %r360, %r385;
	// end inline asm
	mov.b64 	{%r377, %r382}, %rd262;
	// begin inline asm
	shfl.sync.down.b32 %r376, %r377, %r383, %r360, %r385;
	// end inline asm
	// begin inline asm
	shfl.sync.down.b32 %r381, %r382, %r383, %r360, %r385;
	// end inline asm
	mov.b64 	%rd69, {%r376, %r381};
	add.s32 	%r386, %r341, 2;
	setp.gt.s32 	%p123, %r386, %r360;
	mov.u32 	%r588, %r587;
	mov.u64 	%rd263, %rd262;
	@%p123 bra 	$L__BB4_79;
	setp.lt.s32 	%p124, %r587, %r366;
	mov.u32 	%r588, %r366;
	mov.u64 	%rd263, %rd69;
	@%p124 bra 	$L__BB4_79;
	setp.lt.s32 	%p125, %r366, %r587;
	mov.u32 	%r588, %r587;
	mov.u64 	%rd263, %rd262;
	@%p125 bra 	$L__BB4_79;
	setp.lt.s64 	%p126, %rd262, %rd69;
	selp.b32 	%r588, %r587, %r366, %p126;
	min.s64 	%rd263, %rd262, %rd69;
$L__BB4_79:
	mov.b32 	%r404, 4;
	mov.b32 	%r406, -1;
	// begin inline asm
	shfl.sync.down.b32 %r387, %r588, %r404, %r360, %r406;
	// end inline asm
	// begin inline asm
	shfl.sync.down.b32 %r392, %r393, %r404, %r360, %r406;
	// end inline asm
	mov.b64 	{%r398, %r403}, %rd263;
	// begin inline asm
	shfl.sync.down.b32 %r397, %r398, %r404, %r360, %r406;
	// end inline asm
	// begin inline asm
	shfl.sync.down.b32 %r402, %r403, %r404, %r360, %r406;
	// end inline asm
	mov.b64 	%rd72, {%r397, %r402};
	add.s32 	%r407, %r341, 4;
	setp.gt.s32 	%p127, %r407, %r360;
	mov.u32 	%r589, %r588;
	mov.u64 	%rd264, %rd263;
	@%p127 bra 	$L__BB4_83;
	setp.lt.s32 	%p128, %r588, %r387;
	mov.u32 	%r589, %r387;
	mov.u64 	%rd264, %rd72;
	@%p128 bra 	$L__BB4_83;
	setp.lt.s32 	%p129, %r387, %r588;
	mov.u32 	%r589, %r588;
	mov.u64 	%rd264, %rd263;
	@%p129 bra 	$L__BB4_83;
	setp.lt.s64 	%p130, %rd263, %rd72;
	selp.b32 	%r589, %r588, %r387, %p130;
	min.s64 	%rd264, %rd263, %rd72;
$L__BB4_83:
	mov.b32 	%r425, 8;
	mov.b32 	%r427, -1;
	// begin inline asm
	shfl.sync.down.b32 %r408, %r589, %r425, %r360, %r427;
	// end inline asm
	// begin inline asm
	shfl.sync.down.b32 %r413, %r414, %r425, %r360, %r427;
	// end inline asm
	mov.b64 	{%r419, %r424}, %rd264;
	// begin inline asm
	shfl.sync.down.b32 %r418, %r419, %r425, %r360, %r427;
	// end inline asm
	// begin inline asm
	shfl.sync.down.b32 %r423, %r424, %r425, %r360, %r427;
	// end inline asm
	mov.b64 	%rd75, {%r418, %r423};
	add.s32 	%r428, %r341, 8;
	setp.gt.s32 	%p131, %r428, %r360;
	mov.u32 	%r590, %r589;
	mov.u64 	%rd265, %rd264;
	@%p131 bra 	$L__BB4_87;
	setp.lt.s32 	%p132, %r589, %r408;
	mov.u32 	%r590, %r408;
	mov.u64 	%rd265, %rd75;
	@%p132 bra 	$L__BB4_87;
	setp.lt.s32 	%p133, %r408, %r589;
	mov.u32 	%r590, %r589;
	mov.u64 	%rd265, %rd264;
	@%p133 bra 	$L__BB4_87;
	setp.lt.s64 	%p134, %rd264, %rd75;
	selp.b32 	%r590, %r589, %r408, %p134;
	min.s64 	%rd265, %rd264, %rd75;
$L__BB4_87:
	mov.b32 	%r446, 16;
	mov.b32 	%r448, -1;
	// begin inline asm
	shfl.sync.down.b32 %r429, %r590, %r446, %r360, %r448;
	// end inline asm
	// begin inline asm
	shfl.sync.down.b32 %r434, %r435, %r446, %r360, %r448;
	// end inline asm
	mov.b64 	{%r440, %r445}, %rd265;
	// begin inline asm
	shfl.sync.down.b32 %r439, %r440, %r446, %r360, %r448;
	// end inline asm
	// begin inline asm
	shfl.sync.down.b32 %r444, %r445, %r446, %r360, %r448;
	// end inline asm
	mov.b64 	%rd78, {%r439, %r444};
	add.s32 	%r449, %r341, 16;
	setp.gt.s32 	%p135, %r449, %r360;
	mov.u32 	%r631, %r590;
	mov.u64 	%rd306, %rd265;
	@%p135 bra 	$L__BB4_91;
	setp.lt.s32 	%p136, %r590, %r429;
	mov.u32 	%r631, %r429;
	mov.u64 	%rd306, %rd78;
	@%p136 bra 	$L__BB4_91;
	setp.lt.s32 	%p137, %r429, %r590;
	mov.u32 	%r631, %r590;
	mov.u64 	%rd306, %rd265;
	@%p137 bra 	$L__BB4_91;
	setp.lt.s64 	%p138, %rd265, %rd78;
	selp.b32 	%r631, %r590, %r429, %p138;
	min.s64 	%rd306, %rd265, %rd78;
$L__BB4_91:
	setp.ne.s32 	%p139, %r341, 0;
	@%p139 bra 	$L__BB4_93;
	shr.u32 	%r450, %r2, 1;
	and.b32  	%r451, %r450, 496;
	mov.u32 	%r452, _ZN6thrust24THRUST_300001_SM_1000_NS8cuda_cub4core6detail5shmemE;
	add.s32 	%r453, %r452, %r451;
	st.shared.u32 	[%r453+8], %r631;
	st.shared.u64 	[%r453+16], %rd306;
$L__BB4_93:
	bar.sync 	0;
	setp.ne.s32 	%p140, %r2, 0;
	@%p140 bra 	$L__BB4_204;
	setp.lt.s32 	%p141, %r1, 33;
	mov.u32 	%r592, %r631;
	mov.u64 	%rd267, %rd306;
	@%p141 bra 	$L__BB4_98;
	ld.shared.u32 	%r90, [_ZN6thrust24THRUST_300001_SM_1000_NS8cuda_cub4core6detail5shmemE+24];
	ld.shared.u64 	%rd81, [_ZN6thrust24THRUST_300001_SM_1000_NS8cuda_cub4core6detail5shmemE+32];
	setp.lt.s32 	%p142, %r631, %r90;
	mov.u32 	%r592, %r90;
	mov.u64 	%rd267, %rd81;
	@%p142 bra 	$L__BB4_98;
	setp.lt.s32 	%p143, %r90, %r631;
	mov.u32 	%r592, %r631;
	mov.u64 	%rd267, %rd306;
	@%p143 bra 	$L__BB4_98;
	setp.lt.s64 	%p144, %rd306, %rd81;
	selp.b32 	%r592, %r631, %r90, %p144;
	min.s64 	%rd267, %rd306, %rd81;
$L__BB4_98:
	setp.lt.s32 	%p145, %r1, 65;
	mov.u32 	%r593, %r592;
	mov.u64 	%rd268, %rd267;
	@%p145 bra 	$L__BB4_102;
	ld.shared.u32 	%r93, [_ZN6thrust24THRUST_300001_SM_1000_NS8cuda_cub4core6detail5shmemE+40];
	ld.shared.u64 	%rd84, [_ZN6thrust24THRUST_300001_SM_1000_NS8cuda_cub4core6detail5shmemE+48];
	setp.lt.s32 	%p146, %r592, %r93;
	mov.u32 	%r593, %r93;
	mov.u64 	%rd268, %rd84;
	@%p146 bra 	$L__BB4_102;
	setp.lt.s32 	%p147, %r93, %r592;
	mov.u32 	%r593, %r592;
	mov.u64 	%rd268, %rd267;
	@%p147 bra 	$L__BB4_102;
	setp.lt.s64 	%p148, %rd267, %rd84;
	selp.b32 	%r593, %r592, %r93, %p148;
	min.s64 	%rd268, %rd267, %rd84;
$L__BB4_102:
	setp.lt.s32 	%p149, %r1, 97;
	mov.u32 	%r594, %r593;
	mov.u64 	%rd269, %rd268;
	@%p149 bra 	$L__BB4_106;
	ld.shared.u32 	%r96, [_ZN6thrust24THRUST_300001_SM_1000_NS8cuda_cub4core6detail5shmemE+56];
	ld.shared.u64 	%rd87, [_ZN6thrust24THRUST_300001_SM_1000_NS8cuda_cub4core6detail5shmemE+64];
	setp.lt.s32 	%p150, %r593, %r96;
	mov.u32 	%r594, %r96;
	mov.u64 	%rd269, %rd87;
	@%p150 bra 	$L__BB4_106;
	setp.lt.s32 	%p151, %r96, %r593;
	mov.u32 	%r594, %r593;
	mov.u64 	%rd269, %rd268;
	@%p151 bra 	$L__BB4_106;
	setp.lt.s64 	%p152, %rd268, %rd87;
	selp.b32 	%r594, %r593, %r96, %p152;
	min.s64 	%rd269, %rd268, %rd87;
$L__BB4_106:
	setp.lt.s32 	%p153, %r1, 129;
	mov.u32 	%r595, %r594;
	mov.u64 	%rd270, %rd269;
	@%p153 bra 	$L__BB4_110;
	ld.shared.u32 	%r99, [_ZN6thrust24THRUST_300001_SM_1000_NS8cuda_cub4core6detail5shmemE+72];
	ld.shared.u64 	%rd90, [_ZN6thrust24THRUST_300001_SM_1000_NS8cuda_cub4core6detail5shmemE+80];
	setp.lt.s32 	%p154, %r594, %r99;
	mov.u32 	%r595, %r99;
	mov.u64 	%rd270, %rd90;
	@%p154 bra 	$L__BB4_110;
	setp.lt.s32 	%p155, %r99, %r594;
	mov.u32 	%r595, %r594;
	mov.u64 	%rd270, %rd269;
	@%p155 bra 	$L__BB4_110;
	setp.lt.s64 	%p156, %rd269, %rd90;
	selp.b32 	%r595, %r594, %r99, %p156;
	min.s64 	%rd270, %rd269, %rd90;
$L__BB4_110:
	setp.lt.s32 	%p157, %r1, 161;
	mov.u32 	%r596, %r595;
	mov.u64 	%rd271, %rd270;
	@%p157 bra 	$L__BB4_114;
	ld.shared.u32 	%r102, [_ZN6thrust24THRUST_300001_SM_1000_NS8cuda_cub4core6detail5shmemE+88];
	ld.shared.u64 	%rd93, [_ZN6thrust24THRUST_300001_SM_1000_NS8cuda_cub4core6detail5shmemE+96];
	setp.lt.s32 	%p158, %r595, %r102;
	mov.u32 	%r596, %r102;
	mov.u64 	%rd271, %rd93;
	@%p158 bra 	$L__BB4_114;
	setp.lt.s32 	%p159, %r102, %r595;
	mov.u32 	%r596, %r595;
	mov.u64 	%rd271, %rd270;
	@%p159 bra 	$L__BB4_114;
	setp.lt.s64 	%p160, %rd270, %rd93;
	selp.b32 	%r596, %r595, %r102, %p160;
	min.s64 	%rd271, %rd270, %rd93;
$L__BB4_114:
	setp.lt.s32 	%p161, %r1, 193;
	mov.u32 	%r597, %r596;
	mov.u64 	%rd272, %rd271;
	@%p161 bra 	$L__BB4_118;
	ld.shared.u32 	%r105, [_ZN6thrust24THRUST_300001_SM_1000_NS8cuda_cub4core6detail5shmemE+104];
	ld.shared.u64 	%rd96, [_ZN6thrust24THRUST_300001_SM_1000_NS8cuda_cub4core6detail5shmemE+112];
	setp.lt.s32 	%p162, %r596, %r105;
	mov.u32 	%r597, %r105;
	mov.u64 	%rd272, %rd96;
	@%p162 bra 	$L__BB4_118;
	setp.lt.s32 	%p163, %r105, %r596;
	mov.u32 	%r597, %r596;
	mov.u64 	%rd272, %rd271;
	@%p163 bra 	$L__BB4_118;
	setp.lt.s64 	%p164, %rd271, %rd96;
	selp.b32 	%r597, %r596, %r105, %p164;
	min.s64 	%rd272, %rd271, %rd96;
$L__BB4_118:
	setp.lt.s32 	%p165, %r1, 225;
	mov.u32 	%r631, %r597;
	mov.u64 	%rd306, %rd272;
	@%p165 bra 	$L__BB4_204;
	ld.shared.u32 	%r108, [_ZN6thrust24THRUST_300001_SM_1000_NS8cuda_cub4core6detail5shmemE+120];
	ld.shared.u64 	%rd99, [_ZN6thrust24THRUST_300001_SM_1000_NS8cuda_cub4core6detail5shmemE+128];
	setp.lt.s32 	%p166, %r597, %r108;
	mov.u32 	%r631, %r108;
	mov.u64 	%rd306, %rd99;
	@%p166 bra 	$L__BB4_204;
	setp.lt.s32 	%p167, %r108, %r597;
	mov.u32 	%r631, %r597;
	mov.u64 	%rd306, %rd272;
	@%p167 bra 	$L__BB4_204;
	setp.lt.s64 	%p168, %rd272, %rd99;
	selp.b32 	%r631, %r597, %r108, %p168;
	min.s64 	%rd306, %rd272, %rd99;
	bra.uni 	$L__BB4_204;
$L__BB4_122:
	mov.u32 	%r110, %tid.x;
	cvt.u64.u32 	%rd101, %r110;
	mul.wide.u32 	%rd195, %r110, 4;
	add.s64 	%rd102, %rd1, %rd195;
	ld.global.u32 	%r200, [%rd102];
	add.s32 	%r201, %r110, 256;
	cvt.u64.u32 	%rd196, %r201;
	ld.global.u32 	%r202, [%rd102+1024];
	add.s32 	%r203, %r110, 512;
	cvt.u64.u32 	%rd197, %r203;
	ld.global.u32 	%r204, [%rd102+2048];
	add.s32 	%r205, %r110, 768;
	cvt.u64.u32 	%rd198, %r205;
	ld.global.u32 	%r206, [%rd102+3072];
	or.b32  	%r207, %r110, 1024;
	cvt.u64.u32 	%rd103, %r207;
	add.s64 	%rd293, %rd192, %rd103;
	ld.global.u32 	%r618, [%rd102+4096];
	setp.lt.s32 	%p3, %r200, %r202;
	max.s32 	%r208, %r200, %r202;
	selp.b64 	%rd199, %rd196, %rd101, %p3;
	setp.lt.s32 	%p4, %r208, %r204;
	max.s32 	%r209, %r208, %r204;
	selp.b64 	%rd200, %rd197, %rd199, %p4;
	setp.lt.s32 	%p5, %r209, %r206;
	max.s32 	%r112, %r209, %r206;
	selp.b64 	%rd105, %rd198, %rd200, %p5;
	setp.lt.s32 	%p6, %r112, %r618;
	@%p6 bra 	$L__BB4_124;
	setp.lt.s32 	%p7, %r618, %r112;
	setp.lt.u64 	%p8, %rd105, %rd103;
	or.pred  	%p9, %p7, %p8;
	selp.b32 	%r618, %r112, %r618, %p9;
	add.s64 	%rd201, %rd192, %rd105;
	selp.b64 	%rd293, %rd201, %rd293, %p9;
$L__BB4_124:
	setp.lt.u64 	%p10, %rd194, 2560;
	mov.b64 	%rd282, 1280;
	@%p10 bra 	$L__BB4_137;
	mov.b64 	%rd274, 1280;
	mov.u32 	%r599, %r618;
$L__BB4_126:
	add.s64 	%rd204, %rd274, %rd101;
	shl.b64 	%rd205, %rd274, 2;
	add.s64 	%rd206, %rd102, %rd205;
	add.s64 	%rd110, %rd204, %rd192;
	ld.global.u32 	%r600, [%rd206];
	ld.global.u32 	%r601, [%rd206+1024];
	add.s64 	%rd278, %rd110, 512;
	ld.global.u32 	%r602, [%rd206+2048];
	add.s64 	%rd279, %rd110, 768;
	ld.global.u32 	%r603, [%rd206+3072];
	ld.global.u32 	%r618, [%rd206+4096];
	setp.lt.s32 	%p11, %r599, %r600;
	mov.u64 	%rd276, %rd110;
	@%p11 bra 	$L__BB4_128;
	setp.lt.s32 	%p12, %r600, %r599;
	setp.lt.s64 	%p13, %rd293, %rd110;
	or.pred  	%p14, %p12, %p13;
	selp.b32 	%r600, %r599, %r600, %p14;
	selp.b64 	%rd276, %rd293, %rd110, %p14;
$L__BB4_128:
	add.s64 	%rd277, %rd110, 256;
	setp.lt.s32 	%p15, %r600, %r601;
	@%p15 bra 	$L__BB4_130;
	setp.lt.s32 	%p16, %r601, %r600;
	setp.lt.s64 	%p17, %rd276, %rd277;
	or.pred  	%p18, %p16, %p17;
	selp.b32 	%r601, %r600, %r601, %p18;
	selp.b64 	%rd277, %rd276, %rd277, %p18;
$L__BB4_130:
	setp.lt.s32 	%p19, %r601, %r602;
	@%p19 bra 	$L__BB4_132;
	setp.lt.s32 	%p20, %r602, %r601;
	setp.lt.s64 	%p21, %rd277, %rd278;
	or.pred  	%p22, %p20, %p21;
	selp.b32 	%r602, %r601, %r602, %p22;
	selp.b64 	%rd278, %rd277, %rd278, %p22;
$L__BB4_132:
	setp.lt.s32 	%p23, %r602, %r603;
	@%p23 bra 	$L__BB4_134;
	setp.lt.s32 	%p24, %r603, %r602;
	setp.lt.s64 	%p25, %rd278, %rd279;
	or.pred  	%p26, %p24, %p25;
	selp.b32 	%r603, %r602, %r603, %p26;
	selp.b64 	%rd279, %rd278, %rd279, %p26;
$L__BB4_134:
	add.s64 	%rd210, %rd204, %rd192;
	add.s64 	%rd293, %rd210, 1024;
	setp.lt.s32 	%p27, %r603, %r618;
	@%p27 bra 	$L__BB4_136;
	setp.lt.s32 	%p28, %r618, %r603;
	setp.lt.s64 	%p29, %rd279, %rd293;
	or.pred  	%p30, %p28, %p29;
	selp.b32 	%r618, %r603, %r618, %p30;
	selp.b64 	%rd293, %rd279, %rd293, %p30;
$L__BB4_136:
	add.s64 	%rd282, %rd274, 1280;
	add.s64 	%rd211, %rd274, 2560;
	setp.le.s64 	%p31, %rd211, %rd194;
	mov.u64 	%rd274, %rd282;
	mov.u32 	%r599, %r618;
	@%p31 bra 	$L__BB4_126;
$L__BB4_137:
	setp.le.s64 	%p32, %rd194, %rd282;
	@%p32 bra 	$L__BB4_160;
	cvt.u32.u64 	%r210, %rd282;
	cvt.u32.u64 	%r211, %rd194;
	sub.s32 	%r132, %r211, %r210;
	setp.ge.s32 	%p33, %r110, %r132;
	@%p33 bra 	$L__BB4_160;
	cvta.to.global.u64 	%rd128, %rd191;
	not.b32 	%r214, %r110;
	add.s32 	%r215, %r214, %r211;
	sub.s32 	%r133, %r215, %r210;
	and.b32  	%r217, %r133, 768;
	setp.eq.s32 	%p34, %r217, 768;
	mov.u32 	%r610, %r110;
	@%p34 bra 	$L__BB4_145;
	add.s64 	%rd213, %rd282, %rd101;
	add.s64 	%rd284, %rd213, %rd192;
	shl.b64 	%rd214, %rd213, 2;
	add.s64 	%rd283, %rd128, %rd214;
	shr.u32 	%r218, %r133, 8;
	add.s32 	%r219, %r218, 1;
	and.b32  	%r220, %r219, 3;
	neg.s32 	%r606, %r220;
	mov.u32 	%r610, %r110;
$L__BB4_141:
	.pragma "nounroll";
	mov.u64 	%rd133, %rd293;
	mov.u32 	%r137, %r618;
	ld.global.u32 	%r138, [%rd283];
	setp.lt.s32 	%p35, %r137, %r138;
	mov.u32 	%r618, %r138;
	mov.u64 	%rd293, %rd284;
	@%p35 bra 	$L__BB4_144;
	setp.lt.s32 	%p36, %r138, %r137;
	mov.u32 	%r618, %r137;
	mov.u64 	%rd293, %rd133;
	@%p36 bra 	$L__BB4_144;
	setp.lt.s64 	%p37, %rd133, %rd284;
	selp.b32 	%r618, %r137, %r138, %p37;
	min.s64 	%rd293, %rd133, %rd284;
$L__BB4_144:
	add.s32 	%r610, %r610, 256;
	add.s64 	%rd284, %rd284, 256;
	add.s64 	%rd283, %rd283, 1024;
	add.s32 	%r606, %r606, 1;
	setp.ne.s32 	%p38, %r606, 0;
	@%p38 bra 	$L__BB4_141;
$L__BB4_145:
	setp.lt.u32 	%p39, %r133, 768;
	@%p39 bra 	$L__BB4_160;
	add.s32 	%r613, %r610, 512;
$L__BB4_147:
	mov.u32 	%r147, %r613;
	add.s32 	%r221, %r147, -512;
	cvt.u64.u32 	%rd215, %r221;
	add.s64 	%rd216, %rd282, %rd215;
	shl.b64 	%rd217, %rd216, 2;
	add.s64 	%rd141, %rd128, %rd217;
	add.s64 	%rd142, %rd216, %rd192;
	ld.global.u32 	%r149, [%rd141];
	setp.lt.s32 	%p40, %r618, %r149;
	mov.u32 	%r615, %r149;
	mov.u64 	%rd290, %rd142;
	@%p40 bra 	$L__BB4_150;
	setp.lt.s32 	%p41, %r149, %r618;
	mov.u32 	%r615, %r618;
	mov.u64 	%rd290, %rd293;
	@%p41 bra 	$L__BB4_150;
	setp.lt.s64 	%p42, %rd293, %rd142;
	selp.b32 	%r615, %r618, %r149, %p42;
	min.s64 	%rd290, %rd293, %rd142;
$L__BB4_150:
	add.s32 	%r222, %r147, -256;
	cvt.u64.u32 	%rd218, %r222;
	add.s64 	%rd219, %rd282, %rd218;
	add.s64 	%rd145, %rd219, %rd192;
	ld.global.u32 	%r152, [%rd141+1024];
	setp.lt.s32 	%p43, %r615, %r152;
	mov.u32 	%r616, %r152;
	mov.u64 	%rd291, %rd145;
	@%p43 bra 	$L__BB4_153;
	setp.lt.s32 	%p44, %r152, %r615;
	mov.u32 	%r616, %r615;
	mov.u64 	%rd291, %rd290;
	@%p44 bra 	$L__BB4_153;
	setp.lt.s64 	%p45, %rd290, %rd145;
	selp.b32 	%r616, %r615, %r152, %p45;
	min.s64 	%rd291, %rd290, %rd145;
$L__BB4_153:
	cvt.u64.u32 	%rd220, %r147;
	add.s64 	%rd221, %rd282, %rd220;
	add.s64 	%rd148, %rd221, %rd192;
	ld.global.u32 	%r155, [%rd141+2048];
	setp.lt.s32 	%p46, %r616, %r155;
	mov.u32 	%r617, %r155;
	mov.u64 	%rd292, %rd148;
	@%p46 bra 	$L__BB4_156;
	setp.lt.s32 	%p47, %r155, %r616;
	mov.u32 	%r617, %r616;
	mov.u64 	%rd292, %rd291;
	@%p47 bra 	$L__BB4_156;
	setp.lt.s64 	%p48, %rd291, %rd148;
	selp.b32 	%r617, %r616, %r155, %p48;
	min.s64 	%rd292, %rd291, %rd148;
$L__BB4_156:
	add.s32 	%r223, %r147, 256;
	cvt.u64.u32 	%rd222, %r223;
	add.s64 	%rd223, %rd282, %rd222;
	add.s64 	%rd151, %rd223, %rd192;
	ld.global.u32 	%r158, [%rd141+3072];
	setp.lt.s32 	%p49, %r617, %r158;
	mov.u32 	%r618, %r158;
	mov.u64 	%rd293, %rd151;
	@%p49 bra 	$L__BB4_159;
	setp.lt.s32 	%p50, %r158, %r617;
	mov.u32 	%r618, %r617;
	mov.u64 	%rd293, %rd292;
	@%p50 bra 	$L__BB4_159;
	setp.lt.s64 	%p51, %rd292, %rd151;
	selp.b32 	%r618, %r617, %r158, %p51;
	min.s64 	%rd293, %rd292, %rd151;
$L__BB4_159:
	add.s32 	%r613, %r147, 1024;
	add.s32 	%r224, %r147, 512;
	setp.lt.s32 	%p52, %r224, %r132;
	@%p52 bra 	$L__BB4_147;
$L__BB4_160:
	// begin inline asm
	mov.u32 %r225, %laneid;
	// end inline asm
	mov.b32 	%r243, 1;
	mov.b32 	%r244, 31;
	mov.b32 	%r245, -1;
	// begin inline asm
	shfl.sync.down.b32 %r226, %r618, %r243, %r244, %r245;
	// end inline asm
	// begin inline asm
	shfl.sync.down.b32 %r231, %r232, %r243, %r244, %r245;
	// end inline asm
	mov.b64 	{%r237, %r242}, %rd293;
	// begin inline asm
	shfl.sync.down.b32 %r236, %r237, %r243, %r244, %r245;
	// end inline asm
	// begin inline asm
	shfl.sync.down.b32 %r241, %r242, %r243, %r244, %r245;
	// end inline asm
	mov.b64 	%rd155, {%r236, %r241};
	setp.gt.s32 	%p53, %r225, 30;
	mov.u32 	%r620, %r618;
	mov.u64 	%rd295, %rd293;
	@%p53 bra 	$L__BB4_164;
	setp.lt.s32 	%p54, %r618, %r226;
	mov.u32 	%r620, %r226;
	mov.u64 	%rd295, %rd155;
	@%p54 bra 	$L__BB4_164;
	setp.lt.s32 	%p55, %r226, %r618;
	mov.u32 	%r620, %r618;
	mov.u64 	%rd295, %rd293;
	@%p55 bra 	$L__BB4_164;
	setp.lt.s64 	%p56, %rd293, %rd155;
	selp.b32 	%r620, %r618, %r226, %p56;
	min.s64 	%rd295, %rd293, %rd155;
$L__BB4_164:
	mov.b32 	%r263, 2;
	mov.b32 	%r264, 31;
	mov.b32 	%r265, -1;
	// begin inline asm
	shfl.sync.down.b32 %r246, %r620, %r263, %r264, %r265;
	// end inline asm
	// begin inline asm
	shfl.sync.down.b32 %r251, %r252, %r263, %r264, %r265;
	// end inline asm
	mov.b64 	{%r257, %r262}, %rd295;
	// begin inline asm
	shfl.sync.down.b32 %r256, %r257, %r263, %r264, %r265;
	// end inline asm
	// begin inline asm
	shfl.sync.down.b32 %r261, %r262, %r263, %r264, %r265;
	// end inline asm
	mov.b64 	%rd158, {%r256, %r261};
	setp.gt.s32 	%p57, %r225, 29;
	mov.u32 	%r621, %r620;
	mov.u64 	%rd296, %rd295;
	@%p57 bra 	$L__BB4_168;
	setp.lt.s32 	%p58, %r620, %r246;
	mov.u32 	%r621, %r246;
	mov.u64 	%rd296, %rd158;
	@%p58 bra 	$L__BB4_168;
	setp.lt.s32 	%p59, %r246, %r620;
	mov.u32 	%r621, %r620;
	mov.u64 	%rd296, %rd295;
	@%p59 bra 	$L__BB4_168;
	setp.lt.s64 	%p60, %rd295, %rd158;
	selp.b32 	%r621, %r620, %r246, %p60;
	min.s64 	%rd296, %rd295, %rd158;
$L__BB4_168:
	mov.b32 	%r283, 4;
	mov.b32 	%r284, 31;
	mov.b32 	%r285, -1;
	// begin inline asm
	shfl.sync.down.b32 %r266, %r621, %r283, %r284, %r285;
	// end inline asm
	// begin inline asm
	shfl.sync.down.b32 %r271, %r272, %r283, %r284, %r285;
	// end inline asm
	mov.b64 	{%r277, %r282}, %rd296;
	// begin inline asm
	shfl.sync.down.b32 %r276, %r277, %r283, %r284, %r285;
	// end inline asm
	// begin inline asm
	shfl.sync.down.b32 %r281, %r282, %r283, %r284, %r285;
	// end inline asm
	mov.b64 	%rd161, {%r276, %r281};
	setp.gt.s32 	%p61, %r225, 27;
	mov.u32 	%r622, %r621;
	mov.u64 	%rd297, %rd296;
	@%p61 bra 	$L__BB4_172;
	setp.lt.s32 	%p62, %r621, %r266;
	mov.u32 	%r622, %r266;
	mov.u64 	%rd297, %rd161;
	@%p62 bra 	$L__BB4_172;
	setp.lt.s32 	%p63, %r266, %r621;
	mov.u32 	%r622, %r621;
	mov.u64 	%rd297, %rd296;
	@%p63 bra 	$L__BB4_172;
	setp.lt.s64 	%p64, %rd296, %rd161;
	selp.b32 	%r622, %r621, %r266, %p64;
	min.s64 	%rd297, %rd296, %rd161;
$L__BB4_172:
	mov.b32 	%r303, 8;
	mov.b32 	%r304, 31;
	mov.b32 	%r305, -1;
	// begin inline asm
	shfl.sync.down.b32 %r286, %r622, %r303, %r304, %r305;
	// end inline asm
	// begin inline asm
	shfl.sync.down.b32 %r291, %r292, %r303, %r304, %r305;
	// end inline asm
	mov.b64 	{%r297, %r302}, %rd297;
	// begin inline asm
	shfl.sync.down.b32 %r296, %r297, %r303, %r304, %r305;
	// end inline asm
	// begin inline asm
	shfl.sync.down.b32 %r301, %r302, %r303, %r304, %r305;
	// end inline asm
	mov.b64 	%rd164, {%r296, %r301};
	setp.gt.s32 	%p65, %r225, 23;
	mov.u32 	%r623, %r622;
	mov.u64 	%rd298, %rd297;
	@%p65 bra 	$L__BB4_176;
	setp.lt.s32 	%p66, %r622, %r286;
	mov.u32 	%r623, %r286;
	mov.u64 	%rd298, %rd164;
	@%p66 bra 	$L__BB4_176;
	setp.lt.s32 	%p67, %r286, %r622;
	mov.u32 	%r623, %r622;
	mov.u64 	%rd298, %rd297;
	@%p67 bra 	$L__BB4_176;
	setp.lt.s64 	%p68, %rd297, %rd164;
	selp.b32 	%r623, %r622, %r286, %p68;
	min.s64 	%rd298, %rd297, %rd164;
$L__BB4_176:
	mov.b32 	%r323, 16;
	mov.b32 	%r324, 31;
	mov.b32 	%r325, -1;
	// begin inline asm
	shfl.sync.down.b32 %r306, %r623, %r323, %r324, %r325;
	// end inline asm
	// begin inline asm
	shfl.sync.down.b32 %r311, %r312, %r323, %r324, %r325;
	// end inline asm
	mov.b64 	{%r317, %r322}, %rd298;
	// begin inline asm
	shfl.sync.down.b32 %r316, %r317, %r323, %r324, %r325;
	// end inline asm
	// begin inline asm
	shfl.sync.down.b32 %r321, %r322, %r323, %r324, %r325;
	// end inline asm
	mov.b64 	%rd167, {%r316, %r321};
	setp.gt.s32 	%p69, %r225, 15;
	mov.u32 	%r631, %r623;
	mov.u64 	%rd306, %rd298;
	@%p69 bra 	$L__BB4_180;
	setp.lt.s32 	%p70, %r623, %r306;
	mov.u32 	%r631, %r306;
	mov.u64 	%rd306, %rd167;
	@%p70 bra 	$L__BB4_180;
	setp.lt.s32 	%p71, %r306, %r623;
	mov.u32 	%r631, %r623;
	mov.u64 	%rd306, %rd298;
	@%p71 bra 	$L__BB4_180;
	setp.lt.s64 	%p72, %rd298, %rd167;
	selp.b32 	%r631, %r623, %r306, %p72;
	min.s64 	%rd306, %rd298, %rd167;
$L__BB4_180:
	setp.ne.s32 	%p73, %r225, 0;
	@%p73 bra 	$L__BB4_182;
	shr.u32 	%r326, %r110, 1;
	and.b32  	%r327, %r326, 496;
	mov.u32 	%r328, _ZN6thrust24THRUST_300001_SM_1000_NS8cuda_cub4core6detail5shmemE;
	add.s32 	%r329, %r328, %r327;
	st.shared.u32 	[%r329+8], %r631;
	st.shared.u64 	[%r329+16], %rd306;
$L__BB4_182:
	bar.sync 	0;
	setp.ne.s32 	%p74, %r110, 0;
	@%p74 bra 	$L__BB4_204;
	ld.shared.u32 	%r179, [_ZN6thrust24THRUST_300001_SM_1000_NS8cuda_cub4core6detail5shmemE+24];
	ld.shared.u64 	%rd170, [_ZN6thrust24THRUST_300001_SM_1000_NS8cuda_cub4core6detail5shmemE+32];
	setp.lt.s32 	%p75, %r631, %r179;
	mov.u32 	%r625, %r179;
	mov.u64 	%rd300, %rd170;
	@%p75 bra 	$L__BB4_186;
	setp.lt.s32 	%p76, %r179, %r631;
	mov.u32 	%r625, %r631;
	mov.u64 	%rd300, %rd306;
	@%p76 bra 	$L__BB4_186;
	setp.lt.s64 	%p77, %rd306, %rd170;
	selp.b32 	%r625, %r631, %r179, %p77;
	min.s64 	%rd300, %rd306, %rd170;
$L__BB4_186:
	ld.shared.u32 	%r182, [_ZN6thrust24THRUST_300001_SM_1000_NS8cuda_cub4core6detail5shmemE+40];
	ld.shared.u64 	%rd173, [_ZN6thrust24THRUST_300001_SM_1000_NS8cuda_cub4core6detail5shmemE+48];
	setp.lt.s32 	%p78, %r625, %r182;
	mov.u32 	%r626, %r182;
	mov.u64 	%rd301, %rd173;
	@%p78 bra 	$L__BB4_189;
	setp.lt.s32 	%p79, %r182, %r625;
	mov.u32 	%r626, %r625;
	mov.u64 	%rd301, %rd300;
	@%p79 bra 	$L__BB4_189;
	setp.lt.s64 	%p80, %rd300, %rd173;
	selp.b32 	%r626, %r625, %r182, %p80;
	min.s64 	%rd301, %rd300, %rd173;
$L__BB4_189:
	ld.shared.u32 	%r185, [_ZN6thrust24THRUST_300001_SM_1000_NS8cuda_cub4core6detail5shmemE+56];
	ld.shared.u64 	%rd176, [_ZN6thrust24THRUST_300001_SM_1000_NS8cuda_cub4core6detail5shmemE+64];
	setp.lt.s32 	%p81, %r626, %r185;
	mov.u32 	%r627, %r185;
	mov.u64 	%rd302, %rd176;
	@%p81 bra 	$L__BB4_192;
	setp.lt.s32 	%p82, %r185, %r626;
	mov.u32 	%r627, %r626;
	mov.u64 	%rd302, %rd301;
	@%p82 bra 	$L__BB4_192;
	setp.lt.s64 	%p83, %rd301, %rd176;
	selp.b32 	%r627, %r626, %r185, %p83;
	min.s64 	%rd302, %rd301, %rd176;
$L__BB4_192:
	ld.shared.u32 	%r188, [_ZN6thrust24THRUST_300001_SM_1000_NS8cuda_cub4core6detail5shmemE+72];
	ld.shared.u64 	%rd179, [_ZN6thrust24THRUST_300001_SM_1000_NS8cuda_cub4core6detail5shmemE+80];
	setp.lt.s32 	%p84, %r627, %r188;
	mov.u32 	%r628, %r188;
	mov.u64 	%rd303, %rd179;
	@%p84 bra 	$L__BB4_195;
	setp.lt.s32 	%p85, %r188, %r627;
	mov.u32 	%r628, %r627;
	mov.u64 	%rd303, %rd302;
	@%p85 bra 	$L__BB4_195;
	setp.lt.s64 	%p86, %rd302, %rd179;
	selp.b32 	%r628, %r627, %r188, %p86;
	min.s64 	%rd303, %rd302, %rd179;
$L__BB4_195:
	ld.shared.u32 	%r191, [_ZN6thrust24THRUST_300001_SM_1000_NS8cuda_cub4core6detail5shmemE+88];
	ld.shared.u64 	%rd182, [_ZN6thrust24THRUST_300001_SM_1000_NS8cuda_cub4core6detail5shmemE+96];
	setp.lt.s32 	%p87, %r628, %r191;
	mov.u32 	%r629, %r191;
	mov.u64 	%rd304, %rd182;
	@%p87 bra 	$L__BB4_198;
	setp.lt.s32 	%p88, %r191, %r628;
	mov.u32 	%r629, %r628;
	mov.u64 	%rd304, %rd303;
	@%p88 bra 	$L__BB4_198;
	setp.lt.s64 	%p89, %rd303, %rd182;
	selp.b32 	%r629, %r628, %r191, %p89;
	min.s64 	%rd304, %rd303, %rd182;
$L__BB4_198:
	ld.shared.u32 	%r194, [_ZN6thrust24THRUST_300001_SM_1000_NS8cuda_cub4core6detail5shmemE+104];
	ld.shared.u64 	%rd185, [_ZN6thrust24THRUST_300001_SM_1000_NS8cuda_cub4core6detail5shmemE+112];
	setp.lt.s32 	%p90, %r629, %r194;
	mov.u32 	%r630, %r194;
	mov.u64 	%rd305, %rd185;
	@%p90 bra 	$L__BB4_201;
	setp.lt.s32 	%p91, %r194, %r629;
	mov.u32 	%r630, %r629;
	mov.u64 	%rd305, %rd304;
	@%p91 bra 	$L__BB4_201;
	setp.lt.s64 	%p92, %rd304, %rd185;
	selp.b32 	%r630, %r629, %r194, %p92;
	min.s64 	%rd305, %rd304, %rd185;
$L__BB4_201:
	ld.shared.u32 	%r197, [_ZN6thrust24THRUST_300001_SM_1000_NS8cuda_cub4core6detail5shmemE+120];
	ld.shared.u64 	%rd188, [_ZN6thrust24THRUST_300001_SM_1000_NS8cuda_cub4core6detail5shmemE+128];
	setp.lt.s32 	%p93, %r630, %r197;
	mov.u32 	%r631, %r197;
	mov.u64 	%rd306, %rd188;
	@%p93 bra 	$L__BB4_204;
	setp.lt.s32 	%p94, %r197, %r630;
	mov.u32 	%r631, %r630;
	mov.u64 	%rd306, %rd305;
	@%p94 bra 	$L__BB4_204;
	setp.lt.s64 	%p95, %rd305, %rd188;
	selp.b32 	%r631, %r630, %r197, %p95;
	min.s64 	%rd306, %rd305, %rd188;
$L__BB4_204:
	mov.u32 	%r559, %tid.x;
	setp.ne.s32 	%p212, %r559, 0;
	@%p212 bra 	$L__BB4_206;
	ld.param.u64 	%rd237, [_ZN6thrust24THRUST_300001_SM_1000_NS8cuda_cub4core6detail13_kernel_agentINS1_8__reduce11ReduceAgentINS0_12zip_iteratorIN4cuda3std3__45tupleIJNS0_6detail15normal_iteratorINS0_10device_ptrIiEEEENS0_17counting_iteratorIlNS0_11use_defaultESI_SI_EEEEEEEPNSB_IJilEEESM_lNS1_9__extrema9arg_max_fIilNSA_4lessIiEEEEEEJSL_SN_lSS_EEEvDpT0__param_1];
	cvta.to.global.u64 	%rd236, %rd237;
	st.global.u32 	[%rd236], %r631;
	st.global.u64 	[%rd236+8], %rd306;
$L__BB4_206:
	ret;

}
	// .globl	_ZN6thrust24THRUST_300001_SM_1000_NS8cuda_cub4core6detail13_kernel_agentINS1_8__reduce11ReduceAgentINS0_12zip_iteratorIN4cuda3std3__45tupleIJNS0_6detail15normal_iteratorINS0_10device_ptrIiEEEENS0_17counting_iteratorIlNS0_11use_defaultESI_SI_EEEEEEEPNSB_IJilEEESM_lNS1_9__extrema9arg_max_fIilNSA_4lessIiEEEEEEJSL_SN_lN3cub18CUB_300001_SM_100013GridEvenShareIlEENSV_9GridQueueIyEESS_EEEvDpT0_
.visible .entry _ZN6thrust24THRUST_300001_SM_1000_NS8cuda_cub4core6detail13_kernel_agentINS1_8__reduce11ReduceAgentINS0_12zip_iteratorIN4cuda3std3__45tupleIJNS0_6detail15normal_iteratorINS0_10device_ptrIiEEEENS0_17counting_iteratorIlNS0_11use_defaultESI_SI_EEEEEEEPNSB_IJilEEESM_lNS1_9__extrema9arg_max_fIilNSA_4lessIiEEEEEEJSL_SN_lN3cub18CUB_300001_SM_100013GridEvenShareIlEENSV_9GridQueueIyEESS_EEEvDpT0_(
	.param .align 8 .b8 _ZN6thrust24THRUST_300001_SM_1000_NS8cuda_cub4core6detail13_kernel_agentINS1_8__reduce11ReduceAgentINS0_12zip_iteratorIN4cuda3std3__45tupleIJNS0_6detail15normal_iteratorINS0_10device_ptrIiEEEENS0_17counting_iteratorIlNS0_11use_defaultESI_SI_EEEEEEEPNSB_IJilEEESM_lNS1_9__extrema9arg_max_fIilNSA_4lessIiEEEEEEJSL_SN_lN3cub18CUB_300001_SM_100013GridEvenShareIlEENSV_9GridQueueIyEESS_EEEvDpT0__param_0[16],
	.param .u64 .ptr .align 1 _ZN6thrust24THRUST_300001_SM_1000_NS8cuda_cub4core6detail13_kernel_agentINS1_8__reduce11ReduceAgentINS0_12zip_iteratorIN4cuda3std3__45tupleIJNS0_6detail15normal_iteratorINS0_10device_ptrIiEEEENS0_17counting_iteratorIlNS0_11use_defaultESI_SI_EEEEEEEPNSB_IJilEEESM_lNS1_9__extrema9arg_max_fIilNSA_4lessIiEEEEEEJSL_SN_lN3cub18CUB_300001_SM_100013GridEvenShareIlEENSV_9GridQueueIyEESS_EEEvDpT0__param_1,
	.param .u64 _ZN6thrust24THRUST_300001_SM_1000_NS8cuda_cub4core6detail13_kernel_agentINS1_8__reduce11ReduceAgentINS0_12zip_iteratorIN4cuda3std3__45tupleIJNS0_6detail15normal_iteratorINS0_10device_ptrIiEEEENS0_17counting_iteratorIlNS0_11use_defaultESI_SI_EEEEEEEPNSB_IJilEEESM_lNS1_9__extrema9arg_max_fIilNSA_4lessIiEEEEEEJSL_SN_lN3cub18CUB_300001_SM_100013GridEvenShareIlEENSV_9GridQueueIyEESS_EEEvDpT0__param_2,
	.param .align 8 .b8 _ZN6thrust24THRUST_300001_SM_1000_NS8cuda_cub4core6detail13_kernel_agentINS1_8__reduce11ReduceAgentINS0_12zip_iteratorIN4cuda3std3__45tupleIJNS0_6detail15normal_iteratorINS0_10device_ptrIiEEEENS0_17counting_iteratorIlNS0_11use_defaultESI_SI_EEEEEEEPNSB_IJilEEESM_lNS1_9__extrema9arg_max_fIilNSA_4lessIiEEEEEEJSL_SN_lN3cub18CUB_300001_SM_100013GridEvenShareIlEENSV_9GridQueueIyEESS_EEEvDpT0__param_3[72],
	.param .align 8 .b8 _ZN6thrust24THRUST_300001_SM_1000_NS8cuda_cub4core6detail13_kernel_agentINS1_8__reduce11ReduceAgentINS0_12zip_iteratorIN4cuda3std3__45tupleIJNS0_6detail15normal_iteratorINS0_10device_ptrIiEEEENS0_17counting_iteratorIlNS0_11use_defaultESI_SI_EEEEEEEPNSB_IJilEEESM_lNS1_9__extrema9arg_max_fIilNSA_4lessIiEEEEEEJSL_SN_lN3cub18CUB_300001_SM_100013GridEvenShareIlEENSV_9GridQueueIyEESS_EEEvDpT0__param_4[8],
	.param .align 1 .b8 _ZN6thrust24THRUST_300001_SM_1000_NS8cuda_cub4core6detail13_kernel_agentINS1_8__reduce11ReduceAgentINS0_12zip_iteratorIN4cuda3std3__45tupleIJNS0_6detail15normal_iteratorINS0_10device_ptrIiEEEENS0_17counting_iteratorIlNS0_11use_defaultESI_SI_EEEEEEEPNSB_IJilEEESM_lNS1_9__extrema9arg_max_fIilNSA_4lessIiEEEEEEJSL_SN_lN3cub18CUB_300001_SM_100013GridEvenShareIlEENSV_9GridQueueIyEESS_EEEvDpT0__param_5[1]
)
.maxntid 256
{
	.reg .pred 	%p<215>;
	.reg .b32 	%r<640>;
	.reg .b64 	%rd<324>;

	ld.param.u64 	%rd196, [_ZN6thrust24THRUST_300001_SM_1000_NS8cuda_cub4core6detail13_kernel_agentINS1_8__reduce11ReduceAgentINS0_12zip_iteratorIN4cuda3std3__45tupleIJNS0_6detail15normal_iteratorINS0_10device_ptrIiEEEENS0_17counting_iteratorIlNS0_11use_defaultESI_SI_EEEEEEEPNSB_IJilEEESM_lNS1_9__extrema9arg_max_fIilNSA_4lessIiEEEEEEJSL_SN_lN3cub18CUB_300001_SM_100013GridEvenShareIlEENSV_9GridQueueIyEESS_EEEvDpT0__param_0+8];
	ld.param.u64 	%rd195, [_ZN6thrust24THRUST_300001_SM_1000_NS8cuda_cub4core6detail13_kernel_agentINS1_8__reduce11ReduceAgentINS0_12zip_iteratorIN4cuda3std3__45tupleIJNS0_6detail15normal_iteratorINS0_10device_ptrIiEEEENS0_17counting_iteratorIlNS0_11use_defaultESI_SI_EEEEEEEPNSB_IJilEEESM_lNS1_9__extrema9arg_max_fIilNSA_4lessIiEEEEEEJSL_SN_lN3cub18CUB_300001_SM_100013GridEvenShareIlEENSV_9GridQueueIyEESS_EEEvDpT0__param_0];
	ld.param.u64 	%rd199, [_ZN6thrust24THRUST_300001_SM_1000_NS8cuda_cub4core6detail13_kernel_agentINS1_8__reduce11ReduceAgentINS0_12zip_iteratorIN4cuda3std3__45tupleIJNS0_6detail15normal_iteratorINS0_10device_ptrIiEEEENS0_17counting_iteratorIlNS0_11use_defaultESI_SI_EEEEEEEPNSB_IJilEEESM_lNS1_9__extrema9arg_max_fIilNSA_4lessIiEEEEEEJSL_SN_lN3cub18CUB_300001_SM_100013GridEvenShareIlEENSV_9GridQueueIyEESS_EEEvDpT0__param_4];
	ld.param.u64 	%rd198, [_ZN6thrust24THRUST_300001_SM_1000_NS8cuda_cub4core6detail13_kernel_agentINS1_8__reduce11ReduceAgentINS0_12zip_iteratorIN4cuda3std3__45tupleIJNS0_6detail15normal_iteratorINS0_10device_ptrIiEEEENS0_17counting_iteratorIlNS0_11use_defaultESI_SI_EEEEEEEPNSB_IJilEEESM_lNS1_9__extrema9arg_max_fIilNSA_4lessIiEEEEEEJSL_SN_lN3cub18CUB_300001_SM_100013GridEvenShareIlEENSV_9GridQueueIyEESS_EEEvDpT0__param_2];
	cvta.to.global.u64 	%rd1, %rd199;
	cvta.to.global.u64 	%rd2, %rd195;
	mov.u32 	%r1, %ctaid.x;
	mul.lo.s32 	%r202, %r1, 1280;
	cvt.u64.u32 	%rd4, %r202;
	mov.u32 	%r203, %nctaid.x;
	mul.lo.s32 	%r204, %r203, 1280;
	cvt.u64.u32 	%rd5, %r204;
	add.s64 	%rd200, %rd4, 1280;
	setp.le.s64 	%p1, %rd200, %rd198;
	@%p1 bra 	$L__BB5_121;
	cvt.u32.u64 	%r336, %rd4;
	cvt.u32.u64 	%r2, %rd198;
	sub.s32 	%r3, %r2, %r336;
	mov.u32 	%r4, %tid.x;
	setp.ge.s32 	%p98, %r4, %r3;
	mov.b32 	%r582, 0;
	mov.b64 	%rd266, 0;
	mov.u32 	%r574, %r4;
	@%p98 bra 	$L__BB5_3;
	cvt.u64.u32 	%rd234, %r4;
	add.s64 	%rd235, %rd4, %rd234;
	shl.b64 	%rd236, %rd235, 2;
	add.s64 	%rd237, %rd2, %rd236;
	add.s64 	%rd266, %rd196, %rd235;
	ld.global.u32 	%r582, [%rd237];
	add.s32 	%r574, %r4, 256;
$L__BB5_3:
	setp.ge.s32 	%p99, %r574, %r3;
	@%p99 bra 	$L__BB5_25;
	not.b32 	%r339, %r574;
	add.s32 	%r340, %r339, %r2;
	sub.s32 	%r9, %r340, %r336;
	and.b32  	%r341, %r9, 768;
	setp.eq.s32 	%p100, %r341, 768;
	@%p100 bra 	$L__BB5_10;
	cvt.u64.u32 	%rd239, %r574;
	add.s64 	%rd240, %rd239, %rd4;
	add.s64 	%rd257, %rd240, %rd196;
	shl.b64 	%rd241, %rd240, 2;
	add.s64 	%rd256, %rd2, %rd241;
	shr.u32 	%r342, %r9, 8;
	add.s32 	%r343, %r342, 1;
	and.b32  	%r344, %r343, 3;
	neg.s32 	%r570, %r344;
$L__BB5_6:
	.pragma "nounroll";
	mov.u64 	%rd12, %rd266;
	mov.u32 	%r13, %r582;
	ld.global.u32 	%r14, [%rd256];
	setp.lt.s32 	%p101, %r13, %r14;
	mov.u64 	%rd266, %rd257;
	mov.u32 	%r582, %r14;
	@%p101 bra 	$L__BB5_9;
	setp.lt.s32 	%p102, %r14, %r13;
	mov.u64 	%rd266, %rd12;
	mov.u32 	%r582, %r13;
	@%p102 bra 	$L__BB5_9;
	setp.lt.s64 	%p103, %rd12, %rd257;
	min.s64 	%rd266, %rd12, %rd257;
	selp.b32 	%r582, %r13, %r14, %p103;
$L__BB5_9:
	add.s32 	%r574, %r574, 256;
	add.s64 	%rd257, %rd257, 256;
	add.s64 	%rd256, %rd256, 1024;
	add.s32 	%r570, %r570, 1;
	setp.ne.s32 	%p104, %r570, 0;
	@%p104 bra 	$L__BB5_6;
$L__BB5_10:
	setp.lt.u32 	%p105, %r9, 768;
	@%p105 bra 	$L__BB5_25;
	add.s32 	%r577, %r574, 512;
$L__BB5_12:
	mov.u32 	%r23, %r577;
	add.s32 	%r345, %r23, -512;
	cvt.s64.s32 	%rd242, %r345;
	add.s64 	%rd243, %rd242, %rd4;
	shl.b64 	%rd244, %rd243, 2;
	add.s64 	%rd20, %rd2, %rd244;
	add.s64 	%rd21, %rd243, %rd196;
	ld.global.u32 	%r25, [%rd20];
	setp.lt.s32 	%p106, %r582, %r25;
	mov.u64 	%rd263, %rd21;
	mov.u32 	%r579, %r25;
	@%p106 bra 	$L__BB5_15;
	setp.lt.s32 	%p107, %r25, %r582;
	mov.u64 	%rd263, %rd266;
	mov.u32 	%r579, %r582;
	@%p107 bra 	$L__BB5_15;
	setp.lt.s64 	%p108, %rd266, %rd21;
	min.s64 	%rd263, %rd266, %rd21;
	selp.b32 	%r579, %r582, %r25, %p108;
$L__BB5_15:
	add.s32 	%r346, %r23, -256;
	cvt.s64.s32 	%rd245, %r346;
	add.s64 	%rd246, %rd245, %rd4;
	add.s64 	%rd24, %rd246, %rd196;
	ld.global.u32 	%r28, [%rd20+1024];
	setp.lt.s32 	%p109, %r579, %r28;
	mov.u64 	%rd264, %rd24;
	mov.u32 	%r580, %r28;
	@%p109 bra 	$L__BB5_18;
	setp.lt.s32 	%p110, %r28, %r579;
	mov.u64 	%rd264, %rd263;
	mov.u32 	%r580, %r579;
	@%p110 bra 	$L__BB5_18;
	setp.lt.s64 	%p111, %rd263, %rd24;
	min.s64 	%rd264, %rd263, %rd24;
	selp.b32 	%r580, %r579, %r28, %p111;
$L__BB5_18:
	cvt.s64.s32 	%rd247, %r23;
	add.s64 	%rd248, %rd247, %rd4;
	add.s64 	%rd27, %rd248, %rd196;
	ld.global.u32 	%r31, [%rd20+2048];
	setp.lt.s32 	%p112, %r580, %r31;
	mov.u64 	%rd265, %rd27;
	mov.u32 	%r581, %r31;
	@%p112 bra 	$L__BB5_21;
	setp.lt.s32 	%p113, %r31, %r580;
	mov.u64 	%rd265, %rd264;
	mov.u32 	%r581, %r580;
	@%p113 bra 	$L__BB5_21;
	setp.lt.s64 	%p114, %rd264, %rd27;
	min.s64 	%rd265, %rd264, %rd27;
	selp.b32 	%r581, %r580, %r31, %p114;
$L__BB5_21:
	add.s32 	%r347, %r23, 256;
	cvt.s64.s32 	%rd249, %r347;
	add.s64 	%rd250, %rd249, %rd4;
	add.s64 	%rd30, %rd250, %rd196;
	ld.global.u32 	%r34, [%rd20+3072];
	setp.lt.s32 	%p115, %r581, %r34;
	mov.u64 	%rd266, %rd30;
	mov.u32 	%r582, %r34;
	@%p115 bra 	$L__BB5_24;
	setp.lt.s32 	%p116, %r34, %r581;
	mov.u64 	%rd266, %rd265;
	mov.u32 	%r582, %r581;
	@%p116 bra 	$L__BB5_24;
	setp.lt.s64 	%p117, %rd265, %rd30;
	min.s64 	%rd266, %rd265, %rd30;
	selp.b32 	%r582, %r581, %r34, %p117;
$L__BB5_24:
	add.s32 	%r577, %r23, 1024;
	add.s32 	%r348, %r23, 512;
	setp.lt.s32 	%p118, %r348, %r3;
	@%p118 bra 	$L__BB5_12;
$L__BB5_25:
	setp.lt.s32 	%p119, %r3, 256;
	@%p119 bra 	$L__BB5_70;
	// begin inline asm
	mov.u32 %r462, %laneid;
	// end inline asm
	mov.b32 	%r480, 1;
	mov.b32 	%r481, 31;
	mov.b32 	%r482, -1;
	// begin inline asm
	shfl.sync.down.b32 %r463, %r582, %r480, %r481, %r482;
	// end inline asm
	// begin inline asm
	shfl.sync.down.b32 %r468, %r469, %r480, %r481, %r482;
	// end inline asm
	mov.b64 	{%r474, %r479}, %rd266;
	// begin inline asm
	shfl.sync.down.b32 %r473, %r474, %r480, %r481, %r482;
	// end inline asm
	// begin inline asm
	shfl.sync.down.b32 %r478, %r479, %r480, %r481, %r482;
	// end inline asm
	mov.b64 	%rd34, {%r473, %r478};
	setp.gt.s32 	%p171, %r462, 30;
	mov.u64 	%rd268, %rd266;
	mov.u32 	%r584, %r582;
	@%p171 bra 	$L__BB5_30;
	setp.lt.s32 	%p172, %r582, %r463;
	mov.u64 	%rd268, %rd34;
	mov.u32 	%r584, %r463;
	@%p172 bra 	$L__BB5_30;
	setp.lt.s32 	%p173, %r463, %r582;
	mov.u64 	%rd268, %rd266;
	mov.u32 	%r584, %r582;
	@%p173 bra 	$L__BB5_30;
	setp.lt.s64 	%p174, %rd266, %rd34;
	min.s64 	%rd268, %rd266, %rd34;
	selp.b32 	%r584, %r582, %r463, %p174;
$L__BB5_30:
	mov.b32 	%r500, 2;
	mov.b32 	%r501, 31;
	mov.b32 	%r502, -1;
	// begin inline asm
	shfl.sync.down.b32 %r483, %r584, %r500, %r501, %r502;
	// end inline asm
	// begin inline asm
	shfl.sync.down.b32 %r488, %r489, %r500, %r501, %r502;
	// end inline asm
	mov.b64 	{%r494, %r499}, %rd268;
	// begin inline asm
	shfl.sync.down.b32 %r493, %r494, %r500, %r501, %r502;
	// end inline asm
	// begin inline asm
	shfl.sync.down.b32 %r498, %r499, %r500, %r501, %r502;
	// end inline asm
	mov.b64 	%rd37, {%r493, %r498};
	setp.gt.s32 	%p175, %r462, 29;
	mov.u64 	%rd269, %rd268;
	mov.u32 	%r585, %r584;
	@%p175 bra 	$L__BB5_34;
	setp.lt.s32 	%p176, %r584, %r483;
	mov.u64 	%rd269, %rd37;
	mov.u32 	%r585, %r483;
	@%p176 bra 	$L__BB5_34;
	setp.lt.s32 	%p177, %r483, %r584;
	mov.u64 	%rd269, %rd268;
	mov.u32 	%r585, %r584;
	@%p177 bra 	$L__BB5_34;
	setp.lt.s64 	%p178, %rd268, %rd37;
	min.s64 	%rd269, %rd268, %rd37;
	selp.b32 	%r585, %r584, %r483, %p178;
$L__BB5_34:
	mov.b32 	%r520, 4;
	mov.b32 	%r521, 31;
	mov.b32 	%r522, -1;
	// begin inline asm
	shfl.sync.down.b32 %r503, %r585, %r520, %r521, %r522;
	// end inline asm
	// begin inline asm
	shfl.sync.down.b32 %r508, %r509, %r520, %r521, %r522;
	// end inline asm
	mov.b64 	{%r514, %r519}, %rd269;
	// begin inline asm
	shfl.sync.down.b32 %r513, %r514, %r520, %r521, %r522;
	// end inline asm
	// begin inline asm
	shfl.sync.down.b32 %r518, %r519, %r520, %r521, %r522;
	// end inline asm
	mov.b64 	%rd40, {%r513, %r518};
	setp.gt.s32 	%p179, %r462, 27;
	mov.u64 	%rd270, %rd269;
	mov.u32 	%r586, %r585;
	@%p179 bra 	$L__BB5_38;
	setp.lt.s32 	%p180, %r585, %r503;
	mov.u64 	%rd270, %rd40;
	mov.u32 	%r586, %r503;
	@%p180 bra 	$L__BB5_38;
	setp.lt.s32 	%p181, %r503, %r585;
	mov.u64 	%rd270, %rd269;
	mov.u32 	%r586, %r585;
	@%p181 bra 	$L__BB5_38;
	setp.lt.s64 	%p182, %rd269, %rd40;
	min.s64 	%rd270, %rd269, %rd40;
	selp.b32 	%r586, %r585, %r503, %p182;
$L__BB5_38:
	mov.b32 	%r540, 8;
	mov.b32 	%r541, 31;
	mov.b32 	%r542, -1;
	// begin inline asm
	shfl.sync.down.b32 %r523, %r586, %r540, %r541, %r542;
	// end inline asm
	// begin inline asm
	shfl.sync.down.b32 %r528, %r529, %r540, %r541, %r542;
	// end inline asm
	mov.b64 	{%r534, %r539}, %rd270;
	// begin inline asm
	shfl.sync.down.b32 %r533, %r534, %r540, %r541, %r542;
	// end inline asm
	// begin inline asm
	shfl.sync.down.b32 %r538, %r539, %r540, %r541, %r542;
	// end inline asm
	mov.b64 	%rd43, {%r533, %r538};
	setp.gt.s32 	%p183, %r462, 23;
	mov.u64 	%rd271, %rd270;
	mov.u32 	%r587, %r586;
	@%p183 bra 	$L__BB5_42;
	setp.lt.s32 	%p184, %r586, %r523;
	mov.u64 	%rd271, %rd43;
	mov.u32 	%r587, %r523;
	@%p184 bra 	$L__BB5_42;
	setp.lt.s32 	%p185, %r523, %r586;
	mov.u64 	%rd271, %rd270;
	mov.u32 	%r587, %r586;
	@%p185 bra 	$L__BB5_42;
	setp.lt.s64 	%p186, %rd270, %rd43;
	min.s64 	%rd271, %rd270, %rd43;
	selp.b32 	%r587, %r586, %r523, %p186;
$L__BB5_42:
	mov.b32 	%r560, 16;
	mov.b32 	%r561, 31;
	mov.b32 	%r562, -1;
	// begin inline asm
	shfl.sync.down.b32 %r543, %r587, %r560, %r561, %r562;
	// end inline asm
	// begin inline asm
	shfl.sync.down.b32 %r548, %r549, %r560, %r561, %r562;
	// end inline asm
	mov.b64 	{%r554, %r559}, %rd271;
	// begin inline asm
	shfl.sync.down.b32 %r553, %r554, %r560, %r561, %r562;
	// end inline asm
	// begin inline asm
	shfl.sync.down.b32 %r558, %r559, %r560, %r561, %r562;
	// end inline asm
	mov.b64 	%rd46, {%r553, %r558};
	setp.gt.s32 	%p187, %r462, 15;
	mov.u64 	%rd323, %rd271;
	mov.u32 	%r639, %r587;
	@%p187 bra 	$L__BB5_46;
	setp.lt.s32 	%p188, %r587, %r543;
	mov.u64 	%rd323, %rd46;
	mov.u32 	%r639, %r543;
	@%p188 bra 	$L__BB5_46;
	setp.lt.s32 	%p189, %r543, %r587;
	mov.u64 	%rd323, %rd271;
	mov.u32 	%r639, %r587;
	@%p189 bra 	$L__BB5_46;
	setp.lt.s64 	%p190, %rd271, %rd46;
	min.s64 	%rd323, %rd271, %rd46;
	selp.b32 	%r639, %r587, %r543, %p190;
$L__BB5_46:
	setp.ne.s32 	%p191, %r462, 0;
	@%p191 bra 	$L__BB5_48;
	shr.u32 	%r563, %r4, 1;
	and.b32  	%r564, %r563, 496;
	mov.u32 	%r565, _ZN6thrust24THRUST_300001_SM_1000_NS8cuda_cub4core6detail5shmemE;
	add.s32 	%r566, %r565, %r564;
	st.shared.u32 	[%r566+8], %r639;
	st.shared.u64 	[%r566+16], %rd323;
$L__BB5_48:
	bar.sync 	0;
	setp.ne.s32 	%p192, %r4, 0;
	@%p192 bra 	$L__BB5_208;
	ld.shared.u32 	%r55, [_ZN6thrust24THRUST_300001_SM_1000_NS8cuda_cub4core6detail5shmemE+24];
	ld.shared.u64 	%rd49, [_ZN6thrust24THRUST_300001_SM_1000_NS8cuda_cub4core6detail5shmemE+32];
	setp.lt.s32 	%p193, %r639, %r55;
	mov.u64 	%rd273, %rd49;
	mov.u32 	%r589, %r55;
	@%p193 bra 	$L__BB5_52;
	setp.lt.s32 	%p194, %r55, %r639;
	mov.u64 	%rd273, %rd323;
	mov.u32 	%r589, %r639;
	@%p194 bra 	$L__BB5_52;
	setp.lt.s64 	%p195, %rd323, %rd49;
	min.s64 	%rd273, %rd323, %rd49;
	selp.b32 	%r589, %r639, %r55, %p195;
$L__BB5_52:
	ld.shared.u32 	%r58, [_ZN6thrust24THRUST_300001_SM_1000_NS8cuda_cub4core6detail5shmemE+40];
	ld.shared.u64 	%rd52, [_ZN6thrust24THRUST_300001_SM_1000_NS8cuda_cub4core6detail5shmemE+48];
	setp.lt.s32 	%p196, %r589, %r58;
	mov.u64 	%rd274, %rd52;
	mov.u32 	%r590, %r58;
	@%p196 bra 	$L__BB5_55;
	setp.lt.s32 	%p197, %r58, %r589;
	mov.u64 	%rd274, %rd273;
	mov.u32 	%r590, %r589;
	@%p197 bra 	$L__BB5_55;
	setp.lt.s64 	%p198, %rd273, %rd52;
	min.s64 	%rd274, %rd273, %rd52;
	selp.b32 	%r590, %r589, %r58, %p198;
$L__BB5_55:
	ld.shared.u32 	%r61, [_ZN6thrust24THRUST_300001_SM_1000_NS8cuda_cub4core6detail5shmemE+56];
	ld.shared.u64 	%rd55, [_ZN6thrust24THRUST_300001_SM_1000_NS8cuda_cub4core6detail5shmemE+64];
	setp.lt.s32 	%p199, %r590, %r61;
	mov.u64 	%rd275, %rd55;
	mov.u32 	%r591, %r61;
	@%p199 bra 	$L__BB5_58;
	setp.lt.s32 	%p200, %r61, %r590;
	mov.u64 	%rd275, %rd274;
	mov.u32 	%r591, %r590;
	@%p200 bra 	$L__BB5_58;
	setp.lt.s64 	%p201, %rd274, %rd55;
	min.s64 	%rd275, %rd274, %rd55;
	selp.b32 	%r591, %r590, %r61, %p201;
$L__BB5_58:
	ld.shared.u32 	%r64, [_ZN6thrust24THRUST_300001_SM_1000_NS8cuda_cub4core6detail5shmemE+72];
	ld.shared.u64 	%rd58, [_ZN6thrust24THRUST_300001_SM_1000_NS8cuda_cub4core6detail5shmemE+80];
	setp.lt.s32 	%p202, %r591, %r64;
	mov.u64 	%rd276, %rd58;
	mov.u32 	%r592, %r64;
	@%p202 bra 	$L__BB5_61;
	setp.lt.s32 	%p203, %r64, %r591;
	mov.u64 	%rd276, %rd275;
	mov.u32 	%r592, %r591;
	@%p203 bra 	$L__BB5_61;
	setp.lt.s64 	%p204, %rd275, %rd58;
	min.s64 	%rd276, %rd275, %rd58;
	selp.b32 	%r592, %r591, %r64, %p204;
$L__BB5_61:
	ld.shared.u32 	%r67, [_ZN6thrust24THRUST_300001_SM_1000_NS8cuda_cub4core6detail5shmemE+88];
	ld.shared.u64 	%rd61, [_ZN6thrust24THRUST_300001_SM_1000_NS8cuda_cub4core6detail5shmemE+96];
	setp.lt.s32 	%p205, %r592, %r67;
	mov.u32 	%r593, %r67;
	mov.u64 	%rd277, %rd61;
	@%p205 bra 	$L__BB5_64;
	setp.lt.s32 	%p206, %r67, %r592;
	mov.u32 	%r593, %r592;
	mov.u64 	%rd277, %rd276;
	@%p206 bra 	$L__BB5_64;
	setp.lt.s64 	%p207, %rd276, %rd61;
	selp.b32 	%r593, %r592, %r67, %p207;
	min.s64 	%rd277, %rd276, %rd61;
$L__BB5_64:
	ld.shared.u32 	%r70, [_ZN6thrust24THRUST_300001_SM_1000_NS8cuda_cub4core6detail5shmemE+104];
	ld.shared.u64 	%rd64, [_ZN6thrust24THRUST_300001_SM_1000_NS8cuda_cub4core6detail5shmemE+112];
	setp.lt.s32 	%p208, %r593, %r70;
	mov.u32 	%r594, %r70;
	mov.u64 	%rd278, %rd64;
	@%p208 bra 	$L__BB5_67;
	setp.lt.s32 	%p209, %r70, %r593;
	mov.u32 	%r594, %r593;
	mov.u64 	%rd278, %rd277;
	@%p209 bra 	$L__BB5_67;
	setp.lt.s64 	%p210, %rd277, %rd64;
	selp.b32 	%r594, %r593, %r70, %p210;
	min.s64 	%rd278, %rd277, %rd64;
$L__BB5_67:
	ld.shared.u32 	%r73, [_ZN6thrust24THRUST_300001_SM_1000_NS8cuda_cub4core6detail5shmemE+120];
	ld.shared.u64 	%rd67, [_ZN6thrust24THRUST_300001_SM_1000_NS8cuda_cub4core6detail5shmemE+128];
	setp.lt.s32 	%p211, %r594, %r73;
	mov.u32 	%r639, %r73;
	mov.u64 	%rd323, %rd67;
	@%p211 bra 	$L__BB5_208;
	setp.lt.s32 	%p212, %r73, %r594;
	mov.u32 	%r639, %r594;
	mov.u64 	%rd323, %rd278;
	@%p212 bra 	$L__BB5_208;
	setp.lt.s64 	%p213, %rd278, %rd67;
	selp.b32 	%r639, %r594, %r73, %p213;
	min.s64 	%rd323, %rd278, %rd67;
	bra.uni 	$L__BB5_208;
$L__BB5_70:
	// begin inline asm
	mov.u32 %r349, %laneid;
	// end inline asm
	and.b32  	%r370, %r4, 992;
	add.s32 	%r371, %r370, 32;
	setp.gt.s32 	%p120, %r371, %r3;
	not.b32 	%r372, %r370;
	add.s32 	%r373, %r3, %r372;
	selp.b32 	%r368, %r373, 31, %p120;
	mov.b32 	%r367, 1;
	mov.b32 	%r369, -1;
	// begin inline asm
	shfl.sync.down.b32 %r350, %r582, %r367, %r368, %r369;
	// end inline asm
	// begin inline asm
	shfl.sync.down.b32 %r355, %r356, %r367, %r368, %r369;
	// end inline asm
	mov.b64 	{%r361, %r366}, %rd266;
	// begin inline asm
	shfl.sync.down.b32 %r360, %r361, %r367, %r368, %r369;
	// end inline asm
	// begin inline asm
	shfl.sync.down.b32 %r365, %r366, %r367, %r368, %r369;
	// end inline asm
	mov.b64 	%rd69, {%r360, %r365};
	setp.ge.s32 	%p121, %r349, %r368;
	mov.u32 	%r595, %r582;
	mov.u64 	%rd279, %rd266;
	@%p121 bra 	$L__BB5_74;
	setp.lt.s32 	%p122, %r582, %r350;
	mov.u32 	%r595, %r350;
	mov.u64 	%rd279, %rd69;
	@%p122 bra 	$L__BB5_74;
	setp.lt.s32 	%p123, %r350, %r582;
	mov.u32 	%r595, %r582;
	mov.u64 	%rd279, %rd266;
	@%p123 bra 	$L__BB5_74;
	setp.lt.s64 	%p124, %rd266, %rd69;
	selp.b32 	%r595, %r582, %r350, %p124;
	min.s64 	%rd279, %rd266, %rd69;
$L__BB5_74:
	mov.b32 	%r391, 2;
	mov.b32 	%r393, -1;
	// begin inline asm
	shfl.sync.down.b32 %r374, %r595, %r391, %r368, %r393;
	// end inline asm
	// begin inline asm
	shfl.sync.down.b32 %r379, %r380, %r391, %r368, %r393;
	// end inline asm
	mov.b64 	{%r385, %r390}, %rd279;
	// begin inline asm
	shfl.sync.down.b32 %r384, %r385, %r391, %r368, %r393;
	// end inline asm
	// begin inline asm
	shfl.sync.down.b32 %r389, %r390, %r391, %r368, %r393;
	// end inline asm
	mov.b64 	%rd72, {%r384, %r389};
	add.s32 	%r394, %r349, 2;
	setp.gt.s32 	%p125, %r394, %r368;
	mov.u32 	%r596, %r595;
	mov.u64 	%rd280, %rd279;
	@%p125 bra 	$L__BB5_78;
	setp.lt.s32 	%p126, %r595, %r374;
	mov.u32 	%r596, %r374;
	mov.u64 	%rd280, %rd72;
	@%p126 bra 	$L__BB5_78;
	setp.lt.s32 	%p127, %r374, %r595;
	mov.u32 	%r596, %r595;
	mov.u64 	%rd280, %rd279;
	@%p127 bra 	$L__BB5_78;
	setp.lt.s64 	%p128, %rd279, %rd72;
	selp.b32 	%r596, %r595, %r374, %p128;
	min.s64 	%rd280, %rd279, %rd72;
$L__BB5_78:
	mov.b32 	%r412, 4;
	mov.b32 	%r414, -1;
	// begin inline asm
	shfl.sync.down.b32 %r395, %r596, %r412, %r368, %r414;
	// end inline asm
	// begin inline asm
	shfl.sync.down.b32 %r400, %r401, %r412, %r368, %r414;
	// end inline asm
	mov.b64 	{%r406, %r411}, %rd280;
	// begin inline asm
	shfl.sync.down.b32 %r405, %r406, %r412, %r368, %r414;
	// end inline asm
	// begin inline asm
	shfl.sync.down.b32 %r410, %r411, %r412, %r368, %r414;
	// end inline asm
	mov.b64 	%rd75, {%r405, %r410};
	add.s32 	%r415, %r349, 4;
	setp.gt.s32 	%p129, %r415, %r368;
	mov.u32 	%r597, %r596;
	mov.u64 	%rd281, %rd280;
	@%p129 bra 	$L__BB5_82;
	setp.lt.s32 	%p130, %r596, %r395;
	mov.u32 	%r597, %r395;
	mov.u64 	%rd281, %rd75;
	@%p130 bra 	$L__BB5_82;
	setp.lt.s32 	%p131, %r395, %r596;
	mov.u32 	%r597, %r596;
	mov.u64 	%rd281, %rd280;
	@%p131 bra 	$L__BB5_82;
	setp.lt.s64 	%p132, %rd280, %rd75;
	selp.b32 	%r597, %r596, %r395, %p132;
	min.s64 	%rd281, %rd280, %rd75;
$L__BB5_82:
	mov.b32 	%r433, 8;
	mov.b32 	%r435, -1;
	// begin inline asm
	shfl.sync.down.b32 %r416, %r597, %r433, %r368, %r435;
	// end inline asm
	// begin inline asm
	shfl.sync.down.b32 %r421, %r422, %r433, %r368, %r435;
	// end inline asm
	mov.b64 	{%r427, %r432}, %rd281;
	// begin inline asm
	shfl.sync.down.b32 %r426, %r427, %r433, %r368, %r435;
	// end inline asm
	// begin inline asm
	shfl.sync.down.b32 %r431, %r432, %r433, %r368, %r435;
	// end inline asm
	mov.b64 	%rd78, {%r426, %r431};
	add.s32 	%r436, %r349, 8;
	setp.gt.s32 	%p133, %r436, %r368;
	mov.u32 	%r598, %r597;
	mov.u64 	%rd282, %rd281;
	@%p133 bra 	$L__BB5_86;
	setp.lt.s32 	%p134, %r597, %r416;
	mov.u32 	%r598, %r416;
	mov.u64 	%rd282, %rd78;
	@%p134 bra 	$L__BB5_86;
	setp.lt.s32 	%p135, %r416, %r597;
	mov.u32 	%r598, %r597;
	mov.u64 	%rd282, %rd281;
	@%p135 bra 	$L__BB5_86;
	setp.lt.s64 	%p136, %rd281, %rd78;
	selp.b32 	%r598, %r597, %r416, %p136;
	min.s64 	%rd282, %rd281, %rd78;
$L__BB5_86:
	mov.b32 	%r454, 16;
	mov.b32 	%r456, -1;
	// begin inline asm
	shfl.sync.down.b32 %r437, %r598, %r454, %r368, %r456;
	// end inline asm
	// begin inline asm
	shfl.sync.down.b32 %r442, %r443, %r454, %r368, %r456;
	// end inline asm
	mov.b64 	{%r448, %r453}, %rd282;
	// begin inline asm
	shfl.sync.down.b32 %r447, %r448, %r454, %r368, %r456;
	// end inline asm
	// begin inline asm
	shfl.sync.down.b32 %r452, %r453, %r454, %r368, %r456;
	// end inline asm
	mov.b64 	%rd81, {%r447, %r452};
	add.s32 	%r457, %r349, 16;
	setp.gt.s32 	%p137, %r457, %r368;
	mov.u32 	%r639, %r598;
	mov.u64 	%rd323, %rd282;
	@%p137 bra 	$L__BB5_90;
	setp.lt.s32 	%p138, %r598, %r437;
	mov.u32 	%r639, %r437;
	mov.u64 	%rd323, %rd81;
	@%p138 bra 	$L__BB5_90;
	setp.lt.s32 	%p139, %r437, %r598;
	mov.u32 	%r639, %r598;
	mov.u64 	%rd323, %rd282;
	@%p139 bra 	$L__BB5_90;
	setp.lt.s64 	%p140, %rd282, %rd81;
	selp.b32 	%r639, %r598, %r437, %p140;
	min.s64 	%rd323, %rd282, %rd81;
$L__BB5_90:
	setp.ne.s32 	%p141, %r349, 0;
	@%p141 bra 	$L__BB5_92;
	shr.u32 	%r458, %r4, 1;
	and.b32  	%r459, %r458, 496;
	mov.u32 	%r460, _ZN6thrust24THRUST_300001_SM_1000_NS8cuda_cub4core6detail5shmemE;
	add.s32 	%r461, %r460, %r459;
	st.shared.u32 	[%r461+8], %r639;
	st.shared.u64 	[%r461+16], %rd323;
$L__BB5_92:
	bar.sync 	0;
	setp.ne.s32 	%p142, %r4, 0;
	@%p142 bra 	$L__BB5_208;
	setp.lt.s32 	%p143, %r3, 33;
	mov.u32 	%r600, %r639;
	mov.u64 	%rd284, %rd323;
	@%p143 bra 	$L__BB5_97;
	ld.shared.u32 	%r92, [_ZN6thrust24THRUST_300001_SM_1000_NS8cuda_cub4core6detail5shmemE+24];
	ld.shared.u64 	%rd84, [_ZN6thrust24THRUST_300001_SM_1000_NS8cuda_cub4core6detail5shmemE+32];
	setp.lt.s32 	%p144, %r639, %r92;
	mov.u32 	%r600, %r92;
	mov.u64 	%rd284, %rd84;
	@%p144 bra 	$L__BB5_97;
	setp.lt.s32 	%p145, %r92, %r639;
	mov.u32 	%r600, %r639;
	mov.u64 	%rd284, %rd323;
	@%p145 bra 	$L__BB5_97;
	setp.lt.s64 	%p146, %rd323, %rd84;
	selp.b32 	%r600, %r639, %r92, %p146;
	min.s64 	%rd284, %rd323, %rd84;
$L__BB5_97:
	setp.lt.s32 	%p147, %r3, 65;
	mov.u32 	%r601, %r600;
	mov.u64 	%rd285, %rd284;
	@%p147 bra 	$L__BB5_101;
	ld.shared.u32 	%r95, [_ZN6thrust24THRUST_300001_SM_1000_NS8cuda_cub4core6detail5shmemE+40];
	ld.shared.u64 	%rd87, [_ZN6thrust24THRUST_300001_SM_1000_NS8cuda_cub4core6detail5shmemE+48];
	setp.lt.s32 	%p148, %r600, %r95;
	mov.u32 	%r601, %r95;
	mov.u64 	%rd285, %rd87;
	@%p148 bra 	$L__BB5_101;
	setp.lt.s32 	%p149, %r95, %r600;
	mov.u32 	%r601, %r600;
	mov.u64 	%rd285, %rd284;
	@%p149 bra 	$L__BB5_101;
	setp.lt.s64 	%p150, %rd284, %rd87;
	selp.b32 	%r601, %r600, %r95, %p150;
	min.s64 	%rd285, %rd284, %rd87;
$L__BB5_101:
	setp.lt.s32 	%p151, %r3, 97;
	mov.u32 	%r602, %r601;
	mov.u64 	%rd286, %rd285;
	@%p151 bra 	$L__BB5_105;
	ld.shared.u32 	%r98, [_ZN6thrust24THRUST_300001_SM_1000_NS8cuda_cub4core6detail5shmemE+56];
	ld.shared.u64 	%rd90, [_ZN6thrust24THRUST_300001_SM_1000_NS8cuda_cub4core6detail5shmemE+64];
	setp.lt.s32 	%p152, %r601, %r98;
	mov.u32 	%r602, %r98;
	mov.u64 	%rd286, %rd90;
	@%p152 bra 	$L__BB5_105;
	setp.lt.s32 	%p153, %r98, %r601;
	mov.u32 	%r602, %r601;
	mov.u64 	%rd286, %rd285;
	@%p153 bra 	$L__BB5_105;
	setp.lt.s64 	%p154, %rd285, %rd90;
	selp.b32 	%r602, %r601, %r98, %p154;
	min.s64 	%rd286, %rd285, %rd90;
$L__BB5_105:
	setp.lt.s32 	%p155, %r3, 129;
	mov.u32 	%r603, %r602;
	mov.u64 	%rd287, %rd286;
	@%p155 bra 	$L__BB5_109;
	ld.shared.u32 	%r101, [_ZN6thrust24THRUST_300001_SM_1000_NS8cuda_cub4core6detail5shmemE+72];
	ld.shared.u64 	%rd93, [_ZN6thrust24THRUST_300001_SM_1000_NS8cuda_cub4core6detail5shmemE+80];
	setp.lt.s32 	%p156, %r602, %r101;
	mov.u32 	%r603, %r101;
	mov.u64 	%rd287, %rd93;
	@%p156 bra 	$L__BB5_109;
	setp.lt.s32 	%p157, %r101, %r602;
	mov.u32 	%r603, %r602;
	mov.u64 	%rd287, %rd286;
	@%p157 bra 	$L__BB5_109;
	setp.lt.s64 	%p158, %rd286, %rd93;
	selp.b32 	%r603, %r602, %r101, %p158;
	min.s64 	%rd287, %rd286, %rd93;
$L__BB5_109:
	setp.lt.s32 	%p159, %r3, 161;
	mov.u32 	%r604, %r603;
	mov.u64 	%rd288, %rd287;
	@%p159 bra 	$L__BB5_113;
	ld.shared.u32 	%r104, [_ZN6thrust24THRUST_300001_SM_1000_NS8cuda_cub4core6detail5shmemE+88];
	ld.shared.u64 	%rd96, [_ZN6thrust24THRUST_300001_SM_1000_NS8cuda_cub4core6detail5shmemE+96];
	setp.lt.s32 	%p160, %r603, %r104;
	mov.u32 	%r604, %r104;
	mov.u64 	%rd288, %rd96;
	@%p160 bra 	$L__BB5_113;
	setp.lt.s32 	%p161, %r104, %r603;
	mov.u32 	%r604, %r603;
	mov.u64 	%rd288, %rd287;
	@%p161 bra 	$L__BB5_113;
	setp.lt.s64 	%p162, %rd287, %rd96;
	selp.b32 	%r604, %r603, %r104, %p162;
	min.s64 	%rd288, %rd287, %rd96;
$L__BB5_113:
	setp.lt.s32 	%p163, %r3, 193;
	mov.u32 	%r605, %r604;
	mov.u64 	%rd289, %rd288;
	@%p163 bra 	$L__BB5_117;
	ld.shared.u32 	%r107, [_ZN6thrust24THRUST_300001_SM_1000_NS8cuda_cub4core6detail5shmemE+104];
	ld.shared.u64 	%rd99, [_ZN6thrust24THRUST_300001_SM_1000_NS8cuda_cub4core6detail5shmemE+112];
	setp.lt.s32 	%p164, %r604, %r107;
	mov.u32 	%r605, %r107;
	mov.u64 	%rd289, %rd99;
	@%p164 bra 	$L__BB5_117;
	setp.lt.s32 	%p165, %r107, %r604;
	mov.u32 	%r605, %r604;
	mov.u64 	%rd289, %rd288;
	@%p165 bra 	$L__BB5_117;
	setp.lt.s64 	%p166, %rd288, %rd99;
	selp.b32 	%r605, %r604, %r107, %p166;
	min.s64 	%rd289, %rd288, %rd99;
$L__BB5_117:
	setp.lt.s32 	%p167, %r3, 225;
	mov.u32 	%r639, %r605;
	mov.u64 	%rd323, %rd289;
	@%p167 bra 	$L__BB5_208;
	ld.shared.u32 	%r110, [_ZN6thrust24THRUST_300001_SM_1000_NS8cuda_cub4core6detail5shmemE+120];
	ld.shared.u64 	%rd102, [_ZN6thrust24THRUST_300001_SM_1000_NS8cuda_cub4core6detail5shmemE+128];
	setp.lt.s32 	%p168, %r605, %r110;
	mov.u32 	%r639, %r110;
	mov.u64 	%rd323, %rd102;
	@%p168 bra 	$L__BB5_208;
	setp.lt.s32 	%p169, %r110, %r605;
	mov.u32 	%r639, %r605;
	mov.u64 	%rd323, %rd289;
	@%p169 bra 	$L__BB5_208;
	setp.lt.s64 	%p170, %rd289, %rd102;
	selp.b32 	%r639, %r605, %r110, %p170;
	min.s64 	%rd323, %rd289, %rd102;
	bra.uni 	$L__BB5_208;
$L__BB5_121:
	mov.u32 	%r112, %tid.x;
	add.s64 	%rd104, %rd196, %rd4;
	cvt.u64.u32 	%rd105, %r112;
	add.s64 	%rd201, %rd105, %rd4;
	cvta.to.global.u64 	%rd202, %rd195;
	shl.b64 	%rd203, %rd201, 2;
	add.s64 	%rd204, %rd202, %rd203;
	ld.global.u32 	%r205, [%rd204];
	add.s32 	%r206, %r112, 256;
	cvt.u64.u32 	%rd205, %r206;
	ld.global.u32 	%r207, [%rd204+1024];
	add.s32 	%r208, %r112, 512;
	cvt.u64.u32 	%rd206, %r208;
	ld.global.u32 	%r209, [%rd204+2048];
	add.s32 	%r210, %r112, 768;
	cvt.u64.u32 	%rd207, %r210;
	ld.global.u32 	%r211, [%rd204+3072];
	or.b32  	%r212, %r112, 1024;
	cvt.u64.u32 	%rd106, %r212;
	add.s64 	%rd311, %rd104, %rd106;
	ld.global.u32 	%r627, [%rd204+4096];
	setp.lt.s32 	%p2, %r205, %r207;
	max.s32 	%r213, %r205, %r207;
	selp.b64 	%rd208, %rd205, %rd105, %p2;
	setp.lt.s32 	%p3, %r213, %r209;
	max.s32 	%r214, %r213, %r209;
	selp.b64 	%rd209, %rd206, %rd208, %p3;
	setp.lt.s32 	%p4, %r214, %r211;
	max.s32 	%r114, %r214, %r211;
	selp.b64 	%rd108, %rd207, %rd209, %p4;
	setp.lt.s32 	%p5, %r114, %r627;
	@%p5 bra 	$L__BB5_123;
	setp.lt.s32 	%p6, %r627, %r114;
	setp.lt.u64 	%p7, %rd108, %rd106;
	or.pred  	%p8, %p6, %p7;
	selp.b32 	%r627, %r114, %r627, %p8;
	add.s64 	%rd210, %rd104, %rd108;
	selp.b64 	%rd311, %rd210, %rd311, %p8;
$L__BB5_123:
	setp.le.u64 	%p9, %rd198, %rd5;
	@%p9 bra 	$L__BB5_164;
	setp.ne.s32 	%p10, %r112, 0;
	@%p10 bra 	$L__BB5_126;
	atom.global.add.u64 	%rd211, [%rd1+8], 1280;
	add.s64 	%rd212, %rd211, %rd5;
	st.shared.u64 	[_ZN6thrust24THRUST_300001_SM_1000_NS8cuda_cub4core6detail5shmemE+152], %rd212;
$L__BB5_126:
	bar.sync 	0;
	ld.shared.u64 	%rd299, [_ZN6thrust24THRUST_300001_SM_1000_NS8cuda_cub4core6detail5shmemE+152];
	add.s64 	%rd213, %rd299, 1280;
	setp.gt.s64 	%p11, %rd213, %rd198;
	@%p11 bra 	$L__BB5_141;
	mov.u32 	%r607, %r627;
	mov.u64 	%rd292, %rd311;
$L__BB5_128:
	add.s64 	%rd214, %rd299, %rd105;
	cvta.to.global.u64 	%rd215, %rd195;
	shl.b64 	%rd216, %rd214, 2;
	add.s64 	%rd217, %rd215, %rd216;
	add.s64 	%rd293, %rd214, %rd196;
	ld.global.u32 	%r608, [%rd217];
	add.s64 	%rd294, %rd293, 256;
	ld.global.u32 	%r609, [%rd217+1024];
	add.s64 	%rd295, %rd293, 512;
	ld.global.u32 	%r610, [%rd217+2048];
	add.s64 	%rd296, %rd293, 768;
	ld.global.u32 	%r611, [%rd217+3072];
	add.s64 	%rd311, %rd293, 1024;
	ld.global.u32 	%r627, [%rd217+4096];
	setp.lt.s32 	%p12, %r607, %r608;
	@%p12 bra 	$L__BB5_130;
	setp.lt.s32 	%p13, %r608, %r607;
	setp.lt.s64 	%p14, %rd292, %rd293;
	or.pred  	%p15, %p13, %p14;
	selp.b32 	%r608, %r607, %r608, %p15;
	selp.b64 	%rd293, %rd292, %rd293, %p15;
$L__BB5_130:
	setp.lt.s32 	%p16, %r608, %r609;
	@%p16 bra 	$L__BB5_132;
	setp.lt.s32 	%p17, %r609, %r608;
	setp.lt.s64 	%p18, %rd293, %rd294;
	or.pred  	%p19, %p17, %p18;
	selp.b32 	%r609, %r608, %r609, %p19;
	selp.b64 	%rd294, %rd293, %rd294, %p19;
$L__BB5_132:
	setp.lt.s32 	%p20, %r609, %r610;
	@%p20 bra 	$L__BB5_134;
	setp.lt.s32 	%p21, %r610, %r609;
	setp.lt.s64 	%p22, %rd294, %rd295;
	or.pred  	%p23, %p21, %p22;
	selp.b32 	%r610, %r609, %r610, %p23;
	selp.b64 	%rd295, %rd294, %rd295, %p23;
$L__BB5_134:
	setp.lt.s32 	%p24, %r610, %r611;
	@%p24 bra 	$L__BB5_136;
	setp.lt.s32 	%p25, %r611, %r610;
	setp.lt.s64 	%p26, %rd295, %rd296;
	or.pred  	%p27, %p25, %p26;
	selp.b32 	%r611, %r610, %r611, %p27;
	selp.b64 	%rd296, %rd295, %rd296, %p27;
$L__BB5_136:
	setp.lt.s32 	%p28, %r611, %r627;
	@%p28 bra 	$L__BB5_138;
	setp.lt.s32 	%p29, %r627, %r611;
	setp.lt.s64 	%p30, %rd296, %rd311;
	or.pred  	%p31, %p29, %p30;
	selp.b32 	%r627, %r611, %r627, %p31;
	selp.b64 	%rd311, %rd296, %rd311, %p31;
$L__BB5_138:
	setp.ne.s32 	%p32, %r112, 0;
	bar.sync 	0;
	@%p32 bra 	$L__BB5_140;
	atom.global.add.u64 	%rd218, [%rd1+8], 1280;
	add.s64 	%rd219, %rd218, %rd5;
	st.shared.u64 	[_ZN6thrust24THRUST_300001_SM_1000_NS8cuda_cub4core6detail5shmemE+152], %rd219;
$L__BB5_140:
	bar.sync 	0;
	ld.shared.u64 	%rd299, [_ZN6thrust24THRUST_300001_SM_1000_NS8cuda_cub4core6detail5shmemE+152];
	add.s64 	%rd220, %rd299, 1280;
	setp.le.s64 	%p33, %rd220, %rd198;
	mov.u32 	%r607, %r627;
	mov.u64 	%rd292, %rd311;
	@%p33 bra 	$L__BB5_128;
$L__BB5_141:
	setp.le.s64 	%p34, %rd198, %rd299;
	@%p34 bra 	$L__BB5_164;
	cvt.u32.u64 	%r215, %rd299;
	cvt.u32.u64 	%r216, %rd198;
	sub.s32 	%r134, %r216, %r215;
	setp.ge.s32 	%p35, %r112, %r134;
	@%p35 bra 	$L__BB5_164;
	cvta.to.global.u64 	%rd132, %rd195;
	not.b32 	%r219, %r112;
	add.s32 	%r220, %r219, %r216;
	sub.s32 	%r135, %r220, %r215;
	and.b32  	%r222, %r135, 768;
	setp.eq.s32 	%p36, %r222, 768;
	mov.u32 	%r618, %r112;
	@%p36 bra 	$L__BB5_149;
	add.s64 	%rd222, %rd299, %rd105;
	add.s64 	%rd301, %rd222, %rd196;
	shl.b64 	%rd223, %rd222, 2;
	add.s64 	%rd300, %rd132, %rd223;
	shr.u32 	%r223, %r135, 8;
	add.s32 	%r224, %r223, 1;
	and.b32  	%r225, %r224, 3;
	neg.s32 	%r614, %r225;
	mov.u32 	%r618, %r112;
$L__BB5_145:
	.pragma "nounroll";
	mov.u64 	%rd137, %rd311;
	mov.u32 	%r139, %r627;
	ld.global.u32 	%r140, [%rd300];
	setp.lt.s32 	%p37, %r139, %r140;
	mov.u32 	%r627, %r140;
	mov.u64 	%rd311, %rd301;
	@%p37 bra 	$L__BB5_148;
	setp.lt.s32 	%p38, %r140, %r139;
	mov.u32 	%r627, %r139;
	mov.u64 	%rd311, %rd137;
	@%p38 bra 	$L__BB5_148;
	setp.lt.s64 	%p39, %rd137, %rd301;
	selp.b32 	%r627, %r139, %r140, %p39;
	min.s64 	%rd311, %rd137, %rd301;
$L__BB5_148:
	add.s32 	%r618, %r618, 256;
	add.s64 	%rd301, %rd301, 256;
	add.s64 	%rd300, %rd300, 1024;
	add.s32 	%r614, %r614, 1;
	setp.ne.s32 	%p40, %r614, 0;
	@%p40 bra 	$L__BB5_145;
$L__BB5_149:
	setp.lt.u32 	%p41, %r135, 768;
	@%p41 bra 	$L__BB5_164;
	add.s32 	%r621, %r618, 512;
$L__BB5_151:
	mov.u32 	%r149, %r621;
	add.s32 	%r226, %r149, -512;
	cvt.u64.u32 	%rd224, %r226;
	add.s64 	%rd225, %rd299, %rd224;
	shl.b64 	%rd226, %rd225, 2;
	add.s64 	%rd145, %rd132, %rd226;
	add.s64 	%rd146, %rd225, %rd196;
	ld.global.u32 	%r151, [%rd145];
	setp.lt.s32 	%p42, %r627, %r151;
	mov.u32 	%r623, %r151;
	mov.u64 	%rd307, %rd146;
	@%p42 bra 	$L__BB5_154;
	setp.lt.s32 	%p43, %r151, %r627;
	mov.u32 	%r623, %r627;
	mov.u64 	%rd307, %rd311;
	@%p43 bra 	$L__BB5_154;
	setp.lt.s64 	%p44, %rd311, %rd146;
	selp.b32 	%r623, %r627, %r151, %p44;
	min.s64 	%rd307, %rd311, %rd146;
$L__BB5_154:
	add.s32 	%r227, %r149, -256;
	cvt.u64.u32 	%rd227, %r227;
	add.s64 	%rd228, %rd299, %rd227;
	add.s64 	%rd149, %rd228, %rd196;
	ld.global.u32 	%r154, [%rd145+1024];
	setp.lt.s32 	%p45, %r623, %r154;
	mov.u32 	%r624, %r154;
	mov.u64 	%rd308, %rd149;
	@%p45 bra 	$L__BB5_157;
	setp.lt.s32 	%p46, %r154, %r623;
	mov.u32 	%r624, %r623;
	mov.u64 	%rd308, %rd307;
	@%p46 bra 	$L__BB5_157;
	setp.lt.s64 	%p47, %rd307, %rd149;
	selp.b32 	%r624, %r623, %r154, %p47;
	min.s64 	%rd308, %rd307, %rd149;
$L__BB5_157:
	cvt.u64.u32 	%rd229, %r149;
	add.s64 	%rd230, %rd299, %rd229;
	add.s64 	%rd152, %rd230, %rd196;
	ld.global.u32 	%r157, [%rd145+2048];
	setp.lt.s32 	%p48, %r624, %r157;
	mov.u32 	%r625, %r157;
	mov.u64 	%rd309, %rd152;
	@%p48 bra 	$L__BB5_160;
	setp.lt.s32 	%p49, %r157, %r624;
	mov.u32 	%r625, %r624;
	mov.u64 	%rd309, %rd308;
	@%p49 bra 	$L__BB5_160;
	setp.lt.s64 	%p50, %rd308, %rd152;
	selp.b32 	%r625, %r624, %r157, %p50;
	min.s64 	%rd309, %rd308, %rd152;
$L__BB5_160:
	add.s32 	%r228, %r149, 256;
	cvt.u64.u32 	%rd231, %r228;
	add.s64 	%rd232, %rd299, %rd231;
	add.s64 	%rd155, %rd232, %rd196;
	ld.global.u32 	%r160, [%rd145+3072];
	setp.lt.s32 	%p51, %r625, %r160;
	mov.u32 	%r627, %r160;
	mov.u64 	%rd311, %rd155;
	@%p51 bra 	$L__BB5_163;
	setp.lt.s32 	%p52, %r160, %r625;
	mov.u32 	%r627, %r625;
	mov.u64 	%rd311, %rd309;
	@%p52 bra 	$L__BB5_163;
	setp.lt.s64 	%p53, %rd309, %rd155;
	selp.b32 	%r627, %r625, %r160, %p53;
	min.s64 	%rd311, %rd309, %rd155;
$L__BB5_163:
	add.s32 	%r621, %r149, 1024;
	add.s32 	%r229, %r149, 512;
	setp.lt.s32 	%p54, %r229, %r134;
	@%p54 bra 	$L__BB5_151;
$L__BB5_164:
	// begin inline asm
	mov.u32 %r230, %laneid;
	// end inline asm
	mov.b32 	%r248, 1;
	mov.b32 	%r249, 31;
	mov.b32 	%r250, -1;
	// begin inline asm
	shfl.sync.down.b32 %r231, %r627, %r248, %r249, %r250;
	// end inline asm
	// begin inline asm
	shfl.sync.down.b32 %r236, %r237, %r248, %r249, %r250;
	// end inline asm
	mov.b64 	{%r242, %r247}, %rd311;
	// begin inline asm
	shfl.sync.down.b32 %r241, %r242, %r248, %r249, %r250;
	// end inline asm
	// begin inline asm
	shfl.sync.down.b32 %r246, %r247, %r248, %r249, %r250;
	// end inline asm
	mov.b64 	%rd159, {%r241, %r246};
	setp.gt.s32 	%p55, %r230, 30;
	mov.u32 	%r628, %r627;
	mov.u64 	%rd312, %rd311;
	@%p55 bra 	$L__BB5_168;
	setp.lt.s32 	%p56, %r627, %r231;
	mov.u32 	%r628, %r231;
	mov.u64 	%rd312, %rd159;
	@%p56 bra 	$L__BB5_168;
	setp.lt.s32 	%p57, %r231, %r627;
	mov.u32 	%r628, %r627;
	mov.u64 	%rd312, %rd311;
	@%p57 bra 	$L__BB5_168;
	setp.lt.s64 	%p58, %rd311, %rd159;
	selp.b32 	%r628, %r627, %r231, %p58;
	min.s64 	%rd312, %rd311, %rd159;
$L__BB5_168:
	mov.b32 	%r268, 2;
	mov.b32 	%r269, 31;
	mov.b32 	%r270, -1;
	// begin inline asm
	shfl.sync.down.b32 %r251, %r628, %r268, %r269, %r270;
	// end inline asm
	// begin inline asm
	shfl.sync.down.b32 %r256, %r257, %r268, %r269, %r270;
	// end inline asm
	mov.b64 	{%r262, %r267}, %rd312;
	// begin inline asm
	shfl.sync.down.b32 %r261, %r262, %r268, %r269, %r270;
	// end inline asm
	// begin inline asm
	shfl.sync.down.b32 %r266, %r267, %r268, %r269, %r270;
	// end inline asm
	mov.b64 	%rd162, {%r261, %r266};
	setp.gt.s32 	%p59, %r230, 29;
	mov.u32 	%r629, %r628;
	mov.u64 	%rd313, %rd312;
	@%p59 bra 	$L__BB5_172;
	setp.lt.s32 	%p60, %r628, %r251;
	mov.u32 	%r629, %r251;
	mov.u64 	%rd313, %rd162;
	@%p60 bra 	$L__BB5_172;
	setp.lt.s32 	%p61, %r251, %r628;
	mov.u32 	%r629, %r628;
	mov.u64 	%rd313, %rd312;
	@%p61 bra 	$L__BB5_172;
	setp.lt.s64 	%p62, %rd312, %rd162;
	selp.b32 	%r629, %r628, %r251, %p62;
	min.s64 	%rd313, %rd312, %rd162;
$L__BB5_172:
	mov.b32 	%r288, 4;
	mov.b32 	%r289, 31;
	mov.b32 	%r290, -1;
	// begin inline asm
	shfl.sync.down.b32 %r271, %r629, %r288, %r289, %r290;
	// end inline asm
	// begin inline asm
	shfl.sync.down.b32 %r276, %r277, %r288, %r289, %r290;
	// end inline asm
	mov.b64 	{%r282, %r287}, %rd313;
	// begin inline asm
	shfl.sync.down.b32 %r281, %r282, %r288, %r289, %r290;
	// end inline asm
	// begin inline asm
	shfl.sync.down.b32 %r286, %r287, %r288, %r289, %r290;
	// end inline asm
	mov.b64 	%rd165, {%r281, %r286};
	setp.gt.s32 	%p63, %r230, 27;
	mov.u32 	%r630, %r629;
	mov.u64 	%rd314, %rd313;
	@%p63 bra 	$L__BB5_176;
	setp.lt.s32 	%p64, %r629, %r271;
	mov.u32 	%r630, %r271;
	mov.u64 	%rd314, %rd165;
	@%p64 bra 	$L__BB5_176;
	setp.lt.s32 	%p65, %r271, %r629;
	mov.u32 	%r630, %r629;
	mov.u64 	%rd314, %rd313;
	@%p65 bra 	$L__BB5_176;
	setp.lt.s64 	%p66, %rd313, %rd165;
	selp.b32 	%r630, %r629, %r271, %p66;
	min.s64 	%rd314, %rd313, %rd165;
$L__BB5_176:
	mov.b32 	%r308, 8;
	mov.b32 	%r309, 31;
	mov.b32 	%r310, -1;
	// begin inline asm
	shfl.sync.down.b32 %r291, %r630, %r308, %r309, %r310;
	// end inline asm
	// begin inline asm
	shfl.sync.down.b32 %r296, %r297, %r308, %r309, %r310;
	// end inline asm
	mov.b64 	{%r302, %r307}, %rd314;
	// begin inline asm
	shfl.sync.down.b32 %r301, %r302, %r308, %r309, %r310;
	// end inline asm
	// begin inline asm
	shfl.sync.down.b32 %r306, %r307, %r308, %r309, %r310;
	// end inline asm
	mov.b64 	%rd168, {%r301, %r306};
	setp.gt.s32 	%p67, %r230, 23;
	mov.u32 	%r631, %r630;
	mov.u64 	%rd315, %rd314;
	@%p67 bra 	$L__BB5_180;
	setp.lt.s32 	%p68, %r630, %r291;
	mov.u32 	%r631, %r291;
	mov.u64 	%rd315, %rd168;
	@%p68 bra 	$L__BB5_180;
	setp.lt.s32 	%p69, %r291, %r630;
	mov.u32 	%r631, %r630;
	mov.u64 	%rd315, %rd314;
	@%p69 bra 	$L__BB5_180;
	setp.lt.s64 	%p70, %rd314, %rd168;
	selp.b32 	%r631, %r630, %r291, %p70;
	min.s64 	%rd315, %rd314, %rd168;
$L__BB5_180:
	mov.b32 	%r328, 16;
	mov.b32 	%r329, 31;
	mov.b32 	%r330, -1;
	// begin inline asm
	shfl.sync.down.b32 %r311, %r631, %r328, %r329, %r330;
	// end inline asm
	// begin inline asm
	shfl.sync.down.b32 %r316, %r317, %r328, %r329, %r330;
	// end inline asm
	mov.b64 	{%r322, %r327}, %rd315;
	// begin inline asm
	shfl.sync.down.b32 %r321, %r322, %r328, %r329, %r330;
	// end inline asm
	// begin inline asm
	shfl.sync.down.b32 %r326, %r327, %r328, %r329, %r330;
	// end inline asm
	mov.b64 	%rd171, {%r321, %r326};
	setp.gt.s32 	%p71, %r230, 15;
	mov.u32 	%r639, %r631;
	mov.u64 	%rd323, %rd315;
	@%p71 bra 	$L__BB5_184;
	setp.lt.s32 	%p72, %r631, %r311;
	mov.u32 	%r639, %r311;
	mov.u64 	%rd323, %rd171;
	@%p72 bra 	$L__BB5_184;
	setp.lt.s32 	%p73, %r311, %r631;
	mov.u32 	%r639, %r631;
	mov.u64 	%rd323, %rd315;
	@%p73 bra 	$L__BB5_184;
	setp.lt.s64 	%p74, %rd315, %rd171;
	selp.b32 	%r639, %r631, %r311, %p74;
	min.s64 	%rd323, %rd315, %rd171;
$L__BB5_184:
	setp.ne.s32 	%p75, %r230, 0;
	@%p75 bra 	$L__BB5_186;
	shr.u32 	%r331, %r112, 1;
	and.b32  	%r332, %r331, 496;
	mov.u32 	%r333, _ZN6thrust24THRUST_300001_SM_1000_NS8cuda_cub4core6detail5shmemE;
	add.s32 	%r334, %r333, %r332;
	st.shared.u32 	[%r334+8], %r639;
	st.shared.u64 	[%r334+16], %rd323;
$L__BB5_186:
	bar.sync 	0;
	setp.ne.s32 	%p76, %r112, 0;
	@%p76 bra 	$L__BB5_208;
	ld.shared.u32 	%r181, [_ZN6thrust24THRUST_300001_SM_1000_NS8cuda_cub4core6detail5shmemE+24];
	ld.shared.u64 	%rd174, [_ZN6thrust24THRUST_300001_SM_1000_NS8cuda_cub4core6detail5shmemE+32];
	setp.lt.s32 	%p77, %r639, %r181;
	mov.u32 	%r633, %r181;
	mov.u64 	%rd317, %rd174;
	@%p77 bra 	$L__BB5_190;
	setp.lt.s32 	%p78, %r181, %r639;
	mov.u32 	%r633, %r639;
	mov.u64 	%rd317, %rd323;
	@%p78 bra 	$L__BB5_190;
	setp.lt.s64 	%p79, %rd323, %rd174;
	selp.b32 	%r633, %r639, %r181, %p79;
	min.s64 	%rd317, %rd323, %rd174;
$L__BB5_190:
	ld.shared.u32 	%r184, [_ZN6thrust24THRUST_300001_SM_1000_NS8cuda_cub4core6detail5shmemE+40];
	ld.shared.u64 	%rd177, [_ZN6thrust24THRUST_300001_SM_1000_NS8cuda_cub4core6detail5shmemE+48];
	setp.lt.s32 	%p80, %r633, %r184;
	mov.u32 	%r634, %r184;
	mov.u64 	%rd318, %rd177;
	@%p80 bra 	$L__BB5_193;
	setp.lt.s32 	%p81, %r184, %r633;
	mov.u32 	%r634, %r633;
	mov.u64 	%rd318, %rd317;
	@%p81 bra 	$L__BB5_193;
	setp.lt.s64 	%p82, %rd317, %rd177;
	selp.b32 	%r634, %r633, %r184, %p82;
	min.s64 	%rd318, %rd317, %rd177;
$L__BB5_193:
	ld.shared.u32 	%r187, [_ZN6thrust24THRUST_300001_SM_1000_NS8cuda_cub4core6detail5shmemE+56];
	ld.shared.u64 	%rd180, [_ZN6thrust24THRUST_300001_SM_1000_NS8cuda_cub4core6detail5shmemE+64];
	setp.lt.s32 	%p83, %r634, %r187;
	mov.u32 	%r635, %r187;
	mov.u64 	%rd319, %rd180;
	@%p83 bra 	$L__BB5_196;
	setp.lt.s32 	%p84, %r187, %r634;
	mov.u32 	%r635, %r634;
	mov.u64 	%rd319, %rd318;
	@%p84 bra 	$L__BB5_196;
	setp.lt.s64 	%p85, %rd318, %rd180;
	selp.b32 	%r635, %r634, %r187, %p85;
	min.s64 	%rd319, %rd318, %rd180;
$L__BB5_196:
	ld.shared.u32 	%r190, [_ZN6thrust24THRUST_300001_SM_1000_NS8cuda_cub4core6detail5shmemE+72];
	ld.shared.u64 	%rd183, [_ZN6thrust24THRUST_300001_SM_1000_NS8cuda_cub4core6detail5shmemE+80];
	setp.lt.s32 	%p86, %r635, %r190;
	mov.u32 	%r636, %r190;
	mov.u64 	%rd320, %rd183;
	@%p86 bra 	$L__BB5_199;
	setp.lt.s32 	%p87, %r190, %r635;
	mov.u32 	%r636, %r635;
	mov.u64 	%rd320, %rd319;
	@%p87 bra 	$L__BB5_199;
	setp.lt.s64 	%p88, %rd319, %rd183;
	selp.b32 	%r636, %r635, %r190, %p88;
	min.s64 	%rd320, %rd319, %rd183;
$L__BB5_199:
	ld.shared.u32 	%r193, [_ZN6thrust24THRUST_300001_SM_1000_NS8cuda_cub4core6detail5shmemE+88];
	ld.shared.u64 	%rd186, [_ZN6thrust24THRUST_300001_SM_1000_NS8cuda_cub4core6detail5shmemE+96];
	setp.lt.s32 	%p89, %r636, %r193;
	mov.u32 	%r637, %r193;
	mov.u64 	%rd321, %rd186;
	@%p89 bra 	$L__BB5_202;
	setp.lt.s32 	%p90, %r193, %r636;
	mov.u32 	%r637, %r636;
	mov.u64 	%rd321, %rd320;
	@%p90 bra 	$L__BB5_202;
	setp.lt.s64 	%p91, %rd320, %rd186;
	selp.b32 	%r637, %r636, %r193, %p91;
	min.s64 	%rd321, %rd320, %rd186;
$L__BB5_202:
	ld.shared.u32 	%r196, [_ZN6thrust24THRUST_300001_SM_1000_NS8cuda_cub4core6detail5shmemE+104];
	ld.shared.u64 	%rd189, [_ZN6thrust24THRUST_300001_SM_1000_NS8cuda_cub4core6detail5shmemE+112];
	setp.lt.s32 	%p92, %r637, %r196;
	mov.u32 	%r638, %r196;
	mov.u64 	%rd322, %rd189;
	@%p92 bra 	$L__BB5_205;
	setp.lt.s32 	%p93, %r196, %r637;
	mov.u32 	%r638, %r637;
	mov.u64 	%rd322, %rd321;
	@%p93 bra 	$L__BB5_205;
	setp.lt.s64 	%p94, %rd321, %rd189;
	selp.b32 	%r638, %r637, %r196, %p94;
	min.s64 	%rd322, %rd321, %rd189;
$L__BB5_205:
	ld.shared.u32 	%r199, [_ZN6thrust24THRUST_300001_SM_1000_NS8cuda_cub4core6detail5shmemE+120];
	ld.shared.u64 	%rd192, [_ZN6thrust24THRUST_300001_SM_1000_NS8cuda_cub4core6detail5shmemE+128];
	setp.lt.s32 	%p95, %r638, %r199;
	mov.u32 	%r639, %r199;
	mov.u64 	%rd323, %rd192;
	@%p95 bra 	$L__BB5_208;
	setp.lt.s32 	%p96, %r199, %r638;
	mov.u32 	%r639, %r638;
	mov.u64 	%rd323, %rd322;
	@%p96 bra 	$L__BB5_208;
	setp.lt.s64 	%p97, %rd322, %rd192;
	selp.b32 	%r639, %r638, %r199, %p97;
	min.s64 	%rd323, %rd322, %rd192;
$L__BB5_208:
	mov.u32 	%r567, %tid.x;
	setp.ne.s32 	%p214, %r567, 0;
	@%p214 bra 	$L__BB5_210;
	ld.param.u64 	%rd254, [_ZN6thrust24THRUST_300001_SM_1000_NS8cuda_cub4core6detail13_kernel_agentINS1_8__reduce11ReduceAgentINS0_12zip_iteratorIN4cuda3std3__45tupleIJNS0_6detail15normal_iteratorINS0_10device_ptrIiEEEENS0_17counting_iteratorIlNS0_11use_defaultESI_SI_EEEEEEEPNSB_IJilEEESM_lNS1_9__extrema9arg_max_fIilNSA_4lessIiEEEEEEJSL_SN_lN3cub18CUB_300001_SM_100013GridEvenShareIlEENSV_9GridQueueIyEESS_EEEvDpT0__param_1];
	cvta.to.global.u64 	%rd251, %rd254;
	mul.wide.u32 	%rd252, %r1, 16;
	add.s64 	%rd253, %rd251, %rd252;
	st.global.u32 	[%rd253], %r639;
	st.global.u64 	[%rd253+8], %rd323;
$L__BB5_210:
	ret;

}
	// .globl	_ZN6thrust24THRUST_300001_SM_1000_NS8cuda_cub4core6detail13_kernel_agentINS1_8__reduce10DrainAgentIlEEJN3cub18CUB_300001_SM_10009GridQueueIyEElEEEvDpT0_
.visible .entry _ZN6thrust24THRUST_300001_SM_1000_NS8cuda_cub4core6detail13_kernel_agentINS1_8__reduce10DrainAgentIlEEJN3cub18CUB_300001_SM_10009GridQueueIyEElEEEvDpT0_(
	.param .align 8 .b8 _ZN6thrust24THRUST_300001_SM_1000_NS8cuda_cub4core6detail13_kernel_agentINS1_8__reduce10DrainAgentIlEEJN3cub18CUB_300001_SM_10009GridQueueIyEElEEEvDpT0__param_0[8],
	.param .u64 _ZN6thrust24THRUST_300001_SM_1000_NS8cuda_cub4core6detail13_kernel_agentINS1_8__reduce10DrainAgentIlEEJN3cub18CUB_300001_SM_10009GridQueueIyEElEEEvDpT0__param_1
)
.maxntid 1
{
	.reg .b64 	%rd<5>;

	ld.param.u64 	%rd1, [_ZN6thrust24THRUST_300001_SM_1000_NS8cuda_cub4core6detail13_kernel_agentINS1_8__reduce10DrainAgentIlEEJN3cub18CUB_300001_SM_10009GridQueueIyEElEEEvDpT0__param_0];
	ld.param.u64 	%rd2, [_ZN6thrust24THRUST_300001_SM_1000_NS8cuda_cub4core6detail13_kernel_agentINS1_8__reduce10DrainAgentIlEEJN3cub18CUB_300001_SM_10009GridQueueIyEElEEEvDpT0__param_1];
	cvta.to.global.u64 	%rd3, %rd1;
	st.global.u64 	[%rd3], %rd2;
	mov.b64 	%rd4, 0;
	st.global.u64 	[%rd3+8], %rd4;
	ret;

}
	// .globl	_ZN6thrust24THRUST_300001_SM_1000_NS8cuda_cub4core6detail13_kernel_agentINS1_8__reduce11ReduceAgentIPN4cuda3std3__45tupleIJilEEESC_SB_lNS1_9__extrema9arg_max_fIilNS9_4lessIiEEEEEEJSC_SC_iSH_EEEvDpT0_
.visible .entry _ZN6thrust24THRUST_300001_SM_1000_NS8cuda_cub4core6detail13_kernel_agentINS1_8__reduce11ReduceAgentIPN4cuda3std3__45tupleIJilEEESC_SB_lNS1_9__extrema9arg_max_fIilNS9_4lessIiEEEEEEJSC_SC_iSH_EEEvDpT0_(
	.param .u64 .ptr .align 1 _ZN6thrust24THRUST_300001_SM_1000_NS8cuda_cub4core6detail13_kernel_agentINS1_8__reduce11ReduceAgentIPN4cuda3std3__45tupleIJilEEESC_SB_lNS1_9__extrema9arg_max_fIilNS9_4lessIiEEEEEEJSC_SC_iSH_EEEvDpT0__param_0,
	.param .u64 .ptr .align 1 _ZN6thrust24THRUST_300001_SM_1000_NS8cuda_cub4core6detail13_kernel_agentINS1_8__reduce11ReduceAgentIPN4cuda3std3__45tupleIJilEEESC_SB_lNS1_9__extrema9arg_max_fIilNS9_4lessIiEEEEEEJSC_SC_iSH_EEEvDpT0__param_1,
	.param .u32 _ZN6thrust24THRUST_300001_SM_1000_NS8cuda_cub4core6detail13_kernel_agentINS1_8__reduce11ReduceAgentIPN4cuda3std3__45tupleIJilEEESC_SB_lNS1_9__extrema9arg_max_fIilNS9_4lessIiEEEEEEJSC_SC_iSH_EEEvDpT0__param_2,
	.param .align 1 .b8 _ZN6thrust24THRUST_300001_SM_1000_NS8cuda_cub4core6detail13_kernel_agentINS1_8__reduce11ReduceAgentIPN4cuda3std3__45tupleIJilEEESC_SB_lNS1_9__extrema9arg_max_fIilNS9_4lessIiEEEEEEJSC_SC_iSH_EEEvDpT0__param_3[1]
)
.maxntid 256
{
	.reg .pred 	%p<264>;
	.reg .b32 	%r<666>;
	.reg .b64 	%rd<487>;

	ld.param.u32 	%r239, [_ZN6thrust24THRUST_300001_SM_1000_NS8cuda_cub4core6detail13_kernel_agentINS1_8__reduce11ReduceAgentIPN4cuda3std3__45tupleIJilEEESC_SB_lNS1_9__extrema9arg_max_fIilNS9_4lessIiEEEEEEJSC_SC_iSH_EEEvDpT0__param_2];
	cvt.s64.s32 	%rd1, %r239;
	setp.eq.s32 	%p1, %r239, 0;
	@%p1 bra 	$L__BB7_234;
	setp.gt.s32 	%p2, %r239, 1279;
	@%p2 bra 	$L__BB7_121;
	mov.u32 	%r1, %tid.x;
	setp.ge.s32 	%p147, %r1, %r239;
	mov.b32 	%r593, 0;
	mov.b64 	%rd410, 0;
	mov.u32 	%r585, %r1;
	@%p147 bra 	$L__BB7_4;
	ld.param.u64 	%rd396, [_ZN6thrust24THRUST_300001_SM_1000_NS8cuda_cub4core6detail13_kernel_agentINS1_8__reduce11ReduceAgentIPN4cuda3std3__45tupleIJilEEESC_SB_lNS1_9__extrema9arg_max_fIilNS9_4lessIiEEEEEEJSC_SC_iSH_EEEvDpT0__param_0];
	mul.wide.u32 	%rd366, %r1, 16;
	add.s64 	%rd363, %rd396, %rd366;
	// begin inline asm
	ld.global.nc.u64 %rd362, [%rd363];
	// end inline asm
	add.s64 	%rd365, %rd363, 8;
	// begin inline asm
	ld.global.nc.u64 %rd410, [%rd365];
	// end inline asm
	cvt.u32.u64 	%r593, %rd362;
	add.s32 	%r585, %r1, 256;
$L__BB7_4:
	setp.ge.s32 	%p148, %r585, %r239;
	@%p148 bra 	$L__BB7_25;
	not.b32 	%r355, %r585;
	add.s32 	%r6, %r239, %r355;
	and.b32  	%r356, %r6, 768;
	setp.eq.s32 	%p149, %r356, 768;
	@%p149 bra 	$L__BB7_11;
	ld.param.u64 	%rd397, [_ZN6thrust24THRUST_300001_SM_1000_NS8cuda_cub4core6detail13_kernel_agentINS1_8__reduce11ReduceAgentIPN4cuda3std3__45tupleIJilEEESC_SB_lNS1_9__extrema9arg_max_fIilNS9_4lessIiEEEEEEJSC_SC_iSH_EEEvDpT0__param_0];
	mul.wide.u32 	%rd368, %r585, 16;
	add.s64 	%rd401, %rd397, %rd368;
	shr.u32 	%r357, %r6, 8;
	add.s32 	%r358, %r357, 1;
	and.b32  	%r359, %r358, 3;
	neg.s32 	%r581, %r359;
$L__BB7_7:
	.pragma "nounroll";
	mov.u64 	%rd6, %rd410;
	mov.u32 	%r10, %r593;
	// begin inline asm
	ld.global.nc.u64 %rd369, [%rd401];
	// end inline asm
	add.s64 	%rd372, %rd401, 8;
	// begin inline asm
	ld.global.nc.u64 %rd371, [%rd372];
	// end inline asm
	cvt.u32.u64 	%r11, %rd369;
	setp.lt.s32 	%p150, %r10, %r11;
	mov.u64 	%rd410, %rd371;
	mov.u32 	%r593, %r11;
	@%p150 bra 	$L__BB7_10;
	setp.lt.s32 	%p151, %r11, %r10;
	mov.u64 	%rd410, %rd6;
	mov.u32 	%r593, %r10;
	@%p151 bra 	$L__BB7_10;
	setp.lt.s64 	%p152, %rd6, %rd371;
	min.s64 	%rd410, %rd6, %rd371;
	selp.b32 	%r593, %r10, %r11, %p152;
$L__BB7_10:
	add.s32 	%r585, %r585, 256;
	add.s64 	%rd401, %rd401, 4096;
	add.s32 	%r581, %r581, 1;
	setp.ne.s32 	%p153, %r581, 0;
	@%p153 bra 	$L__BB7_7;
$L__BB7_11:
	setp.lt.u32 	%p154, %r6, 768;
	@%p154 bra 	$L__BB7_25;
$L__BB7_12:
	ld.param.u64 	%rd398, [_ZN6thrust24THRUST_300001_SM_1000_NS8cuda_cub4core6detail13_kernel_agentINS1_8__reduce11ReduceAgentIPN4cuda3std3__45tupleIJilEEESC_SB_lNS1_9__extrema9arg_max_fIilNS9_4lessIiEEEEEEJSC_SC_iSH_EEEvDpT0__param_0];
	mul.wide.s32 	%rd377, %r585, 16;
	add.s64 	%rd374, %rd398, %rd377;
	// begin inline asm
	ld.global.nc.u64 %rd373, [%rd374];
	// end inline asm
	add.s64 	%rd376, %rd374, 8;
	// begin inline asm
	ld.global.nc.u64 %rd375, [%rd376];
	// end inline asm
	cvt.u32.u64 	%r21, %rd373;
	setp.lt.s32 	%p155, %r593, %r21;
	mov.u64 	%rd407, %rd375;
	mov.u32 	%r590, %r21;
	@%p155 bra 	$L__BB7_15;
	setp.lt.s32 	%p156, %r21, %r593;
	mov.u64 	%rd407, %rd410;
	mov.u32 	%r590, %r593;
	@%p156 bra 	$L__BB7_15;
	setp.lt.s64 	%p157, %rd410, %rd375;
	min.s64 	%rd407, %rd410, %rd375;
	selp.b32 	%r590, %r593, %r21, %p157;
$L__BB7_15:
	add.s64 	%rd379, %rd374, 4096;
	// begin inline asm
	ld.global.nc.u64 %rd378, [%rd379];
	// end inline asm
	add.s64 	%rd381, %rd374, 4104;
	// begin inline asm
	ld.global.nc.u64 %rd380, [%rd381];
	// end inline asm
	cvt.u32.u64 	%r24, %rd378;
	setp.lt.s32 	%p158, %r590, %r24;
	mov.u64 	%rd408, %rd380;
	mov.u32 	%r591, %r24;
	@%p158 bra 	$L__BB7_18;
	setp.lt.s32 	%p159, %r24, %r590;
	mov.u64 	%rd408, %rd407;
	mov.u32 	%r591, %r590;
	@%p159 bra 	$L__BB7_18;
	setp.lt.s64 	%p160, %rd407, %rd380;
	min.s64 	%rd408, %rd407, %rd380;
	selp.b32 	%r591, %r590, %r24, %p160;
$L__BB7_18:
	add.s64 	%rd383, %rd374, 8192;
	// begin inline asm
	ld.global.nc.u64 %rd382, [%rd383];
	// end inline asm
	add.s64 	%rd385, %rd374, 8200;
	// begin inline asm
	ld.global.nc.u64 %rd384, [%rd385];
	// end inline asm
	cvt.u32.u64 	%r27, %rd382;
	setp.lt.s32 	%p161, %r591, %r27;
	mov.u64 	%rd409, %rd384;
	mov.u32 	%r592, %r27;
	@%p161 bra 	$L__BB7_21;
	setp.lt.s32 	%p162, %r27, %r591;
	mov.u64 	%rd409, %rd408;
	mov.u32 	%r592, %r591;
	@%p162 bra 	$L__BB7_21;
	setp.lt.s64 	%p163, %rd408, %rd384;
	min.s64 	%rd409, %rd408, %rd384;
	selp.b32 	%r592, %r591, %r27, %p163;
$L__BB7_21:
	add.s64 	%rd387, %rd374, 12288;
	// begin inline asm
	ld.global.nc.u64 %rd386, [%rd387];
	// end inline asm
	add.s64 	%rd389, %rd374, 12296;
	// begin inline asm
	ld.global.nc.u64 %rd388, [%rd389];
	// end inline asm
	cvt.u32.u64 	%r30, %rd386;
	setp.lt.s32 	%p164, %r592, %r30;
	mov.u64 	%rd410, %rd388;
	mov.u32 	%r593, %r30;
	@%p164 bra 	$L__BB7_24;
	setp.lt.s32 	%p165, %r30, %r592;
	mov.u64 	%rd410, %rd409;
	mov.u32 	%r593, %r592;
	@%p165 bra 	$L__BB7_24;
	setp.lt.s64 	%p166, %rd409, %rd388;
	min.s64 	%rd410, %rd409, %rd388;
	selp.b32 	%r593, %r592, %r30, %p166;
$L__BB7_24:
	add.s32 	%r585, %r585, 1024;
	setp.lt.s32 	%p167, %r585, %r239;
	@%p167 bra 	$L__BB7_12;
$L__BB7_25:
	setp.lt.s32 	%p168, %r239, 256;
	@%p168 bra 	$L__BB7_70;
	// begin inline asm
	mov.u32 %r473, %laneid;
	// end inline asm
	mov.b32 	%r491, 1;
	mov.b32 	%r492, 31;
	mov.b32 	%r493, -1;
	// begin inline asm
	shfl.sync.down.b32 %r474, %r593, %r491, %r492, %r493;
	// end inline asm
	// begin inline asm
	shfl.sync.down.b32 %r479, %r480, %r491, %r492, %r493;
	// end inline asm
	mov.b64 	{%r485, %r490}, %rd410;
	// begin inline asm
	shfl.sync.down.b32 %r484, %r485, %r491, %r492, %r493;
	// end inline asm
	// begin inline asm
	shfl.sync.down.b32 %r489, %r490, %r491, %r492, %r493;
	// end inline asm
	mov.b64 	%rd28, {%r484, %r489};
	setp.gt.s32 	%p220, %r473, 30;
	mov.u64 	%rd412, %rd410;
	mov.u32 	%r595, %r593;
	@%p220 bra 	$L__BB7_30;
	setp.lt.s32 	%p221, %r593, %r474;
	mov.u64 	%rd412, %rd28;
	mov.u32 	%r595, %r474;
	@%p221 bra 	$L__BB7_30;
	setp.lt.s32 	%p222, %r474, %r593;
	mov.u64 	%rd412, %rd410;
	mov.u32 	%r595, %r593;
	@%p222 bra 	$L__BB7_30;
	setp.lt.s64 	%p223, %rd410, %rd28;
	min.s64 	%rd412, %rd410, %rd28;
	selp.b32 	%r595, %r593, %r474, %p223;
$L__BB7_30:
	mov.b32 	%r511, 2;
	mov.b32 	%r512, 31;
	mov.b32 	%r513, -1;
	// begin inline asm
	shfl.sync.down.b32 %r494, %r595, %r511, %r512, %r513;
	// end inline asm
	// begin inline asm
	shfl.sync.down.b32 %r499, %r500, %r511, %r512, %r513;
	// end inline asm
	mov.b64 	{%r505, %r510}, %rd412;
	// begin inline asm
	shfl.sync.down.b32 %r504, %r505, %r511, %r512, %r513;
	// end inline asm
	// begin inline asm
	shfl.sync.down.b32 %r509, %r510, %r511, %r512, %r513;
	// end inline asm
	mov.b64 	%rd31, {%r504, %r509};
	setp.gt.s32 	%p224, %r473, 29;
	mov.u64 	%rd413, %rd412;
	mov.u32 	%r596, %r595;
	@%p224 bra 	$L__BB7_34;
	setp.lt.s32 	%p225, %r595, %r494;
	mov.u64 	%rd413, %rd31;
	mov.u32 	%r596, %r494;
	@%p225 bra 	$L__BB7_34;
	setp.lt.s32 	%p226, %r494, %r595;
	mov.u64 	%rd413, %rd412;
	mov.u32 	%r596, %r595;
	@%p226 bra 	$L__BB7_34;
	setp.lt.s64 	%p227, %rd412, %rd31;
	min.s64 	%rd413, %rd412, %rd31;
	selp.b32 	%r596, %r595, %r494, %p227;
$L__BB7_34:
	mov.b32 	%r531, 4;
	mov.b32 	%r532, 31;
	mov.b32 	%r533, -1;
	// begin inline asm
	shfl.sync.down.b32 %r514, %r596, %r531, %r532, %r533;
	// end inline asm
	// begin inline asm
	shfl.sync.down.b32 %r519, %r520, %r531, %r532, %r533;
	// end inline asm
	mov.b64 	{%r525, %r530}, %rd413;
	// begin inline asm
	shfl.sync.down.b32 %r524, %r525, %r531, %r532, %r533;
	// end inline asm
	// begin inline asm
	shfl.sync.down.b32 %r529, %r530, %r531, %r532, %r533;
	// end inline asm
	mov.b64 	%rd34, {%r524, %r529};
	setp.gt.s32 	%p228, %r473, 27;
	mov.u64 	%rd414, %rd413;
	mov.u32 	%r597, %r596;
	@%p228 bra 	$L__BB7_38;
	setp.lt.s32 	%p229, %r596, %r514;
	mov.u64 	%rd414, %rd34;
	mov.u32 	%r597, %r514;
	@%p229 bra 	$L__BB7_38;
	setp.lt.s32 	%p230, %r514, %r596;
	mov.u64 	%rd414, %rd413;
	mov.u32 	%r597, %r596;
	@%p230 bra 	$L__BB7_38;
	setp.lt.s64 	%p231, %rd413, %rd34;
	min.s64 	%rd414, %rd413, %rd34;
	selp.b32 	%r597, %r596, %r514, %p231;
$L__BB7_38:
	mov.b32 	%r551, 8;
	mov.b32 	%r552, 31;
	mov.b32 	%r553, -1;
	// begin inline asm
	shfl.sync.down.b32 %r534, %r597, %r551, %r552, %r553;
	// end inline asm
	// begin inline asm
	shfl.sync.down.b32 %r539, %r540, %r551, %r552, %r553;
	// end inline asm
	mov.b64 	{%r545, %r550}, %rd414;
	// begin inline asm
	shfl.sync.down.b32 %r544, %r545, %r551, %r552, %r553;
	// end inline asm
	// begin inline asm
	shfl.sync.down.b32 %r549, %r550, %r551, %r552, %r553;
	// end inline asm
	mov.b64 	%rd37, {%r544, %r549};
	setp.gt.s32 	%p232, %r473, 23;
	mov.u64 	%rd415, %rd414;
	mov.u32 	%r598, %r597;
	@%p232 bra 	$L__BB7_42;
	setp.lt.s32 	%p233, %r597, %r534;
	mov.u64 	%rd415, %rd37;
	mov.u32 	%r598, %r534;
	@%p233 bra 	$L__BB7_42;
	setp.lt.s32 	%p234, %r534, %r597;
	mov.u64 	%rd415, %rd414;
	mov.u32 	%r598, %r597;
	@%p234 bra 	$L__BB7_42;
	setp.lt.s64 	%p235, %rd414, %rd37;
	min.s64 	%rd415, %rd414, %rd37;
	selp.b32 	%r598, %r597, %r534, %p235;
$L__BB7_42:
	mov.b32 	%r571, 16;
	mov.b32 	%r572, 31;
	mov.b32 	%r573, -1;
	// begin inline asm
	shfl.sync.down.b32 %r554, %r598, %r571, %r572, %r573;
	// end inline asm
	// begin inline asm
	shfl.sync.down.b32 %r559, %r560, %r571, %r572, %r573;
	// end inline asm
	mov.b64 	{%r565, %r570}, %rd415;
	// begin inline asm
	shfl.sync.down.b32 %r564, %r565, %r571, %r572, %r573;
	// end inline asm
	// begin inline asm
	shfl.sync.down.b32 %r569, %r570, %r571, %r572, %r573;
	// end inline asm
	mov.b64 	%rd40, {%r564, %r569};
	setp.gt.s32 	%p236, %r473, 15;
	mov.u64 	%rd486, %rd415;
	mov.u32 	%r665, %r598;
	@%p236 bra 	$L__BB7_46;
	setp.lt.s32 	%p237, %r598, %r554;
	mov.u64 	%rd486, %rd40;
	mov.u32 	%r665, %r554;
	@%p237 bra 	$L__BB7_46;
	setp.lt.s32 	%p238, %r554, %r598;
	mov.u64 	%rd486, %rd415;
	mov.u32 	%r665, %r598;
	@%p238 bra 	$L__BB7_46;
	setp.lt.s64 	%p239, %rd415, %rd40;
	min.s64 	%rd486, %rd415, %rd40;
	selp.b32 	%r665, %r598, %r554, %p239;
$L__BB7_46:
	setp.ne.s32 	%p240, %r473, 0;
	@%p240 bra 	$L__BB7_48;
	shr.u32 	%r574, %r1, 1;
	and.b32  	%r575, %r574, 496;
	mov.u32 	%r576, _ZN6thrust24THRUST_300001_SM_1000_NS8cuda_cub4core6detail5shmemE;
	add.s32 	%r577, %r576, %r575;
	st.shared.u32 	[%r577+8], %r665;
	st.shared.u64 	[%r577+16], %rd486;
$L__BB7_48:
	bar.sync 	0;
	setp.ne.s32 	%p241, %r1, 0;
	@%p241 bra 	$L__BB7_232;
	ld.shared.u32 	%r51, [_ZN6thrust24THRUST_300001_SM_1000_NS8cuda_cub4core6detail5shmemE+24];
	ld.shared.u64 	%rd43, [_ZN6thrust24THRUST_300001_SM_1000_NS8cuda_cub4core6detail5shmemE+32];
	setp.lt.s32 	%p242, %r665, %r51;
	mov.u64 	%rd417, %rd43;
	mov.u32 	%r600, %r51;
	@%p242 bra 	$L__BB7_52;
	setp.lt.s32 	%p243, %r51, %r665;
	mov.u64 	%rd417, %rd486;
	mov.u32 	%r600, %r665;
	@%p243 bra 	$L__BB7_52;
	setp.lt.s64 	%p244, %rd486, %rd43;
	min.s64 	%rd417, %rd486, %rd43;
	selp.b32 	%r600, %r665, %r51, %p244;
$L__BB7_52:
	ld.shared.u32 	%r54, [_ZN6thrust24THRUST_300001_SM_1000_NS8cuda_cub4core6detail5shmemE+40];
	ld.shared.u64 	%rd46, [_ZN6thrust24THRUST_300001_SM_1000_NS8cuda_cub4core6detail5shmemE+48];
	setp.lt.s32 	%p245, %r600, %r54;
	mov.u64 	%rd418, %rd46;
	mov.u32 	%r601, %r54;
	@%p245 bra 	$L__BB7_55;
	setp.lt.s32 	%p246, %r54, %r600;
	mov.u64 	%rd418, %rd417;
	mov.u32 	%r601, %r600;
	@%p246 bra 	$L__BB7_55;
	setp.lt.s64 	%p247, %rd417, %rd46;
	min.s64 	%rd418, %rd417, %rd46;
	selp.b32 	%r601, %r600, %r54, %p247;
$L__BB7_55:
	ld.shared.u32 	%r57, [_ZN6thrust24THRUST_300001_SM_1000_NS8cuda_cub4core6detail5shmemE+56];
	ld.shared.u64 	%rd49, [_ZN6thrust24THRUST_300001_SM_1000_NS8cuda_cub4core6detail5shmemE+64];
	setp.lt.s32 	%p248, %r601, %r57;
	mov.u64 	%rd419, %rd49;
	mov.u32 	%r602, %r57;
	@%p248 bra 	$L__BB7_58;
	setp.lt.s32 	%p249, %r57, %r601;
	mov.u64 	%rd419, %rd418;
	mov.u32 	%r602, %r601;
	@%p249 bra 	$L__BB7_58;
	setp.lt.s64 	%p250, %rd418, %rd49;
	min.s64 	%rd419, %rd418, %rd49;
	selp.b32 	%r602, %r601, %r57, %p250;
$L__BB7_58:
	ld.shared.u32 	%r60, [_ZN6thrust24THRUST_300001_SM_1000_NS8cuda_cub4core6detail5shmemE+72];
	ld.shared.u64 	%rd52, [_ZN6thrust24THRUST_300001_SM_1000_NS8cuda_cub4core6detail5shmemE+80];
	setp.lt.s32 	%p251, %r602, %r60;
	mov.u64 	%rd420, %rd52;
	mov.u32 	%r603, %r60;
	@%p251 bra 	$L__BB7_61;
	setp.lt.s32 	%p252, %r60, %r602;
	mov.u64 	%rd420, %rd419;
	mov.u32 	%r603, %r602;
	@%p252 bra 	$L__BB7_61;
	setp.lt.s64 	%p253, %rd419, %rd52;
	min.s64 	%rd420, %rd419, %rd52;
	selp.b32 	%r603, %r602, %r60, %p253;
$L__BB7_61:
	ld.shared.u32 	%r63, [_ZN6thrust24THRUST_300001_SM_1000_NS8cuda_cub4core6detail5shmemE+88];
	ld.shared.u64 	%rd55, [_ZN6thrust24THRUST_300001_SM_1000_NS8cuda_cub4core6detail5shmemE+96];
	setp.lt.s32 	%p254, %r603, %r63;
	mov.u64 	%rd421, %rd55;
	mov.u32 	%r604, %r63;
	@%p254 bra 	$L__BB7_64;
	setp.lt.s32 	%p255, %r63, %r603;
	mov.u64 	%rd421, %rd420;
	mov.u32 	%r604, %r603;
	@%p255 bra 	$L__BB7_64;
	setp.lt.s64 	%p256, %rd420, %rd55;
	min.s64 	%rd421, %rd420, %rd55;
	selp.b32 	%r604, %r603, %r63, %p256;
$L__BB7_64:
	ld.shared.u32 	%r66, [_ZN6thrust24THRUST_300001_SM_1000_NS8cuda_cub4core6detail5shmemE+104];
	ld.shared.u64 	%rd58, [_ZN6thrust24THRUST_300001_SM_1000_NS8cuda_cub4core6detail5shmemE+112];
	setp.lt.s32 	%p257, %r604, %r66;
	mov.u64 	%rd422, %rd58;
	mov.u32 	%r605, %r66;
	@%p257 bra 	$L__BB7_67;
	setp.lt.s32 	%p258, %r66, %r604;
	mov.u64 	%rd422, %rd421;
	mov.u32 	%r605, %r604;
	@%p258 bra 	$L__BB7_67;
	setp.lt.s64 	%p259, %rd421, %rd58;
	min.s64 	%rd422, %rd421, %rd58;
	selp.b32 	%r605, %r604, %r66, %p259;
$L__BB7_67:
	ld.shared.u32 	%r69, [_ZN6thrust24THRUST_300001_SM_1000_NS8cuda_cub4core6detail5shmemE+120];
	ld.shared.u64 	%rd61, [_ZN6thrust24THRUST_300001_SM_1000_NS8cuda_cub4core6detail5shmemE+128];
	setp.lt.s32 	%p260, %r605, %r69;
	mov.u32 	%r665, %r69;
	mov.u64 	%rd486, %rd61;
	@%p260 bra 	$L__BB7_232;
	setp.lt.s32 	%p261, %r69, %r605;
	mov.u32 	%r665, %r605;
	mov.u64 	%rd486, %rd422;
	@%p261 bra 	$L__BB7_232;
	setp.lt.s64 	%p262, %rd422, %rd61;
	min.s64 	%rd486, %rd422, %rd61;
	selp.b32 	%r665, %r605, %r69, %p262;
	bra.uni 	$L__BB7_232;
$L__BB7_70:
	// begin inline asm
	mov.u32 %r360, %laneid;
	// end inline asm
	and.b32  	%r381, %r1, 992;
	add.s32 	%r382, %r381, 32;
	setp.gt.s32 	%p169, %r382, %r239;
	not.b32 	%r383, %r381;
	add.s32 	%r384, %r239, %r383;
	selp.b32 	%r379, %r384, 31, %p169;
	mov.b32 	%r378, 1;
	mov.b32 	%r380, -1;
	// begin inline asm
	shfl.sync.down.b32 %r361, %r593, %r378, %r379, %r380;
	// end inline asm
	// begin inline asm
	shfl.sync.down.b32 %r366, %r367, %r378, %r379, %r380;
	// end inline asm
	mov.b64 	{%r372, %r377}, %rd410;
	// begin inline asm
	shfl.sync.down.b32 %r371, %r372, %r378, %r379, %r380;
	// end inline asm
	// begin inline asm
	shfl.sync.down.b32 %r376, %r377, %r378, %r379, %r380;
	// end inline asm
	mov.b64 	%rd63, {%r371, %r376};
	setp.ge.s32 	%p170, %r360, %r379;
	mov.u64 	%rd423, %rd410;
	mov.u32 	%r606, %r593;
	@%p170 bra 	$L__BB7_74;
	setp.lt.s32 	%p171, %r593, %r361;
	mov.u64 	%rd423, %rd63;
	mov.u32 	%r606, %r361;
	@%p171 bra 	$L__BB7_74;
	setp.lt.s32 	%p172, %r361, %r593;
	mov.u64 	%rd423, %rd410;
	mov.u32 	%r606, %r593;
	@%p172 bra 	$L__BB7_74;
	setp.lt.s64 	%p173, %rd410, %rd63;
	min.s64 	%rd423, %rd410, %rd63;
	selp.b32 	%r606, %r593, %r361, %p173;
$L__BB7_74:
	mov.b32 	%r402, 2;
	mov.b32 	%r404, -1;
	// begin inline asm
	shfl.sync.down.b32 %r385, %r606, %r402, %r379, %r404;
	// end inline asm
	// begin inline asm
	shfl.sync.down.b32 %r390, %r391, %r402, %r379, %r404;
	// end inline asm
	mov.b64 	{%r396, %r401}, %rd423;
	// begin inline asm
	shfl.sync.down.b32 %r395, %r396, %r402, %r379, %r404;
	// end inline asm
	// begin inline asm
	shfl.sync.down.b32 %r400, %r401, %r402, %r379, %r404;
	// end inline asm
	mov.b64 	%rd66, {%r395, %r400};
	add.s32 	%r405, %r360, 2;
	setp.gt.s32 	%p174, %r405, %r379;
	mov.u64 	%rd424, %rd423;
	mov.u32 	%r607, %r606;
	@%p174 bra 	$L__BB7_78;
	setp.lt.s32 	%p175, %r606, %r385;
	mov.u64 	%rd424, %rd66;
	mov.u32 	%r607, %r385;
	@%p175 bra 	$L__BB7_78;
	setp.lt.s32 	%p176, %r385, %r606;
	mov.u64 	%rd424, %rd423;
	mov.u32 	%r607, %r606;
	@%p176 bra 	$L__BB7_78;
	setp.lt.s64 	%p177, %rd423, %rd66;
	min.s64 	%rd424, %rd423, %rd66;
	selp.b32 	%r607, %r606, %r385, %p177;
$L__BB7_78:
	mov.b32 	%r423, 4;
	mov.b32 	%r425, -1;
	// begin inline asm
	shfl.sync.down.b32 %r406, %r607, %r423, %r379, %r425;
	// end inline asm
	// begin inline asm
	shfl.sync.down.b32 %r411, %r412, %r423, %r379, %r425;
	// end inline asm
	mov.b64 	{%r417, %r422}, %rd424;
	// begin inline asm
	shfl.sync.down.b32 %r416, %r417, %r423, %r379, %r425;
	// end inline asm
	// begin inline asm
	shfl.sync.down.b32 %r421, %r422, %r423, %r379, %r425;
	// end inline asm
	mov.b64 	%rd69, {%r416, %r421};
	add.s32 	%r426, %r360, 4;
	setp.gt.s32 	%p178, %r426, %r379;
	mov.u32 	%r608, %r607;
	mov.u64 	%rd425, %rd424;
	@%p178 bra 	$L__BB7_82;
	setp.lt.s32 	%p179, %r607, %r406;
	mov.u32 	%r608, %r406;
	mov.u64 	%rd425, %rd69;
	@%p179 bra 	$L__BB7_82;
	setp.lt.s32 	%p180, %r406, %r607;
	mov.u32 	%r608, %r607;
	mov.u64 	%rd425, %rd424;
	@%p180 bra 	$L__BB7_82;
	setp.lt.s64 	%p181, %rd424, %rd69;
	selp.b32 	%r608, %r607, %r406, %p181;
	min.s64 	%rd425, %rd424, %rd69;
$L__BB7_82:
	mov.b32 	%r444, 8;
	mov.b32 	%r446, -1;
	// begin inline asm
	shfl.sync.down.b32 %r427, %r608, %r444, %r379, %r446;
	// end inline asm
	// begin inline asm
	shfl.sync.down.b32 %r432, %r433, %r444, %r379, %r446;
	// end inline asm
	mov.b64 	{%r438, %r443}, %rd425;
	// begin inline asm
	shfl.sync.down.b32 %r437, %r438, %r444, %r379, %r446;
	// end inline asm
	// begin inline asm
	shfl.sync.down.b32 %r442, %r443, %r444, %r379, %r446;
	// end inline asm
	mov.b64 	%rd72, {%r437, %r442};
	add.s32 	%r447, %r360, 8;
	setp.gt.s32 	%p182, %r447, %r379;
	mov.u32 	%r609, %r608;
	mov.u64 	%rd426, %rd425;
	@%p182 bra 	$L__BB7_86;
	setp.lt.s32 	%p183, %r608, %r427;
	mov.u32 	%r609, %r427;
	mov.u64 	%rd426, %rd72;
	@%p183 bra 	$L__BB7_86;
	setp.lt.s32 	%p184, %r427, %r608;
	mov.u32 	%r609, %r608;
	mov.u64 	%rd426, %rd425;
	@%p184 bra 	$L__BB7_86;
	setp.lt.s64 	%p185, %rd425, %rd72;
	selp.b32 	%r609, %r608, %r427, %p185;
	min.s64 	%rd426, %rd425, %rd72;
$L__BB7_86:
	mov.b32 	%r465, 16;
	mov.b32 	%r467, -1;
	// begin inline asm
	shfl.sync.down.b32 %r448, %r609, %r465, %r379, %r467;
	// end inline asm
	// begin inline asm
	shfl.sync.down.b32 %r453, %r454, %r465, %r379, %r467;
	// end inline asm
	mov.b64 	{%r459, %r464}, %rd426;
	// begin inline asm
	shfl.sync.down.b32 %r458, %r459, %r465, %r379, %r467;
	// end inline asm
	// begin inline asm
	shfl.sync.down.b32 %r463, %r464, %r465, %r379, %r467;
	// end inline asm
	mov.b64 	%rd75, {%r458, %r463};
	add.s32 	%r468, %r360, 16;
	setp.gt.s32 	%p186, %r468, %r379;
	mov.u32 	%r665, %r609;
	mov.u64 	%rd486, %rd426;
	@%p186 bra 	$L__BB7_90;
	setp.lt.s32 	%p187, %r609, %r448;
	mov.u32 	%r665, %r448;
	mov.u64 	%rd486, %rd75;
	@%p187 bra 	$L__BB7_90;
	setp.lt.s32 	%p188, %r448, %r609;
	mov.u32 	%r665, %r609;
	mov.u64 	%rd486, %rd426;
	@%p188 bra 	$L__BB7_90;
	setp.lt.s64 	%p189, %rd426, %rd75;
	selp.b32 	%r665, %r609, %r448, %p189;
	min.s64 	%rd486, %rd426, %rd75;
$L__BB7_90:
	setp.ne.s32 	%p190, %r360, 0;
	@%p190 bra 	$L__BB7_92;
	shr.u32 	%r469, %r1, 1;
	and.b32  	%r470, %r469, 496;
	mov.u32 	%r471, _ZN6thrust24THRUST_300001_SM_1000_NS8cuda_cub4core6detail5shmemE;
	add.s32 	%r472, %r471, %r470;
	st.shared.u32 	[%r472+8], %r665;
	st.shared.u64 	[%r472+16], %rd486;
$L__BB7_92:
	bar.sync 	0;
	setp.ne.s32 	%p191, %r1, 0;
	@%p191 bra 	$L__BB7_232;
	setp.lt.s32 	%p192, %r239, 33;
	mov.u32 	%r611, %r665;
	mov.u64 	%rd428, %rd486;
	@%p192 bra 	$L__BB7_97;
	ld.shared.u32 	%r88, [_ZN6thrust24THRUST_300001_SM_1000_NS8cuda_cub4core6detail5shmemE+24];
	ld.shared.u64 	%rd78, [_ZN6thrust24THRUST_300001_SM_1000_NS8cuda_cub4core6detail5shmemE+32];
	setp.lt.s32 	%p193, %r665, %r88;
	mov.u32 	%r611, %r88;
	mov.u64 	%rd428, %rd78;
	@%p193 bra 	$L__BB7_97;
	setp.lt.s32 	%p194, %r88, %r665;
	mov.u32 	%r611, %r665;
	mov.u64 	%rd428, %rd486;
	@%p194 bra 	$L__BB7_97;
	setp.lt.s64 	%p195, %rd486, %rd78;
	selp.b32 	%r611, %r665, %r88, %p195;
	min.s64 	%rd428, %rd486, %rd78;
$L__BB7_97:
	setp.lt.s32 	%p196, %r239, 65;
	mov.u32 	%r612, %r611;
	mov.u64 	%rd429, %rd428;
	@%p196 bra 	$L__BB7_101;
	ld.shared.u32 	%r91, [_ZN6thrust24THRUST_300001_SM_1000_NS8cuda_cub4core6detail5shmemE+40];
	ld.shared.u64 	%rd81, [_ZN6thrust24THRUST_300001_SM_1000_NS8cuda_cub4core6detail5shmemE+48];
	setp.lt.s32 	%p197, %r611, %r91;
	mov.u32 	%r612, %r91;
	mov.u64 	%rd429, %rd81;
	@%p197 bra 	$L__BB7_101;
	setp.lt.s32 	%p198, %r91, %r611;
	mov.u32 	%r612, %r611;
	mov.u64 	%rd429, %rd428;
	@%p198 bra 	$L__BB7_101;
	setp.lt.s64 	%p199, %rd428, %rd81;
	selp.b32 	%r612, %r611, %r91, %p199;
	min.s64 	%rd429, %rd428, %rd81;
$L__BB7_101:
	setp.lt.s32 	%p200, %r239, 97;
	mov.u32 	%r613, %r612;
	mov.u64 	%rd430, %rd429;
	@%p200 bra 	$L__BB7_105;
	ld.shared.u32 	%r94, [_ZN6thrust24THRUST_300001_SM_1000_NS8cuda_cub4core6detail5shmemE+56];
	ld.shared.u64 	%rd84, [_ZN6thrust24THRUST_300001_SM_1000_NS8cuda_cub4core6detail5shmemE+64];
	setp.lt.s32 	%p201, %r612, %r94;
	mov.u32 	%r613, %r94;
	mov.u64 	%rd430, %rd84;
	@%p201 bra 	$L__BB7_105;
	setp.lt.s32 	%p202, %r94, %r612;
	mov.u32 	%r613, %r612;
	mov.u64 	%rd430, %rd429;
	@%p202 bra 	$L__BB7_105;
	setp.lt.s64 	%p203, %rd429, %rd84;
	selp.b32 	%r613, %r612, %r94, %p203;
	min.s64 	%rd430, %rd429, %rd84;
$L__BB7_105:
	setp.lt.s32 	%p204, %r239, 129;
	mov.u32 	%r614, %r613;
	mov.u64 	%rd431, %rd430;
	@%p204 bra 	$L__BB7_109;
	ld.shared.u32 	%r97, [_ZN6thrust24THRUST_300001_SM_1000_NS8cuda_cub4core6detail5shmemE+72];
	ld.shared.u64 	%rd87, [_ZN6thrust24THRUST_300001_SM_1000_NS8cuda_cub4core6detail5shmemE+80];
	setp.lt.s32 	%p205, %r613, %r97;
	mov.u32 	%r614, %r97;
	mov.u64 	%rd431, %rd87;
	@%p205 bra 	$L__BB7_109;
	setp.lt.s32 	%p206, %r97, %r613;
	mov.u32 	%r614, %r613;
	mov.u64 	%rd431, %rd430;
	@%p206 bra 	$L__BB7_109;
	setp.lt.s64 	%p207, %rd430, %rd87;
	selp.b32 	%r614, %r613, %r97, %p207;
	min.s64 	%rd431, %rd430, %rd87;
$L__BB7_109:
	setp.lt.s32 	%p208, %r239, 161;
	mov.u32 	%r615, %r614;
	mov.u64 	%rd432, %rd431;
	@%p208 bra 	$L__BB7_113;
	ld.shared.u32 	%r100, [_ZN6thrust24THRUST_300001_SM_1000_NS8cuda_cub4core6detail5shmemE+88];
	ld.shared.u64 	%rd90, [_ZN6thrust24THRUST_300001_SM_1000_NS8cuda_cub4core6detail5shmemE+96];
	setp.lt.s32 	%p209, %r614, %r100;
	mov.u32 	%r615, %r100;
	mov.u64 	%rd432, %rd90;
	@%p209 bra 	$L__BB7_113;
	setp.lt.s32 	%p210, %r100, %r614;
	mov.u32 	%r615, %r614;
	mov.u64 	%rd432, %rd431;
	@%p210 bra 	$L__BB7_113;
	setp.lt.s64 	%p211, %rd431, %rd90;
	selp.b32 	%r615, %r614, %r100, %p211;
	min.s64 	%rd432, %rd431, %rd90;
$L__BB7_113:
	setp.lt.s32 	%p212, %r239, 193;
	mov.u32 	%r616, %r615;
	mov.u64 	%rd433, %rd432;
	@%p212 bra 	$L__BB7_117;
	ld.shared.u32 	%r103, [_ZN6thrust24THRUST_300001_SM_1000_NS8cuda_cub4core6detail5shmemE+104];
	ld.shared.u64 	%rd93, [_ZN6thrust24THRUST_300001_SM_1000_NS8cuda_cub4core6detail5shmemE+112];
	setp.lt.s32 	%p213, %r615, %r103;
	mov.u32 	%r616, %r103;
	mov.u64 	%rd433, %rd93;
	@%p213 bra 	$L__BB7_117;
	setp.lt.s32 	%p214, %r103, %r615;
	mov.u32 	%r616, %r615;
	mov.u64 	%rd433, %rd432;
	@%p214 bra 	$L__BB7_117;
	setp.lt.s64 	%p215, %rd432, %rd93;
	selp.b32 	%r616, %r615, %r103, %p215;
	min.s64 	%rd433, %rd432, %rd93;
$L__BB7_117:
	setp.lt.s32 	%p216, %r239, 225;
	mov.u32 	%r665, %r616;
	mov.u64 	%rd486, %rd433;
	@%p216 bra 	$L__BB7_232;
	ld.shared.u32 	%r106, [_ZN6thrust24THRUST_300001_SM_1000_NS8cuda_cub4core6detail5shmemE+120];
	ld.shared.u64 	%rd96, [_ZN6thrust24THRUST_300001_SM_1000_NS8cuda_cub4core6detail5shmemE+128];
	setp.lt.s32 	%p217, %r616, %r106;
	mov.u32 	%r665, %r106;
	mov.u64 	%rd486, %rd96;
	@%p217 bra 	$L__BB7_232;
	setp.lt.s32 	%p218, %r106, %r616;
	mov.u32 	%r665, %r616;
	mov.u64 	%rd486, %rd433;
	@%p218 bra 	$L__BB7_232;
	setp.lt.s64 	%p219, %rd433, %rd96;
	selp.b32 	%r665, %r616, %r106, %p219;
	min.s64 	%rd486, %rd433, %rd96;
	bra.uni 	$L__BB7_232;
$L__BB7_121:
	ld.param.u64 	%rd391, [_ZN6thrust24THRUST_300001_SM_1000_NS8cuda_cub4core6detail13_kernel_agentINS1_8__reduce11ReduceAgentIPN4cuda3std3__45tupleIJilEEESC_SB_lNS1_9__extrema9arg_max_fIilNS9_4lessIiEEEEEEJSC_SC_iSH_EEEvDpT0__param_0];
	mov.u32 	%r108, %tid.x;
	cvt.u64.u32 	%rd98, %r108;
	mul.wide.u32 	%rd258, %r108, 16;
	add.s64 	%rd239, %rd391, %rd258;
	// begin inline asm
	ld.global.nc.u64 %rd238, [%rd239];
	// end inline asm
	add.s64 	%rd241, %rd239, 8;
	// begin inline asm
	ld.global.nc.u64 %rd240, [%rd241];
	// end inline asm
	cvt.u32.u64 	%r109, %rd238;
	add.s64 	%rd243, %rd239, 4096;
	// begin inline asm
	ld.global.nc.u64 %rd242, [%rd243];
	// end inline asm
	add.s64 	%rd245, %rd239, 4104;
	// begin inline asm
	ld.global.nc.u64 %rd434, [%rd245];
	// end inline asm
	cvt.u32.u64 	%r617, %rd242;
	add.s64 	%rd247, %rd239, 8192;
	// begin inline asm
	ld.global.nc.u64 %rd246, [%rd247];
	// end inline asm
	add.s64 	%rd249, %rd239, 8200;
	// begin inline asm
	ld.global.nc.u64 %rd435, [%rd249];
	// end inline asm
	cvt.u32.u64 	%r618, %rd246;
	add.s64 	%rd251, %rd239, 12288;
	// begin inline asm
	ld.global.nc.u64 %rd250, [%rd251];
	// end inline asm
	add.s64 	%rd253, %rd239, 12296;
	// begin inline asm
	ld.global.nc.u64 %rd436, [%rd253];
	// end inline asm
	cvt.u32.u64 	%r619, %rd250;
	add.s64 	%rd255, %rd239, 16384;
	// begin inline asm
	ld.global.nc.u64 %rd254, [%rd255];
	// end inline asm
	add.s64 	%rd257, %rd239, 16392;
	// begin inline asm
	ld.global.nc.u64 %rd473, [%rd257];
	// end inline asm
	cvt.u32.u64 	%r652, %rd254;
	setp.lt.s32 	%p3, %r109, %r617;
	@%p3 bra 	$L__BB7_123;
	setp.lt.s32 	%p4, %r617, %r109;
	setp.lt.s64 	%p5, %rd240, %rd434;
	or.pred  	%p6, %p4, %p5;
	selp.b32 	%r617, %r109, %r617, %p6;
	selp.b64 	%rd434, %rd240, %rd434, %p6;
$L__BB7_123:
	setp.lt.s32 	%p7, %r617, %r618;
	@%p7 bra 	$L__BB7_125;
	setp.lt.s32 	%p8, %r618, %r617;
	setp.lt.s64 	%p9, %rd434, %rd435;
	or.pred  	%p10, %p8, %p9;
	selp.b32 	%r618, %r617, %r618, %p10;
	selp.b64 	%rd435, %rd434, %rd435, %p10;
$L__BB7_125:
	setp.lt.s32 	%p11, %r618, %r619;
	@%p11 bra 	$L__BB7_127;
	setp.lt.s32 	%p12, %r619, %r618;
	setp.lt.s64 	%p13, %rd435, %rd436;
	or.pred  	%p14, %p12, %p13;
	selp.b32 	%r619, %r618, %r619, %p14;
	selp.b64 	%rd436, %rd435, %rd436, %p14;
$L__BB7_127:
	setp.lt.s32 	%p15, %r619, %r652;
	@%p15 bra 	$L__BB7_129;
	setp.lt.s32 	%p16, %r652, %r619;
	setp.lt.s64 	%p17, %rd436, %rd473;
	or.pred  	%p18, %p16, %p17;
	selp.b32 	%r652, %r619, %r652, %p18;
	selp.b64 	%rd473, %rd436, %rd473, %p18;
$L__BB7_129:
	setp.lt.u32 	%p19, %r239, 2560;
	mov.b64 	%rd452, 1280;
	@%p19 bra 	$L__BB7_165;
	add.s64 	%rd262, %rd1, -2560;
	mul.hi.u64 	%rd263, %rd262, -3689348814741910323;
	shr.u64 	%rd112, %rd263, 10;
	setp.lt.u64 	%p20, %rd262, 1280;
	mov.b64 	%rd452, 1280;
	@%p20 bra 	$L__BB7_153;
	ld.param.u64 	%rd392, [_ZN6thrust24THRUST_300001_SM_1000_NS8cuda_cub4core6detail13_kernel_agentINS1_8__reduce11ReduceAgentIPN4cuda3std3__45tupleIJilEEESC_SB_lNS1_9__extrema9arg_max_fIilNS9_4lessIiEEEEEEJSC_SC_iSH_EEEvDpT0__param_0];
	add.s64 	%rd265, %rd112, 1;
	and.b64  	%rd438, %rd265, 36028797018963966;
	shl.b64 	%rd266, %rd98, 4;
	add.s64 	%rd267, %rd266, %rd392;
	add.s64 	%rd439, %rd267, 57352;
	mov.b64 	%rd452, 1280;
$L__BB7_132:
	add.s64 	%rd269, %rd439, -36872;
	// begin inline asm
	ld.global.nc.u64 %rd268, [%rd269];
	// end inline asm
	add.s64 	%rd271, %rd439, -36864;
	// begin inline asm
	ld.global.nc.u64 %rd442, [%rd271];
	// end inline asm
	cvt.u32.u64 	%r622, %rd268;
	add.s64 	%rd273, %rd439, -32776;
	// begin inline asm
	ld.global.nc.u64 %rd272, [%rd273];
	// end inline asm
	add.s64 	%rd275, %rd439, -32768;
	// begin inline asm
	ld.global.nc.u64 %rd443, [%rd275];
	// end inline asm
	cvt.u32.u64 	%r623, %rd272;
	add.s64 	%rd277, %rd439, -28680;
	// begin inline asm
	ld.global.nc.u64 %rd276, [%rd277];
	// end inline asm
	add.s64 	%rd279, %rd439, -28672;
	// begin inline asm
	ld.global.nc.u64 %rd444, [%rd279];
	// end inline asm
	cvt.u32.u64 	%r624, %rd276;
	add.s64 	%rd281, %rd439, -24584;
	// begin inline asm
	ld.global.nc.u64 %rd280, [%rd281];
	// end inline asm
	add.s64 	%rd283, %rd439, -24576;
	// begin inline asm
	ld.global.nc.u64 %rd445, [%rd283];
	// end inline asm
	cvt.u32.u64 	%r625, %rd280;
	add.s64 	%rd285, %rd439, -20488;
	// begin inline asm
	ld.global.nc.u64 %rd284, [%rd285];
	// end inline asm
	add.s64 	%rd287, %rd439, -20480;
	// begin inline asm
	ld.global.nc.u64 %rd446, [%rd287];
	// end inline asm
	cvt.u32.u64 	%r626, %rd284;
	setp.lt.s32 	%p21, %r652, %r622;
	@%p21 bra 	$L__BB7_134;
	setp.lt.s32 	%p22, %r622, %r652;
	setp.lt.s64 	%p23, %rd473, %rd442;
	or.pred  	%p24, %p22, %p23;
	selp.b32 	%r622, %r652, %r622, %p24;
	selp.b64 	%rd442, %rd473, %rd442, %p24;
$L__BB7_134:
	setp.lt.s32 	%p25, %r622, %r623;
	@%p25 bra 	$L__BB7_136;
	setp.lt.s32 	%p26, %r623, %r622;
	setp.lt.s64 	%p27, %rd442, %rd443;
	or.pred  	%p28, %p26, %p27;
	selp.b32 	%r623, %r622, %r623, %p28;
	selp.b64 	%rd443, %rd442, %rd443, %p28;
$L__BB7_136:
	setp.lt.s32 	%p29, %r623, %r624;
	@%p29 bra 	$L__BB7_138;
	setp.lt.s32 	%p30, %r624, %r623;
	setp.lt.s64 	%p31, %rd443, %rd444;
	or.pred  	%p32, %p30, %p31;
	selp.b32 	%r624, %r623, %r624, %p32;
	selp.b64 	%rd444, %rd443, %rd444, %p32;
$L__BB7_138:
	setp.lt.s32 	%p33, %r624, %r625;
	@%p33 bra 	$L__BB7_140;
	setp.lt.s32 	%p34, %r625, %r624;
	setp.lt.s64 	%p35, %rd444, %rd445;
	or.pred  	%p36, %p34, %p35;
	selp.b32 	%r625, %r624, %r625, %p36;
	selp.b64 	%rd445, %rd444, %rd445, %p36;
$L__BB7_140:
	setp.lt.s32 	%p37, %r625, %r626;
	@%p37 bra 	$L__BB7_142;
	setp.lt.s32 	%p38, %r626, %r625;
	setp.lt.s64 	%p39, %rd445, %rd446;
	or.pred  	%p40, %p38, %p39;
	selp.b32 	%r626, %r625, %r626, %p40;
	selp.b64 	%rd446, %rd445, %rd446, %p40;
$L__BB7_142:
	add.s64 	%rd289, %rd439, -16392;
	// begin inline asm
	ld.global.nc.u64 %rd288, [%rd289];
	// end inline asm
	add.s64 	%rd291, %rd439, -16384;
	// begin inline asm
	ld.global.nc.u64 %rd447, [%rd291];
	// end inline asm
	cvt.u32.u64 	%r627, %rd288;
	add.s64 	%rd293, %rd439, -12296;
	// begin inline asm
	ld.global.nc.u64 %rd292, [%rd293];
	// end inline asm
	add.s64 	%rd295, %rd439, -12288;
	// begin inline asm
	ld.global.nc.u64 %rd448, [%rd295];
	// end inline asm
	cvt.u32.u64 	%r628, %rd292;
	add.s64 	%rd297, %rd439, -8200;
	// begin inline asm
	ld.global.nc.u64 %rd296, [%rd297];
	// end inline asm
	add.s64 	%rd299, %rd439, -8192;
	// begin inline asm
	ld.global.nc.u64 %rd449, [%rd299];
	// end inline asm
	cvt.u32.u64 	%r629, %rd296;
	add.s64 	%rd301, %rd439, -4104;
	// begin inline asm
	ld.global.nc.u64 %rd300, [%rd301];
	// end inline asm
	add.s64 	%rd303, %rd439, -4096;
	// begin inline asm
	ld.global.nc.u64 %rd450, [%rd303];
	// end inline asm
	cvt.u32.u64 	%r630, %rd300;
	add.s64 	%rd305, %rd439, -8;
	// begin inline asm
	ld.global.nc.u64 %rd304, [%rd305];
	// end inline asm
	// begin inline asm
	ld.global.nc.u64 %rd473, [%rd439];
	// end inline asm
	cvt.u32.u64 	%r652, %rd304;
	setp.lt.s32 	%p41, %r626, %r627;
	@%p41 bra 	$L__BB7_144;
	setp.lt.s32 	%p42, %r627, %r626;
	setp.lt.s64 	%p43, %rd446, %rd447;
	or.pred  	%p44, %p42, %p43;
	selp.b32 	%r627, %r626, %r627, %p44;
	selp.b64 	%rd447, %rd446, %rd447, %p44;
$L__BB7_144:
	setp.lt.s32 	%p45, %r627, %r628;
	@%p45 bra 	$L__BB7_146;
	setp.lt.s32 	%p46, %r628, %r627;
	setp.lt.s64 	%p47, %rd447, %rd448;
	or.pred  	%p48, %p46, %p47;
	selp.b32 	%r628, %r627, %r628, %p48;
	selp.b64 	%rd448, %rd447, %rd448, %p48;
$L__BB7_146:
	setp.lt.s32 	%p49, %r628, %r629;
	@%p49 bra 	$L__BB7_148;
	setp.lt.s32 	%p50, %r629, %r628;
	setp.lt.s64 	%p51, %rd448, %rd449;
	or.pred  	%p52, %p50, %p51;
	selp.b32 	%r629, %r628, %r629, %p52;
	selp.b64 	%rd449, %rd448, %rd449, %p52;
$L__BB7_148:
	setp.lt.s32 	%p53, %r629, %r630;
	@%p53 bra 	$L__BB7_150;
	setp.lt.s32 	%p54, %r630, %r629;
	setp.lt.s64 	%p55, %rd449, %rd450;
	or.pred  	%p56, %p54, %p55;
	selp.b32 	%r630, %r629, %r630, %p56;
	selp.b64 	%rd450, %rd449, %rd450, %p56;
$L__BB7_150:
	setp.lt.s32 	%p57, %r630, %r652;
	@%p57 bra 	$L__BB7_152;
	setp.lt.s32 	%p58, %r652, %r630;
	setp.lt.s64 	%p59, %rd450, %rd473;
	or.pred  	%p60, %p58, %p59;
	selp.b32 	%r652, %r630, %r652, %p60;
	selp.b64 	%rd473, %rd450, %rd473, %p60;
$L__BB7_152:
	add.s64 	%rd452, %rd452, 2560;
	add.s64 	%rd439, %rd439, 40960;
	add.s64 	%rd438, %rd438, -2;
	setp.ne.s64 	%p61, %rd438, 0;
	@%p61 bra 	$L__BB7_132;
$L__BB7_153:
	and.b64  	%rd308, %rd112, 1;
	setp.eq.b64 	%p62, %rd308, 1;
	@%p62 bra 	$L__BB7_165;
	ld.param.u64 	%rd393, [_ZN6thrust24THRUST_300001_SM_1000_NS8cuda_cub4core6detail13_kernel_agentINS1_8__reduce11ReduceAgentIPN4cuda3std3__45tupleIJilEEESC_SB_lNS1_9__extrema9arg_max_fIilNS9_4lessIiEEEEEEJSC_SC_iSH_EEEvDpT0__param_0];
	shl.b64 	%rd329, %rd452, 4;
	add.s64 	%rd331, %rd393, %rd258;
	add.s64 	%rd310, %rd331, %rd329;
	// begin inline asm
	ld.global.nc.u64 %rd309, [%rd310];
	// end inline asm
	add.s64 	%rd312, %rd310, 8;
	// begin inline asm
	ld.global.nc.u64 %rd456, [%rd312];
	// end inline asm
	cvt.u32.u64 	%r634, %rd309;
	add.s64 	%rd314, %rd310, 4096;
	// begin inline asm
	ld.global.nc.u64 %rd313, [%rd314];
	// end inline asm
	add.s64 	%rd316, %rd310, 4104;
	// begin inline asm
	ld.global.nc.u64 %rd457, [%rd316];
	// end inline asm
	cvt.u32.u64 	%r635, %rd313;
	add.s64 	%rd318, %rd310, 8192;
	// begin inline asm
	ld.global.nc.u64 %rd317, [%rd318];
	// end inline asm
	add.s64 	%rd320, %rd310, 8200;
	// begin inline asm
	ld.global.nc.u64 %rd458, [%rd320];
	// end inline asm
	cvt.u32.u64 	%r636, %rd317;
	add.s64 	%rd322, %rd310, 12288;
	// begin inline asm
	ld.global.nc.u64 %rd321, [%rd322];
	// end inline asm
	add.s64 	%rd324, %rd310, 12296;
	// begin inline asm
	ld.global.nc.u64 %rd459, [%rd324];
	// end inline asm
	cvt.u32.u64 	%r637, %rd321;
	add.s64 	%rd326, %rd310, 16384;
	// begin inline asm
	ld.global.nc.u64 %rd325, [%rd326];
	// end inline asm
	add.s64 	%rd328, %rd310, 16392;
	// begin inline asm
	ld.global.nc.u64 %rd460, [%rd328];
	// end inline asm
	cvt.u32.u64 	%r638, %rd325;
	setp.lt.s32 	%p63, %r652, %r634;
	@%p63 bra 	$L__BB7_156;
	setp.lt.s32 	%p64, %r634, %r652;
	setp.lt.s64 	%p65, %rd473, %rd456;
	or.pred  	%p66, %p64, %p65;
	selp.b32 	%r634, %r652, %r634, %p66;
	selp.b64 	%rd456, %rd473, %rd456, %p66;
$L__BB7_156:
	setp.lt.s32 	%p67, %r634, %r635;
	@%p67 bra 	$L__BB7_158;
	setp.lt.s32 	%p68, %r635, %r634;
	setp.lt.s64 	%p69, %rd456, %rd457;
	or.pred  	%p70, %p68, %p69;
	selp.b32 	%r635, %r634, %r635, %p70;
	selp.b64 	%rd457, %rd456, %rd457, %p70;
$L__BB7_158:
	setp.lt.s32 	%p71, %r635, %r636;
	@%p71 bra 	$L__BB7_160;
	setp.lt.s32 	%p72, %r636, %r635;
	setp.lt.s64 	%p73, %rd457, %rd458;
	or.pred  	%p74, %p72, %p73;
	selp.b32 	%r636, %r635, %r636, %p74;
	selp.b64 	%rd458, %rd457, %rd458, %p74;
$L__BB7_160:
	setp.lt.s32 	%p75, %r636, %r637;
	@%p75 bra 	$L__BB7_162;
	setp.lt.s32 	%p76, %r637, %r636;
	setp.lt.s64 	%p77, %rd458, %rd459;
	or.pred  	%p78, %p76, %p77;
	selp.b32 	%r637, %r636, %r637, %p78;
	selp.b64 	%rd459, %rd458, %rd459, %p78;
$L__BB7_162:
	setp.lt.s32 	%p79, %r637, %r638;
	@%p79 bra 	$L__BB7_164;
	setp.lt.s32 	%p80, %r638, %r637;
	setp.lt.s64 	%p81, %rd459, %rd460;
	or.pred  	%p82, %p80, %p81;
	selp.b32 	%r638, %r637, %r638, %p82;
	selp.b64 	%rd460, %rd459, %rd460, %p82;
$L__BB7_164:
	add.s64 	%rd452, %rd452, 1280;
	mov.u64 	%rd473, %rd460;
	mov.u32 	%r652, %r638;
$L__BB7_165:
	cvt.s64.s32 	%rd332, %r239;
	setp.ge.s64 	%p83, %rd452, %rd332;
	@%p83 bra 	$L__BB7_188;
	cvt.u32.u64 	%r171, %rd452;
	sub.s32 	%r172, %r239, %r171;
	setp.ge.s32 	%p84, %r108, %r172;
	@%p84 bra 	$L__BB7_188;
	not.b32 	%r242, %r108;
	add.s32 	%r243, %r239, %r242;
	sub.s32 	%r173, %r243, %r171;
	and.b32  	%r244, %r173, 768;
	setp.eq.s32 	%p85, %r244, 768;
	mov.u32 	%r644, %r108;
	@%p85 bra 	$L__BB7_173;
	ld.param.u64 	%rd394, [_ZN6thrust24THRUST_300001_SM_1000_NS8cuda_cub4core6detail13_kernel_agentINS1_8__reduce11ReduceAgentIPN4cuda3std3__45tupleIJilEEESC_SB_lNS1_9__extrema9arg_max_fIilNS9_4lessIiEEEEEEJSC_SC_iSH_EEEvDpT0__param_0];
	cvt.u64.u32 	%rd334, %r108;
	add.s64 	%rd335, %rd452, %rd334;
	shl.b64 	%rd336, %rd335, 4;
	add.s64 	%rd463, %rd394, %rd336;
	shr.u32 	%r245, %r173, 8;
	add.s32 	%r246, %r245, 1;
	and.b32  	%r247, %r246, 3;
	neg.s32 	%r640, %r247;
	mov.u32 	%r644, %r108;
$L__BB7_169:
	.pragma "nounroll";
	mov.u64 	%rd176, %rd473;
	mov.u32 	%r177, %r652;
	// begin inline asm
	ld.global.nc.u64 %rd337, [%rd463];
	// end inline asm
	add.s64 	%rd340, %rd463, 8;
	// begin inline asm
	ld.global.nc.u64 %rd339, [%rd340];
	// end inline asm
	cvt.u32.u64 	%r178, %rd337;
	setp.lt.s32 	%p86, %r177, %r178;
	mov.u32 	%r652, %r178;
	mov.u64 	%rd473, %rd339;
	@%p86 bra 	$L__BB7_172;
	setp.lt.s32 	%p87, %r178, %r177;
	mov.u32 	%r652, %r177;
	mov.u64 	%rd473, %rd176;
	@%p87 bra 	$L__BB7_172;
	setp.lt.s64 	%p88, %rd176, %rd339;
	selp.b32 	%r652, %r177, %r178, %p88;
	min.s64 	%rd473, %rd176, %rd339;
$L__BB7_172:
	add.s32 	%r644, %r644, 256;
	add.s64 	%rd463, %rd463, 4096;
	add.s32 	%r640, %r640, 1;
	setp.ne.s32 	%p89, %r640, 0;
	@%p89 bra 	$L__BB7_169;
$L__BB7_173:
	setp.lt.u32 	%p90, %r173, 768;
	@%p90 bra 	$L__BB7_188;
	ld.param.u64 	%rd395, [_ZN6thrust24THRUST_300001_SM_1000_NS8cuda_cub4core6detail13_kernel_agentINS1_8__reduce11ReduceAgentIPN4cuda3std3__45tupleIJilEEESC_SB_lNS1_9__extrema9arg_max_fIilNS9_4lessIiEEEEEEJSC_SC_iSH_EEEvDpT0__param_0];
	cvt.u64.u32 	%rd341, %r644;
	add.s64 	%rd342, %rd452, %rd341;
	shl.b64 	%rd343, %rd342, 4;
	add.s64 	%rd344, %rd343, %rd395;
	add.s64 	%rd468, %rd344, 12296;
$L__BB7_175:
	add.s64 	%rd346, %rd468, -12296;
	// begin inline asm
	ld.global.nc.u64 %rd345, [%rd346];
	// end inline asm
	add.s64 	%rd348, %rd468, -12288;
	// begin inline asm
	ld.global.nc.u64 %rd347, [%rd348];
	// end inline asm
	cvt.u32.u64 	%r188, %rd345;
	setp.lt.s32 	%p91, %r652, %r188;
	mov.u32 	%r649, %r188;
	mov.u64 	%rd470, %rd347;
	@%p91 bra 	$L__BB7_178;
	setp.lt.s32 	%p92, %r188, %r652;
	mov.u32 	%r649, %r652;
	mov.u64 	%rd470, %rd473;
	@%p92 bra 	$L__BB7_178;
	setp.lt.s64 	%p93, %rd473, %rd347;
	selp.b32 	%r649, %r652, %r188, %p93;
	min.s64 	%rd470, %rd473, %rd347;
$L__BB7_178:
	add.s64 	%rd350, %rd468, -8200;
	// begin inline asm
	ld.global.nc.u64 %rd349, [%rd350];
	// end inline asm
	add.s64 	%rd352, %rd468, -8192;
	// begin inline asm
	ld.global.nc.u64 %rd351, [%rd352];
	// end inline asm
	cvt.u32.u64 	%r191, %rd349;
	setp.lt.s32 	%p94, %r649, %r191;
	mov.u32 	%r650, %r191;
	mov.u64 	%rd471, %rd351;
	@%p94 bra 	$L__BB7_181;
	setp.lt.s32 	%p95, %r191, %r649;
	mov.u32 	%r650, %r649;
	mov.u64 	%rd471, %rd470;
	@%p95 bra 	$L__BB7_181;
	setp.lt.s64 	%p96, %rd470, %rd351;
	selp.b32 	%r650, %r649, %r191, %p96;
	min.s64 	%rd471, %rd470, %rd351;
$L__BB7_181:
	add.s64 	%rd354, %rd468, -4104;
	// begin inline asm
	ld.global.nc.u64 %rd353, [%rd354];
	// end inline asm
	add.s64 	%rd356, %rd468, -4096;
	// begin inline asm
	ld.global.nc.u64 %rd355, [%rd356];
	// end inline asm
	cvt.u32.u64 	%r194, %rd353;
	setp.lt.s32 	%p97, %r650, %r194;
	mov.u32 	%r651, %r194;
	mov.u64 	%rd472, %rd355;
	@%p97 bra 	$L__BB7_184;
	setp.lt.s32 	%p98, %r194, %r650;
	mov.u32 	%r651, %r650;
	mov.u64 	%rd472, %rd471;
	@%p98 bra 	$L__BB7_184;
	setp.lt.s64 	%p99, %rd471, %rd355;
	selp.b32 	%r651, %r650, %r194, %p99;
	min.s64 	%rd472, %rd471, %rd355;
$L__BB7_184:
	add.s64 	%rd358, %rd468, -8;
	// begin inline asm
	ld.global.nc.u64 %rd357, [%rd358];
	// end inline asm
	// begin inline asm
	ld.global.nc.u64 %rd359, [%rd468];
	// end inline asm
	cvt.u32.u64 	%r197, %rd357;
	setp.lt.s32 	%p100, %r651, %r197;
	mov.u32 	%r652, %r197;
	mov.u64 	%rd473, %rd359;
	@%p100 bra 	$L__BB7_187;
	setp.lt.s32 	%p101, %r197, %r651;
	mov.u32 	%r652, %r651;
	mov.u64 	%rd473, %rd472;
	@%p101 bra 	$L__BB7_187;
	setp.lt.s64 	%p102, %rd472, %rd359;
	selp.b32 	%r652, %r651, %r197, %p102;
	min.s64 	%rd473, %rd472, %rd359;
$L__BB7_187:
	add.s32 	%r644, %r644, 1024;
	add.s64 	%rd468, %rd468, 16384;
	setp.lt.s32 	%p103, %r644, %r172;
	@%p103 bra 	$L__BB7_175;
$L__BB7_188:
	// begin inline asm
	mov.u32 %r248, %laneid;
	// end inline asm
	mov.b32 	%r266, 1;
	mov.b32 	%r267, 31;
	mov.b32 	%r268, -1;
	// begin inline asm
	shfl.sync.down.b32 %r249, %r652, %r266, %r267, %r268;
	// end inline asm
	// begin inline asm
	shfl.sync.down.b32 %r254, %r255, %r266, %r267, %r268;
	// end inline asm
	mov.b64 	{%r260, %r265}, %rd473;
	// begin inline asm
	shfl.sync.down.b32 %r259, %r260, %r266, %r267, %r268;
	// end inline asm
	// begin inline asm
	shfl.sync.down.b32 %r264, %r265, %r266, %r267, %r268;
	// end inline asm
	mov.b64 	%rd200, {%r259, %r264};
	setp.gt.s32 	%p104, %r248, 30;
	mov.u32 	%r654, %r652;
	mov.u64 	%rd475, %rd473;
	@%p104 bra 	$L__BB7_192;
	setp.lt.s32 	%p105, %r652, %r249;
	mov.u32 	%r654, %r249;
	mov.u64 	%rd475, %rd200;
	@%p105 bra 	$L__BB7_192;
	setp.lt.s32 	%p106, %r249, %r652;
	mov.u32 	%r654, %r652;
	mov.u64 	%rd475, %rd473;
	@%p106 bra 	$L__BB7_192;
	setp.lt.s64 	%p107, %rd473, %rd200;
	selp.b32 	%r654, %r652, %r249, %p107;
	min.s64 	%rd475, %rd473, %rd200;
$L__BB7_192:
	mov.b32 	%r286, 2;
	mov.b32 	%r287, 31;
	mov.b32 	%r288, -1;
	// begin inline asm
	shfl.sync.down.b32 %r269, %r654, %r286, %r287, %r288;
	// end inline asm
	// begin inline asm
	shfl.sync.down.b32 %r274, %r275, %r286, %r287, %r288;
	// end inline asm
	mov.b64 	{%r280, %r285}, %rd475;
	// begin inline asm
	shfl.sync.down.b32 %r279, %r280, %r286, %r287, %r288;
	// end inline asm
	// begin inline asm
	shfl.sync.down.b32 %r284, %r285, %r286, %r287, %r288;
	// end inline asm
	mov.b64 	%rd203, {%r279, %r284};
	setp.gt.s32 	%p108, %r248, 29;
	mov.u32 	%r655, %r654;
	mov.u64 	%rd476, %rd475;
	@%p108 bra 	$L__BB7_196;
	setp.lt.s32 	%p109, %r654, %r269;
	mov.u32 	%r655, %r269;
	mov.u64 	%rd476, %rd203;
	@%p109 bra 	$L__BB7_196;
	setp.lt.s32 	%p110, %r269, %r654;
	mov.u32 	%r655, %r654;
	mov.u64 	%rd476, %rd475;
	@%p110 bra 	$L__BB7_196;
	setp.lt.s64 	%p111, %rd475, %rd203;
	selp.b32 	%r655, %r654, %r269, %p111;
	min.s64 	%rd476, %rd475, %rd203;
$L__BB7_196:
	mov.b32 	%r306, 4;
	mov.b32 	%r307, 31;
	mov.b32 	%r308, -1;
	// begin inline asm
	shfl.sync.down.b32 %r289, %r655, %r306, %r307, %r308;
	// end inline asm
	// begin inline asm
	shfl.sync.down.b32 %r294, %r295, %r306, %r307, %r308;
	// end inline asm
	mov.b64 	{%r300, %r305}, %rd476;
	// begin inline asm
	shfl.sync.down.b32 %r299, %r300, %r306, %r307, %r308;
	// end inline asm
	// begin inline asm
	shfl.sync.down.b32 %r304, %r305, %r306, %r307, %r308;
	// end inline asm
	mov.b64 	%rd206, {%r299, %r304};
	setp.gt.s32 	%p112, %r248, 27;
	mov.u32 	%r656, %r655;
	mov.u64 	%rd477, %rd476;
	@%p112 bra 	$L__BB7_200;
	setp.lt.s32 	%p113, %r655, %r289;
	mov.u32 	%r656, %r289;
	mov.u64 	%rd477, %rd206;
	@%p113 bra 	$L__BB7_200;
	setp.lt.s32 	%p114, %r289, %r655;
	mov.u32 	%r656, %r655;
	mov.u64 	%rd477, %rd476;
	@%p114 bra 	$L__BB7_200;
	setp.lt.s64 	%p115, %rd476, %rd206;
	selp.b32 	%r656, %r655, %r289, %p115;
	min.s64 	%rd477, %rd476, %rd206;
$L__BB7_200:
	mov.b32 	%r326, 8;
	mov.b32 	%r327, 31;
	mov.b32 	%r328, -1;
	// begin inline asm
	shfl.sync.down.b32 %r309, %r656, %r326, %r327, %r328;
	// end inline asm
	// begin inline asm
	shfl.sync.down.b32 %r314, %r315, %r326, %r327, %r328;
	// end inline asm
	mov.b64 	{%r320, %r325}, %rd477;
	// begin inline asm
	shfl.sync.down.b32 %r319, %r320, %r326, %r327, %r328;
	// end inline asm
	// begin inline asm
	shfl.sync.down.b32 %r324, %r325, %r326, %r327, %r328;
	// end inline asm
	mov.b64 	%rd209, {%r319, %r324};
	setp.gt.s32 	%p116, %r248, 23;
	mov.u32 	%r657, %r656;
	mov.u64 	%rd478, %rd477;
	@%p116 bra 	$L__BB7_204;
	setp.lt.s32 	%p117, %r656, %r309;
	mov.u32 	%r657, %r309;
	mov.u64 	%rd478, %rd209;
	@%p117 bra 	$L__BB7_204;
	setp.lt.s32 	%p118, %r309, %r656;
	mov.u32 	%r657, %r656;
	mov.u64 	%rd478, %rd477;
	@%p118 bra 	$L__BB7_204;
	setp.lt.s64 	%p119, %rd477, %rd209;
	selp.b32 	%r657, %r656, %r309, %p119;
	min.s64 	%rd478, %rd477, %rd209;
$L__BB7_204:
	mov.b32 	%r346, 16;
	mov.b32 	%r347, 31;
	mov.b32 	%r348, -1;
	// begin inline asm
	shfl.sync.down.b32 %r329, %r657, %r346, %r347, %r348;
	// end inline asm
	// begin inline asm
	shfl.sync.down.b32 %r334, %r335, %r346, %r347, %r348;
	// end inline asm
	mov.b64 	{%r340, %r345}, %rd478;
	// begin inline asm
	shfl.sync.down.b32 %r339, %r340, %r346, %r347, %r348;
	// end inline asm
	// begin inline asm
	shfl.sync.down.b32 %r344, %r345, %r346, %r347, %r348;
	// end inline asm
	mov.b64 	%rd212, {%r339, %r344};
	setp.gt.s32 	%p120, %r248, 15;
	mov.u32 	%r665, %r657;
	mov.u64 	%rd486, %rd478;
	@%p120 bra 	$L__BB7_208;
	setp.lt.s32 	%p121, %r657, %r329;
	mov.u32 	%r665, %r329;
	mov.u64 	%rd486, %rd212;
	@%p121 bra 	$L__BB7_208;
	setp.lt.s32 	%p122, %r329, %r657;
	mov.u32 	%r665, %r657;
	mov.u64 	%rd486, %rd478;
	@%p122 bra 	$L__BB7_208;
	setp.lt.s64 	%p123, %rd478, %rd212;
	selp.b32 	%r665, %r657, %r329, %p123;
	min.s64 	%rd486, %rd478, %rd212;
$L__BB7_208:
	setp.ne.s32 	%p124, %r248, 0;
	@%p124 bra 	$L__BB7_210;
	shr.u32 	%r349, %r108, 1;
	and.b32  	%r350, %r349, 496;
	mov.u32 	%r351, _ZN6thrust24THRUST_300001_SM_1000_NS8cuda_cub4core6detail5shmemE;
	add.s32 	%r352, %r351, %r350;
	st.shared.u32 	[%r352+8], %r665;
	st.shared.u64 	[%r352+16], %rd486;
$L__BB7_210:
	bar.sync 	0;
	setp.ne.s32 	%p125, %r108, 0;
	@%p125 bra 	$L__BB7_232;
	ld.shared.u32 	%r218, [_ZN6thrust24THRUST_300001_SM_1000_NS8cuda_cub4core6detail5shmemE+24];
	ld.shared.u64 	%rd215, [_ZN6thrust24THRUST_300001_SM_1000_NS8cuda_cub4core6detail5shmemE+32];
	setp.lt.s32 	%p126, %r665, %r218;
	mov.u32 	%r659, %r218;
	mov.u64 	%rd480, %rd215;
	@%p126 bra 	$L__BB7_214;
	setp.lt.s32 	%p127, %r218, %r665;
	mov.u32 	%r659, %r665;
	mov.u64 	%rd480, %rd486;
	@%p127 bra 	$L__BB7_214;
	setp.lt.s64 	%p128, %rd486, %rd215;
	selp.b32 	%r659, %r665, %r218, %p128;
	min.s64 	%rd480, %rd486, %rd215;
$L__BB7_214:
	ld.shared.u32 	%r221, [_ZN6thrust24THRUST_300001_SM_1000_NS8cuda_cub4core6detail5shmemE+40];
	ld.shared.u64 	%rd218, [_ZN6thrust24THRUST_300001_SM_1000_NS8cuda_cub4core6detail5shmemE+48];
	setp.lt.s32 	%p129, %r659, %r221;
	mov.u32 	%r660, %r221;
	mov.u64 	%rd481, %rd218;
	@%p129 bra 	$L__BB7_217;
	setp.lt.s32 	%p130, %r221, %r659;
	mov.u32 	%r660, %r659;
	mov.u64 	%rd481, %rd480;
	@%p130 bra 	$L__BB7_217;
	setp.lt.s64 	%p131, %rd480, %rd218;
	selp.b32 	%r660, %r659, %r221, %p131;
	min.s64 	%rd481, %rd480, %rd218;
$L__BB7_217:
	ld.shared.u32 	%r224, [_ZN6thrust24THRUST_300001_SM_1000_NS8cuda_cub4core6detail5shmemE+56];
	ld.shared.u64 	%rd221, [_ZN6thrust24THRUST_300001_SM_1000_NS8cuda_cub4core6detail5shmemE+64];
	setp.lt.s32 	%p132, %r660, %r224;
	mov.u32 	%r661, %r224;
	mov.u64 	%rd482, %rd221;
	@%p132 bra 	$L__BB7_220;
	setp.lt.s32 	%p133, %r224, %r660;
	mov.u32 	%r661, %r660;
	mov.u64 	%rd482, %rd481;
	@%p133 bra 	$L__BB7_220;
	setp.lt.s64 	%p134, %rd481, %rd221;
	selp.b32 	%r661, %r660, %r224, %p134;
	min.s64 	%rd482, %rd481, %rd221;
$L__BB7_220:
	ld.shared.u32 	%r227, [_ZN6thrust24THRUST_300001_SM_1000_NS8cuda_cub4core6detail5shmemE+72];
	ld.shared.u64 	%rd224, [_ZN6thrust24THRUST_300001_SM_1000_NS8cuda_cub4core6detail5shmemE+80];
	setp.lt.s32 	%p135, %r661, %r227;
	mov.u32 	%r662, %r227;
	mov.u64 	%rd483, %rd224;
	@%p135 bra 	$L__BB7_223;
	setp.lt.s32 	%p136, %r227, %r661;
	mov.u32 	%r662, %r661;
	mov.u64 	%rd483, %rd482;
	@%p136 bra 	$L__BB7_223;
	setp.lt.s64 	%p137, %rd482, %rd224;
	selp.b32 	%r662, %r661, %r227, %p137;
	min.s64 	%rd483, %rd482, %rd224;
$L__BB7_223:
	ld.shared.u32 	%r230, [_ZN6thrust24THRUST_300001_SM_1000_NS8cuda_cub4core6detail5shmemE+88];
	ld.shared.u64 	%rd227, [_ZN6thrust24THRUST_300001_SM_1000_NS8cuda_cub4core6detail5shmemE+96];
	setp.lt.s32 	%p138, %r662, %r230;
	mov.u32 	%r663, %r230;
	mov.u64 	%rd484, %rd227;
	@%p138 bra 	$L__BB7_226;
	setp.lt.s32 	%p139, %r230, %r662;
	mov.u32 	%r663, %r662;
	mov.u64 	%rd484, %rd483;
	@%p139 bra 	$L__BB7_226;
	setp.lt.s64 	%p140, %rd483, %rd227;
	selp.b32 	%r663, %r662, %r230, %p140;
	min.s64 	%rd484, %rd483, %rd227;
$L__BB7_226:
	ld.shared.u32 	%r233, [_ZN6thrust24THRUST_300001_SM_1000_NS8cuda_cub4core6detail5shmemE+104];
	ld.shared.u64 	%rd230, [_ZN6thrust24THRUST_300001_SM_1000_NS8cuda_cub4core6detail5shmemE+112];
	setp.lt.s32 	%p141, %r663, %r233;
	mov.u32 	%r664, %r233;
	mov.u64 	%rd485, %rd230;
	@%p141 bra 	$L__BB7_229;
	setp.lt.s32 	%p142, %r233, %r663;
	mov.u32 	%r664, %r663;
	mov.u64 	%rd485, %rd484;
	@%p142 bra 	$L__BB7_229;
	setp.lt.s64 	%p143, %rd484, %rd230;
	selp.b32 	%r664, %r663, %r233, %p143;
	min.s64 	%rd485, %rd484, %rd230;
$L__BB7_229:
	ld.shared.u32 	%r236, [_ZN6thrust24THRUST_300001_SM_1000_NS8cuda_cub4core6detail5shmemE+120];
	ld.shared.u64 	%rd233, [_ZN6thrust24THRUST_300001_SM_1000_NS8cuda_cub4core6detail5shmemE+128];
	setp.lt.s32 	%p144, %r664, %r236;
	mov.u32 	%r665, %r236;
	mov.u64 	%rd486, %rd233;
	@%p144 bra 	$L__BB7_232;
	setp.lt.s32 	%p145, %r236, %r664;
	mov.u32 	%r665, %r664;
	mov.u64 	%rd486, %rd485;
	@%p145 bra 	$L__BB7_232;
	setp.lt.s64 	%p146, %rd485, %rd233;
	selp.b32 	%r665, %r664, %r236, %p146;
	min.s64 	%rd486, %rd485, %rd233;
$L__BB7_232:
	mov.u32 	%r578, %tid.x;
	setp.ne.s32 	%p263, %r578, 0;
	@%p263 bra 	$L__BB7_234;
	ld.param.u64 	%rd399, [_ZN6thrust24THRUST_300001_SM_1000_NS8cuda_cub4core6detail13_kernel_agentINS1_8__reduce11ReduceAgentIPN4cuda3std3__45tupleIJilEEESC_SB_lNS1_9__extrema9arg_max_fIilNS9_4lessIiEEEEEEJSC_SC_iSH_EEEvDpT0__param_1];
	cvta.to.global.u64 	%rd390, %rd399;
	st.global.u32 	[%rd390], %r665;
	st.global.u64 	[%rd390+8], %rd486;
$L__BB7_234:
	ret;

}
	// .globl	_ZN3cub18CUB_300001_SM_10006detail11EmptyKernelIvEEvv
.visible .entry _ZN3cub18CUB_300001_SM_10006detail11EmptyKernelIvEEvv()
{


	ret;

}
	// .globl	_ZN3cub18CUB_300001_SM_10006detail8for_each13static_kernelINS2_12policy_hub_t12policy_500_tEmN6thrust24THRUST_300001_SM_1000_NS8cuda_cub20__uninitialized_fill7functorINS7_10device_ptrIiEEiEEEEvT0_T1_
.visible .entry _ZN3cub18CUB_300001_SM_10006detail8for_each13static_kernelINS2_12policy_hub_t12policy_500_tEmN6thrust24THRUST_300001_SM_1000_NS8cuda_cub20__uninitialized_fill7functorINS7_10device_ptrIiEEiEEEEvT0_T1_(
	.param .u64 _ZN3cub18CUB_300001_SM_10006detail8for_each13static_kernelINS2_12policy_hub_t12policy_500_tEmN6thrust24THRUST_300001_SM_1000_NS8cuda_cub20__uninitialized_fill7functorINS7_10device_ptrIiEEiEEEEvT0_T1__param_0,
	.param .align 8 .b8 _ZN3cub18CUB_300001_SM_10006detail8for_each13static_kernelINS2_12policy_hub_t12policy_500_tEmN6thrust24THRUST_300001_SM_1000_NS8cuda_cub20__uninitialized_fill7functorINS7_10device_ptrIiEEiEEEEvT0_T1__param_1[16]
)
.maxntid 256
{
	.reg .pred 	%p<4>;
	.reg .b16 	%rs<5>;
	.reg .b32 	%r<12>;
	.reg .b64 	%rd<16>;

	ld.param.u32 	%r3, [_ZN3cub18CUB_300001_SM_10006detail8for_each13static_kernelINS2_12policy_hub_t12policy_500_tEmN6thrust24THRUST_300001_SM_1000_NS8cuda_cub20__uninitialized_fill7functorINS7_10device_ptrIiEEiEEEEvT0_T1__param_1+8];
	ld.param.u64 	%rd4, [_ZN3cub18CUB_300001_SM_10006detail8for_each13static_kernelINS2_12policy_hub_t12policy_500_tEmN6thrust24THRUST_300001_SM_1000_NS8cuda_cub20__uninitialized_fill7functorINS7_10device_ptrIiEEiEEEEvT0_T1__param_1];
	ld.param.u64 	%rd5, [_ZN3cub18CUB_300001_SM_10006detail8for_each13static_kernelINS2_12policy_hub_t12policy_500_tEmN6thrust24THRUST_300001_SM_1000_NS8cuda_cub20__uninitialized_fill7functorINS7_10device_ptrIiEEiEEEEvT0_T1__param_0];
	mov.u32 	%r9, %ctaid.x;
	mul.wide.u32 	%rd1, %r9, 512;
	sub.s64 	%rd2, %rd5, %rd1;
	setp.lt.u64 	%p1, %rd2, 512;
	@%p1 bra 	$L__BB9_2;
	mov.u32 	%r11, %tid.x;
	cvta.to.global.u64 	%rd11, %rd4;
	cvt.u64.u32 	%rd12, %r11;
	add.s64 	%rd13, %rd1, %rd12;
	shl.b64 	%rd14, %rd13, 2;
	add.s64 	%rd15, %rd11, %rd14;
	st.global.u32 	[%rd15], %r3;
	st.global.u32 	[%rd15+1024], %r3;
	bra.uni 	$L__BB9_6;
$L__BB9_2:
	cvta.to.global.u64 	%rd6, %rd4;
	mov.u32 	%r2, %tid.x;
	cvt.u64.u32 	%rd7, %r2;
	setp.le.u64 	%p2, %rd2, %rd7;
	add.s64 	%rd8, %rd1, %rd7;
	shl.b64 	%rd9, %rd8, 2;
	add.s64 	%rd3, %rd6, %rd9;
	@%p2 bra 	$L__BB9_4;
	st.global.u32 	[%rd3], %r3;
$L__BB9_4:
	add.s32 	%r10, %r2, 256;
	cvt.u64.u32 	%rd10, %r10;
	setp.le.u64 	%p3, %rd2, %rd10;
	@%p3 bra 	$L__BB9_6;
	st.global.u32 	[%rd3+1024], %r3;
$L__BB9_6:
	ret;

}
	// .globl	_ZN3cub18CUB_300001_SM_10006detail9transform16transform_kernelINS2_10policy_hubILb1EN4cuda3std3__45tupleIJN6thrust24THRUST_300001_SM_1000_NS17counting_iteratorIiNSA_11use_defaultESC_SC_EEEEEE10policy1000Ei19customized_operatorNSA_6detail15normal_iteratorINSA_10device_ptrIiEEEEJSD_EEEvT0_iT1_T2_DpNS2_10kernel_argIT3_EE
.visible .entry _ZN3cub18CUB_300001_SM_10006detail9transform16transform_kernelINS2_10policy_hubILb1EN4cuda3std3__45tupleIJN6thrust24THRUST_300001_SM_1000_NS17counting_iteratorIiNSA_11use_defaultESC_SC_EEEEEE10policy1000Ei19customized_operatorNSA_6detail15normal_iteratorINSA_10device_ptrIiEEEEJSD_EEEvT0_iT1_T2_DpNS2_10kernel_argIT3_EE(
	.param .u32 _ZN3cub18CUB_300001_SM_10006detail9transform16transform_kernelINS2_10policy_hubILb1EN4cuda3std3__45tupleIJN6thrust24THRUST_300001_SM_1000_NS17counting_iteratorIiNSA_11use_defaultESC_SC_EEEEEE10policy1000Ei19customized_operatorNSA_6detail15normal_iteratorINSA_10device_ptrIiEEEEJSD_EEEvT0_iT1_T2_DpNS2_10kernel_argIT3_EE_param_0,
	.param .u32 _ZN3cub18CUB_300001_SM_10006detail9transform16transform_kernelINS2_10policy_hubILb1EN4cuda3std3__45tupleIJN6thrust24THRUST_300001_SM_1000_NS17counting_iteratorIiNSA_11use_defaultESC_SC_EEEEEE10policy1000Ei19customized_operatorNSA_6detail15normal_iteratorINSA_10device_ptrIiEEEEJSD_EEEvT0_iT1_T2_DpNS2_10kernel_argIT3_EE_param_1,
	.param .align 8 .b8 _ZN3cub18CUB_300001_SM_10006detail9transform16transform_kernelINS2_10policy_hubILb1EN4cuda3std3__45tupleIJN6thrust24THRUST_300001_SM_1000_NS17counting_iteratorIiNSA_11use_defaultESC_SC_EEEEEE10policy1000Ei19customized_operatorNSA_6detail15normal_iteratorINSA_10device_ptrIiEEEEJSD_EEEvT0_iT1_T2_DpNS2_10kernel_argIT3_EE_param_2[32],
	.param .align 8 .b8 _ZN3cub18CUB_300001_SM_10006detail9transform16transform_kernelINS2_10policy_hubILb1EN4cuda3std3__45tupleIJN6thrust24THRUST_300001_SM_1000_NS17counting_iteratorIiNSA_11use_defaultESC_SC_EEEEEE10policy1000Ei19customized_operatorNSA_6detail15normal_iteratorINSA_10device_ptrIiEEEEJSD_EEEvT0_iT1_T2_DpNS2_10kernel_argIT3_EE_param_3[8],
	.param .align 8 .b8 _ZN3cub18CUB_300001_SM_10006detail9transform16transform_kernelINS2_10policy_hubILb1EN4cuda3std3__45tupleIJN6thrust24THRUST_300001_SM_1000_NS17counting_iteratorIiNSA_11use_defaultESC_SC_EEEEEE10policy1000Ei19customized_operatorNSA_6detail15normal_iteratorINSA_10device_ptrIiEEEEJSD_EEEvT0_iT1_T2_DpNS2_10kernel_argIT3_EE_param_4[16]
)
.maxntid 128
{
	.local .align 8 .b8 	__local_depot10[128];
	.reg .b64 	%SP;
	.reg .b64 	%SPL;
	.reg .pred 	%p<149>;
	.reg .b16 	%rs<41>;
	.reg .b32 	%r<476>;
	.reg .b64 	%rd<154>;

	mov.u64 	%SPL, __local_depot10;
	ld.param.u32 	%r1, [_ZN3cub18CUB_300001_SM_10006detail9transform16transform_kernelINS2_10policy_hubILb1EN4cuda3std3__45tupleIJN6thrust24THRUST_300001_SM_1000_NS17counting_iteratorIiNSA_11use_defaultESC_SC_EEEEEE10policy1000Ei19customized_operatorNSA_6detail15normal_iteratorINSA_10device_ptrIiEEEEJSD_EEEvT0_iT1_T2_DpNS2_10kernel_argIT3_EE_param_2];
	ld.param.u32 	%r2, [_ZN3cub18CUB_300001_SM_10006detail9transform16transform_kernelINS2_10policy_hubILb1EN4cuda3std3__45tupleIJN6thrust24THRUST_300001_SM_1000_NS17counting_iteratorIiNSA_11use_defaultESC_SC_EEEEEE10policy1000Ei19customized_operatorNSA_6detail15normal_iteratorINSA_10device_ptrIiEEEEJSD_EEEvT0_iT1_T2_DpNS2_10kernel_argIT3_EE_param_2+24];
	ld.param.u32 	%r199, [_ZN3cub18CUB_300001_SM_10006detail9transform16transform_kernelINS2_10policy_hubILb1EN4cuda3std3__45tupleIJN6thrust24THRUST_300001_SM_1000_NS17counting_iteratorIiNSA_11use_defaultESC_SC_EEEEEE10policy1000Ei19customized_operatorNSA_6detail15normal_iteratorINSA_10device_ptrIiEEEEJSD_EEEvT0_iT1_T2_DpNS2_10kernel_argIT3_EE_param_4];
	ld.param.u32 	%r200, [_ZN3cub18CUB_300001_SM_10006detail9transform16transform_kernelINS2_10policy_hubILb1EN4cuda3std3__45tupleIJN6thrust24THRUST_300001_SM_1000_NS17counting_iteratorIiNSA_11use_defaultESC_SC_EEEEEE10policy1000Ei19customized_operatorNSA_6detail15normal_iteratorINSA_10device_ptrIiEEEEJSD_EEEvT0_iT1_T2_DpNS2_10kernel_argIT3_EE_param_0];
	ld.param.u64 	%rd27, [_ZN3cub18CUB_300001_SM_10006detail9transform16transform_kernelINS2_10policy_hubILb1EN4cuda3std3__45tupleIJN6thrust24THRUST_300001_SM_1000_NS17counting_iteratorIiNSA_11use_defaultESC_SC_EEEEEE10policy1000Ei19customized_operatorNSA_6detail15normal_iteratorINSA_10device_ptrIiEEEEJSD_EEEvT0_iT1_T2_DpNS2_10kernel_argIT3_EE_param_2+16];
	ld.param.u64 	%rd28, [_ZN3cub18CUB_300001_SM_10006detail9transform16transform_kernelINS2_10policy_hubILb1EN4cuda3std3__45tupleIJN6thrust24THRUST_300001_SM_1000_NS17counting_iteratorIiNSA_11use_defaultESC_SC_EEEEEE10policy1000Ei19customized_operatorNSA_6detail15normal_iteratorINSA_10device_ptrIiEEEEJSD_EEEvT0_iT1_T2_DpNS2_10kernel_argIT3_EE_param_2+8];
	ld.param.u64 	%rd29, [_ZN3cub18CUB_300001_SM_10006detail9transform16transform_kernelINS2_10policy_hubILb1EN4cuda3std3__45tupleIJN6thrust24THRUST_300001_SM_1000_NS17counting_iteratorIiNSA_11use_defaultESC_SC_EEEEEE10policy1000Ei19customized_operatorNSA_6detail15normal_iteratorINSA_10device_ptrIiEEEEJSD_EEEvT0_iT1_T2_DpNS2_10kernel_argIT3_EE_param_3];
	ld.param.u32 	%r198, [_ZN3cub18CUB_300001_SM_10006detail9transform16transform_kernelINS2_10policy_hubILb1EN4cuda3std3__45tupleIJN6thrust24THRUST_300001_SM_1000_NS17counting_iteratorIiNSA_11use_defaultESC_SC_EEEEEE10policy1000Ei19customized_operatorNSA_6detail15normal_iteratorINSA_10device_ptrIiEEEEJSD_EEEvT0_iT1_T2_DpNS2_10kernel_argIT3_EE_param_1];
	add.u64 	%rd1, %SPL, 0;
	add.u64 	%rd2, %SPL, 24;
	add.u64 	%rd3, %SPL, 0;
	add.u64 	%rd4, %SPL, 24;
	cvta.to.global.u64 	%rd34, %rd29;
	cvta.to.global.u64 	%rd5, %rd28;
	cvta.to.global.u64 	%rd6, %rd27;
	shl.b32 	%r201, %r198, 7;
	mov.u32 	%r202, %ctaid.x;
	mul.lo.s32 	%r203, %r201, %r202;
	sub.s32 	%r204, %r200, %r203;
	min.s32 	%r3, %r201, %r204;
	add.s32 	%r4, %r199, %r203;
	mul.wide.s32 	%rd35, %r203, 4;
	add.s64 	%rd7, %rd34, %rd35;
	setp.gt.s32 	%p1, %r201, %r204;
	@%p1 bra 	$L__BB10_102;
	setp.lt.s32 	%p2, %r198, 1;
	@%p2 bra 	$L__BB10_212;
	mov.u32 	%r5, %tid.x;
	setp.lt.s32 	%p3, %r1, 1;
	@%p3 bra 	$L__BB10_80;
	add.s32 	%r6, %r2, -1;
	and.b32  	%r7, %r2, 15;
	add.s32 	%r8, %r7, -1;
	and.b32  	%r9, %r2, 7;
	add.s32 	%r10, %r9, -1;
	and.b32  	%r11, %r2, 2147483632;
	and.b32  	%r12, %r2, 3;
	mov.b32 	%r408, 0;
$L__BB10_4:
	setp.lt.s32 	%p19, %r2, 1;
	shl.b32 	%r256, %r408, 7;
	add.s32 	%r14, %r256, %r5;
	mov.b32 	%r257, 0;
	st.local.v2.b32 	[%rd3], {%r257, %r257};
	st.local.v2.b32 	[%rd3+8], {%r257, %r257};
	st.local.v2.b32 	[%rd3+16], {%r257, %r257};
	@%p19 bra 	$L__BB10_18;
	setp.lt.u32 	%p20, %r6, 15;
	mov.b32 	%r411, 0;
	@%p20 bra 	$L__BB10_8;
	mov.b32 	%r409, 0;
$L__BB10_7:
	.pragma "nounroll";
	mul.wide.u32 	%rd57, %r409, 4;
	add.s64 	%rd58, %rd6, %rd57;
	ld.global.u32 	%r260, [%rd58];
	add.s64 	%rd59, %rd4, %rd57;
	ld.global.u32 	%r261, [%rd58+4];
	st.local.v2.u32 	[%rd59], {%r260, %r261};
	ld.global.u32 	%r262, [%rd58+8];
	ld.global.u32 	%r263, [%rd58+12];
	st.local.v2.u32 	[%rd59+8], {%r262, %r263};
	ld.global.u32 	%r264, [%rd58+16];
	ld.global.u32 	%r265, [%rd58+20];
	st.local.v2.u32 	[%rd59+16], {%r264, %r265};
	ld.global.u32 	%r266, [%rd58+24];
	ld.global.u32 	%r267, [%rd58+28];
	st.local.v2.u32 	[%rd59+24], {%r266, %r267};
	ld.global.u32 	%r268, [%rd58+32];
	ld.global.u32 	%r269, [%rd58+36];
	st.local.v2.u32 	[%rd59+32], {%r268, %r269};
	ld.global.u32 	%r270, [%rd58+40];
	ld.global.u32 	%r271, [%rd58+44];
	st.local.v2.u32 	[%rd59+40], {%r270, %r271};
	ld.global.u32 	%r272, [%rd58+48];
	ld.global.u32 	%r273, [%rd58+52];
	st.local.v2.u32 	[%rd59+48], {%r272, %r273};
	ld.global.u32 	%r274, [%rd58+56];
	ld.global.u32 	%r275, [%rd58+60];
	st.local.v2.u32 	[%rd59+56], {%r274, %r275};
	add.s32 	%r409, %r409, 16;
	setp.ne.s32 	%p21, %r409, %r11;
	mov.u32 	%r411, %r11;
	@%p21 bra 	$L__BB10_7;
$L__BB10_8:
	setp.eq.s32 	%p22, %r7, 0;
	@%p22 bra 	$L__BB10_18;
	setp.lt.u32 	%p23, %r8, 7;
	@%p23 bra 	$L__BB10_11;
	mul.wide.u32 	%rd60, %r411, 4;
	add.s64 	%rd61, %rd6, %rd60;
	ld.global.u32 	%r276, [%rd61];
	add.s64 	%rd62, %rd4, %rd60;
	st.local.u32 	[%rd62], %r276;
	ld.global.u32 	%r277, [%rd61+4];
	st.local.u32 	[%rd62+4], %r277;
	ld.global.u32 	%r278, [%rd61+8];
	st.local.u32 	[%rd62+8], %r278;
	ld.global.u32 	%r279, [%rd61+12];
	st.local.u32 	[%rd62+12], %r279;
	ld.global.u32 	%r280, [%rd61+16];
	st.local.u32 	[%rd62+16], %r280;
	ld.global.u32 	%r281, [%rd61+20];
	st.local.u32 	[%rd62+20], %r281;
	ld.global.u32 	%r282, [%rd61+24];
	st.local.u32 	[%rd62+24], %r282;
	ld.global.u32 	%r283, [%rd61+28];
	st.local.u32 	[%rd62+28], %r283;
	add.s32 	%r411, %r411, 8;
$L__BB10_11:
	setp.eq.s32 	%p24, %r9, 0;
	@%p24 bra 	$L__BB10_18;
	setp.lt.u32 	%p25, %r10, 3;
	@%p25 bra 	$L__BB10_14;
	mul.wide.u32 	%rd63, %r411, 4;
	add.s64 	%rd64, %rd6, %rd63;
	ld.global.u32 	%r284, [%rd64];
	add.s64 	%rd65, %rd4, %rd63;
	st.local.u32 	[%rd65], %r284;
	ld.global.u32 	%r285, [%rd64+4];
	st.local.u32 	[%rd65+4], %r285;
	ld.global.u32 	%r286, [%rd64+8];
	st.local.u32 	[%rd65+8], %r286;
	ld.global.u32 	%r287, [%rd64+12];
	st.local.u32 	[%rd65+12], %r287;
	add.s32 	%r411, %r411, 4;
$L__BB10_14:
	setp.eq.s32 	%p26, %r12, 0;
	@%p26 bra 	$L__BB10_18;
	setp.eq.s32 	%p27, %r12, 1;
	mul.wide.u32 	%rd66, %r411, 4;
	add.s64 	%rd8, %rd6, %rd66;
	ld.global.u32 	%r288, [%rd8];
	add.s64 	%rd9, %rd4, %rd66;
	st.local.u32 	[%rd9], %r288;
	@%p27 bra 	$L__BB10_18;
	setp.eq.s32 	%p28, %r12, 2;
	ld.global.u32 	%r289, [%rd8+4];
	st.local.u32 	[%rd9+4], %r289;
	@%p28 bra 	$L__BB10_18;
	ld.global.u32 	%r290, [%rd8+8];
	st.local.u32 	[%rd9+8], %r290;
$L__BB10_18:
	add.s32 	%r22, %r14, %r4;
	mov.b32 	%r432, 0;
	mov.u32 	%r414, %r432;
$L__BB10_19:
	mul.wide.u32 	%rd67, %r414, 20;
	add.s64 	%rd68, %rd5, %rd67;
	ld.global.u32 	%r418, [%rd68+4];
	ld.global.u32 	%r26, [%rd68+8];
	ld.global.u32 	%r27, [%rd68+12];
	setp.gt.s32 	%p29, %r432, 23;
	mov.b32 	%r433, -1;
	@%p29 bra 	$L__BB10_79;
	shr.u32 	%r293, %r22, %r414;
	and.b32  	%r294, %r293, 1;
	setp.eq.b32 	%p30, %r294, 1;
	not.pred 	%p31, %p30;
	@%p31 bra 	$L__BB10_78;
	mul.wide.s32 	%rd69, %r27, 4;
	add.s64 	%rd10, %rd4, %rd69;
	ld.local.u32 	%r28, [%rd10+-4];
	setp.lt.s32 	%p32, %r28, 1;
	@%p32 bra 	$L__BB10_78;
	setp.gt.s32 	%p33, %r418, %r26;
	@%p33 bra 	$L__BB10_41;
	setp.ge.s32 	%p34, %r418, %r26;
	@%p34 bra 	$L__BB10_40;
	mov.u32 	%r415, %r418;
$L__BB10_25:
	cvt.s64.s32 	%rd70, %r415;
	add.s64 	%rd71, %rd3, %rd70;
	ld.local.u8 	%rs1, [%rd71];
	setp.ne.s16 	%p35, %rs1, 0;
	@%p35 bra 	$L__BB10_79;
	add.s32 	%r415, %r415, 1;
	setp.ne.s32 	%p36, %r415, %r26;
	@%p36 bra 	$L__BB10_25;
	sub.s32 	%r31, %r26, %r418;
	and.b32  	%r32, %r31, 15;
	sub.s32 	%r296, %r418, %r26;
	setp.gt.u32 	%p37, %r296, -16;
	@%p37 bra 	$L__BB10_30;
	and.b32  	%r33, %r31, -16;
	mov.b32 	%r417, 0;
$L__BB10_29:
	.pragma "nounroll";
	cvt.s64.s32 	%rd72, %r418;
	add.s64 	%rd73, %rd3, %rd72;
	mov.b16 	%rs2, 1;
	st.local.u8 	[%rd73], %rs2;
	st.local.u8 	[%rd73+1], %rs2;
	st.local.u8 	[%rd73+2], %rs2;
	st.local.u8 	[%rd73+3], %rs2;
	st.local.u8 	[%rd73+4], %rs2;
	st.local.u8 	[%rd73+5], %rs2;
	st.local.u8 	[%rd73+6], %rs2;
	st.local.u8 	[%rd73+7], %rs2;
	st.local.u8 	[%rd73+8], %rs2;
	st.local.u8 	[%rd73+9], %rs2;
	st.local.u8 	[%rd73+10], %rs2;
	st.local.u8 	[%rd73+11], %rs2;
	st.local.u8 	[%rd73+12], %rs2;
	st.local.u8 	[%rd73+13], %rs2;
	st.local.u8 	[%rd73+14], %rs2;
	st.local.u8 	[%rd73+15], %rs2;
	add.s32 	%r418, %r418, 16;
	add.s32 	%r417, %r417, 16;
	setp.ne.s32 	%p38, %r417, %r33;
	@%p38 bra 	$L__BB10_29;
$L__BB10_30:
	setp.eq.s32 	%p39, %r32, 0;
	@%p39 bra 	$L__BB10_40;
	and.b32  	%r39, %r31, 7;
	setp.lt.u32 	%p40, %r32, 8;
	@%p40 bra 	$L__BB10_33;
	cvt.s64.s32 	%rd74, %r418;
	add.s64 	%rd75, %rd3, %rd74;
	mov.b16 	%rs3, 1;
	st.local.u8 	[%rd75], %rs3;
	st.local.u8 	[%rd75+1], %rs3;
	st.local.u8 	[%rd75+2], %rs3;
	st.local.u8 	[%rd75+3], %rs3;
	st.local.u8 	[%rd75+4], %rs3;
	st.local.u8 	[%rd75+5], %rs3;
	st.local.u8 	[%rd75+6], %rs3;
	st.local.u8 	[%rd75+7], %rs3;
	add.s32 	%r418, %r418, 8;
$L__BB10_33:
	setp.eq.s32 	%p41, %r39, 0;
	@%p41 bra 	$L__BB10_40;
	and.b32  	%r42, %r31, 3;
	setp.lt.u32 	%p42, %r39, 4;
	@%p42 bra 	$L__BB10_36;
	cvt.s64.s32 	%rd76, %r418;
	add.s64 	%rd77, %rd3, %rd76;
	mov.b16 	%rs4, 1;
	st.local.u8 	[%rd77], %rs4;
	st.local.u8 	[%rd77+1], %rs4;
	st.local.u8 	[%rd77+2], %rs4;
	st.local.u8 	[%rd77+3], %rs4;
	add.s32 	%r418, %r418, 4;
$L__BB10_36:
	setp.eq.s32 	%p43, %r42, 0;
	@%p43 bra 	$L__BB10_40;
	cvt.s64.s32 	%rd78, %r418;
	add.s64 	%rd11, %rd3, %rd78;
	mov.b16 	%rs5, 1;
	st.local.u8 	[%rd11], %rs5;
	setp.eq.s32 	%p44, %r42, 1;
	@%p44 bra 	$L__BB10_40;
	mov.b16 	%rs6, 1;
	st.local.u8 	[%rd11+1], %rs6;
	setp.eq.s32 	%p45, %r42, 2;
	@%p45 bra 	$L__BB10_40;
	mov.b16 	%rs7, 1;
	st.local.u8 	[%rd11+2], %rs7;
$L__BB10_40:
	add.s32 	%r432, %r432, 1;
	add.s32 	%r298, %r28, -1;
	st.local.u32 	[%rd10+-4], %r298;
	bra.uni 	$L__BB10_78;
$L__BB10_41:
	setp.gt.s32 	%p46, %r418, 23;
	@%p46 bra 	$L__BB10_45;
	mov.u32 	%r421, %r418;
$L__BB10_43:
	cvt.s64.s32 	%rd79, %r421;
	add.s64 	%rd80, %rd3, %rd79;
	ld.local.u8 	%rs8, [%rd80];
	setp.ne.s16 	%p47, %rs8, 0;
	@%p47 bra 	$L__BB10_79;
	add.s32 	%r421, %r421, 1;
	setp.ne.s32 	%p48, %r421, 24;
	@%p48 bra 	$L__BB10_43;
$L__BB10_45:
	setp.lt.s32 	%p49, %r26, 1;
	@%p49 bra 	$L__BB10_49;
	mov.b32 	%r422, 0;
$L__BB10_47:
	cvt.u64.u32 	%rd81, %r422;
	add.s64 	%rd82, %rd3, %rd81;
	ld.local.u8 	%rs9, [%rd82];
	setp.ne.s16 	%p50, %rs9, 0;
	@%p50 bra 	$L__BB10_79;
	add.s32 	%r422, %r422, 1;
	setp.ne.s32 	%p51, %r422, %r26;
	@%p51 bra 	$L__BB10_47;
$L__BB10_49:
	@%p46 bra 	$L__BB10_63;
	sub.s32 	%r50, 24, %r418;
	and.b32  	%r51, %r50, 15;
	add.s32 	%r302, %r418, -9;
	setp.lt.u32 	%p53, %r302, 15;
	@%p53 bra 	$L__BB10_53;
	and.b32  	%r52, %r50, -16;
	mov.b32 	%r424, 0;
$L__BB10_52:
	.pragma "nounroll";
	cvt.s64.s32 	%rd83, %r418;
	add.s64 	%rd84, %rd3, %rd83;
	mov.b16 	%rs10, 1;
	st.local.u8 	[%rd84], %rs10;
	st.local.u8 	[%rd84+1], %rs10;
	st.local.u8 	[%rd84+2], %rs10;
	st.local.u8 	[%rd84+3], %rs10;
	st.local.u8 	[%rd84+4], %rs10;
	st.local.u8 	[%rd84+5], %rs10;
	st.local.u8 	[%rd84+6], %rs10;
	st.local.u8 	[%rd84+7], %rs10;
	st.local.u8 	[%rd84+8], %rs10;
	st.local.u8 	[%rd84+9], %rs10;
	st.local.u8 	[%rd84+10], %rs10;
	st.local.u8 	[%rd84+11], %rs10;
	st.local.u8 	[%rd84+12], %rs10;
	st.local.u8 	[%rd84+13], %rs10;
	st.local.u8 	[%rd84+14], %rs10;
	st.local.u8 	[%rd84+15], %rs10;
	add.s32 	%r418, %r418, 16;
	add.s32 	%r424, %r424, 16;
	setp.ne.s32 	%p54, %r424, %r52;
	@%p54 bra 	$L__BB10_52;
$L__BB10_53:
	setp.eq.s32 	%p55, %r51, 0;
	@%p55 bra 	$L__BB10_63;
	and.b32  	%r58, %r50, 7;
	setp.lt.u32 	%p56, %r51, 8;
	@%p56 bra 	$L__BB10_56;
	cvt.s64.s32 	%rd85, %r418;
	add.s64 	%rd86, %rd3, %rd85;
	mov.b16 	%rs11, 1;
	st.local.u8 	[%rd86], %rs11;
	st.local.u8 	[%rd86+1], %rs11;
	st.local.u8 	[%rd86+2], %rs11;
	st.local.u8 	[%rd86+3], %rs11;
	st.local.u8 	[%rd86+4], %rs11;
	st.local.u8 	[%rd86+5], %rs11;
	st.local.u8 	[%rd86+6], %rs11;
	st.local.u8 	[%rd86+7], %rs11;
	add.s32 	%r418, %r418, 8;
$L__BB10_56:
	setp.eq.s32 	%p57, %r58, 0;
	@%p57 bra 	$L__BB10_63;
	and.b32  	%r61, %r50, 3;
	setp.lt.u32 	%p58, %r58, 4;
	@%p58 bra 	$L__BB10_59;
	cvt.s64.s32 	%rd87, %r418;
	add.s64 	%rd88, %rd3, %rd87;
	mov.b16 	%rs12, 1;
	st.local.u8 	[%rd88], %rs12;
	st.local.u8 	[%rd88+1], %rs12;
	st.local.u8 	[%rd88+2], %rs12;
	st.local.u8 	[%rd88+3], %rs12;
	add.s32 	%r418, %r418, 4;
$L__BB10_59:
	setp.eq.s32 	%p59, %r61, 0;
	@%p59 bra 	$L__BB10_63;
	cvt.s64.s32 	%rd89, %r418;
	add.s64 	%rd12, %rd3, %rd89;
	mov.b16 	%rs13, 1;
	st.local.u8 	[%rd12], %rs13;
	setp.eq.s32 	%p60, %r61, 1;
	@%p60 bra 	$L__BB10_63;
	mov.b16 	%rs14, 1;
	st.local.u8 	[%rd12+1], %rs14;
	setp.eq.s32 	%p61, %r61, 2;
	@%p61 bra 	$L__BB10_63;
	mov.b16 	%rs15, 1;
	st.local.u8 	[%rd12+2], %rs15;
$L__BB10_63:
	@%p49 bra 	$L__BB10_77;
	and.b32  	%r64, %r26, 15;
	setp.lt.u32 	%p63, %r26, 16;
	mov.b32 	%r430, 0;
	@%p63 bra 	$L__BB10_67;
	and.b32  	%r430, %r26, 2147483632;
	mov.b32 	%r428, 0;
$L__BB10_66:
	.pragma "nounroll";
	cvt.u64.u32 	%rd90, %r428;
	add.s64 	%rd91, %rd3, %rd90;
	mov.b32 	%r306, 16843009;
	st.local.v2.b32 	[%rd91], {%r306, %r306};
	st.local.v2.b32 	[%rd91+8], {%r306, %r306};
	add.s32 	%r428, %r428, 16;
	setp.ne.s32 	%p64, %r428, %r430;
	@%p64 bra 	$L__BB10_66;
$L__BB10_67:
	setp.eq.s32 	%p65, %r64, 0;
	@%p65 bra 	$L__BB10_77;
	and.b32  	%r69, %r26, 7;
	setp.lt.u32 	%p66, %r64, 8;
	@%p66 bra 	$L__BB10_70;
	cvt.u64.u32 	%rd92, %r430;
	add.s64 	%rd93, %rd3, %rd92;
	mov.b16 	%rs16, 1;
	st.local.u8 	[%rd93], %rs16;
	st.local.u8 	[%rd93+1], %rs16;
	st.local.u8 	[%rd93+2], %rs16;
	st.local.u8 	[%rd93+3], %rs16;
	st.local.u8 	[%rd93+4], %rs16;
	st.local.u8 	[%rd93+5], %rs16;
	st.local.u8 	[%rd93+6], %rs16;
	st.local.u8 	[%rd93+7], %rs16;
	add.s32 	%r430, %r430, 8;
$L__BB10_70:
	setp.eq.s32 	%p67, %r69, 0;
	@%p67 bra 	$L__BB10_77;
	and.b32  	%r72, %r26, 3;
	setp.lt.u32 	%p68, %r69, 4;
	@%p68 bra 	$L__BB10_73;
	cvt.u64.u32 	%rd94, %r430;
	add.s64 	%rd95, %rd3, %rd94;
	mov.b16 	%rs17, 1;
	st.local.u8 	[%rd95], %rs17;
	st.local.u8 	[%rd95+1], %rs17;
	st.local.u8 	[%rd95+2], %rs17;
	st.local.u8 	[%rd95+3], %rs17;
	add.s32 	%r430, %r430, 4;
$L__BB10_73:
	setp.eq.s32 	%p69, %r72, 0;
	@%p69 bra 	$L__BB10_77;
	cvt.u64.u32 	%rd96, %r430;
	add.s64 	%rd13, %rd3, %rd96;
	mov.b16 	%rs18, 1;
	st.local.u8 	[%rd13], %rs18;
	setp.eq.s32 	%p70, %r72, 1;
	@%p70 bra 	$L__BB10_77;
	mov.b16 	%rs19, 1;
	st.local.u8 	[%rd13+1], %rs19;
	setp.eq.s32 	%p71, %r72, 2;
	@%p71 bra 	$L__BB10_77;
	mov.b16 	%rs20, 1;
	st.local.u8 	[%rd13+2], %rs20;
$L__BB10_77:
	add.s32 	%r432, %r432, 1;
	add.s32 	%r307, %r28, -1;
	st.local.u32 	[%rd10+-4], %r307;
$L__BB10_78:
	add.s32 	%r414, %r414, 1;
	setp.ne.s32 	%p72, %r414, %r1;
	mov.u32 	%r433, %r432;
	@%p72 bra 	$L__BB10_19;
$L__BB10_79:
	mul.wide.s32 	%rd97, %r14, 4;
	add.s64 	%rd98, %rd7, %rd97;
	st.global.u32 	[%rd98], %r433;
	add.s32 	%r408, %r408, 1;
	setp.eq.s32 	%p73, %r408, %r198;
	@%p73 bra 	$L__BB10_212;
	bra.uni 	$L__BB10_4;
$L__BB10_80:
	setp.lt.s32 	%p4, %r2, 1;
	@%p4 bra 	$L__BB10_91;
	and.b32  	%r80, %r2, 15;
	add.s32 	%r81, %r80, -1;
	and.b32  	%r82, %r2, 4;
	and.b32  	%r83, %r2, 2147483632;
	mov.b32 	%r434, 0;
$L__BB10_82:
	setp.lt.u32 	%p13, %r2, 16;
	mov.b32 	%r437, 0;
	@%p13 bra 	$L__BB10_85;
	mov.b32 	%r435, 0;
$L__BB10_84:
	.pragma "nounroll";
	mul.wide.u32 	%rd46, %r435, 4;
	add.s64 	%rd47, %rd6, %rd46;
	ld.global.u32 	%r224, [%rd47];
	add.s64 	%rd48, %rd4, %rd46;
	ld.global.u32 	%r225, [%rd47+4];
	st.local.v2.u32 	[%rd48], {%r224, %r225};
	ld.global.u32 	%r226, [%rd47+8];
	ld.global.u32 	%r227, [%rd47+12];
	st.local.v2.u32 	[%rd48+8], {%r226, %r227};
	ld.global.u32 	%r228, [%rd47+16];
	ld.global.u32 	%r229, [%rd47+20];
	st.local.v2.u32 	[%rd48+16], {%r228, %r229};
	ld.global.u32 	%r230, [%rd47+24];
	ld.global.u32 	%r231, [%rd47+28];
	st.local.v2.u32 	[%rd48+24], {%r230, %r231};
	ld.global.u32 	%r232, [%rd47+32];
	ld.global.u32 	%r233, [%rd47+36];
	st.local.v2.u32 	[%rd48+32], {%r232, %r233};
	ld.global.u32 	%r234, [%rd47+40];
	ld.global.u32 	%r235, [%rd47+44];
	st.local.v2.u32 	[%rd48+40], {%r234, %r235};
	ld.global.u32 	%r236, [%rd47+48];
	ld.global.u32 	%r237, [%rd47+52];
	st.local.v2.u32 	[%rd48+48], {%r236, %r237};
	ld.global.u32 	%r238, [%rd47+56];
	ld.global.u32 	%r239, [%rd47+60];
	st.local.v2.u32 	[%rd48+56], {%r238, %r239};
	add.s32 	%r435, %r435, 16;
	setp.ne.s32 	%p14, %r435, %r83;
	mov.u32 	%r437, %r83;
	@%p14 bra 	$L__BB10_84;
$L__BB10_85:
	setp.eq.s32 	%p15, %r80, 0;
	@%p15 bra 	$L__BB10_90;
	setp.lt.u32 	%p16, %r81, 7;
	@%p16 bra 	$L__BB10_88;
	mul.wide.u32 	%rd49, %r437, 4;
	add.s64 	%rd50, %rd6, %rd49;
	ld.global.u32 	%r240, [%rd50];
	add.s64 	%rd51, %rd4, %rd49;
	st.local.u32 	[%rd51], %r240;
	ld.global.u32 	%r241, [%rd50+4];
	st.local.u32 	[%rd51+4], %r241;
	ld.global.u32 	%r242, [%rd50+8];
	st.local.u32 	[%rd51+8], %r242;
	ld.global.u32 	%r243, [%rd50+12];
	st.local.u32 	[%rd51+12], %r243;
	ld.global.u32 	%r244, [%rd50+16];
	st.local.u32 	[%rd51+16], %r244;
	ld.global.u32 	%r245, [%rd50+20];
	st.local.u32 	[%rd51+20], %r245;
	ld.global.u32 	%r246, [%rd50+24];
	st.local.u32 	[%rd51+24], %r246;
	ld.global.u32 	%r247, [%rd50+28];
	st.local.u32 	[%rd51+28], %r247;
	add.s32 	%r437, %r437, 8;
$L__BB10_88:
	setp.eq.s32 	%p17, %r82, 0;
	@%p17 bra 	$L__BB10_90;
	mul.wide.u32 	%rd52, %r437, 4;
	add.s64 	%rd53, %rd6, %rd52;
	ld.global.u32 	%r248, [%rd53];
	add.s64 	%rd54, %rd4, %rd52;
	st.local.u32 	[%rd54], %r248;
	ld.global.u32 	%r249, [%rd53+4];
	st.local.u32 	[%rd54+4], %r249;
	ld.global.u32 	%r250, [%rd53+8];
	st.local.u32 	[%rd54+8], %r250;
	ld.global.u32 	%r251, [%rd53+12];
	st.local.u32 	[%rd54+12], %r251;
$L__BB10_90:
	shl.b32 	%r252, %r434, 7;
	add.s32 	%r253, %r252, %r5;
	mul.wide.s32 	%rd55, %r253, 4;
	add.s64 	%rd56, %rd7, %rd55;
	mov.b32 	%r254, 0;
	st.global.u32 	[%rd56], %r254;
	add.s32 	%r434, %r434, 1;
	setp.eq.s32 	%p18, %r434, %r198;
	@%p18 bra 	$L__BB10_212;
	bra.uni 	$L__BB10_82;
$L__BB10_91:
	and.b32  	%r91, %r198, 7;
	setp.lt.u32 	%p5, %r198, 8;
	mov.b32 	%r473, 0;
	@%p5 bra 	$L__BB10_94;
	and.b32  	%r473, %r198, 2147483640;
	mov.b32 	%r468, 0;
$L__BB10_93:
	.pragma "nounroll";
	shl.b32 	%r207, %r468, 7;
	add.s32 	%r208, %r207, %r5;
	mul.wide.u32 	%rd36, %r208, 4;
	add.s64 	%rd37, %rd7, %rd36;
	mov.b32 	%r209, 0;
	st.global.u32 	[%rd37], %r209;
	add.s32 	%r210, %r208, 128;
	mul.wide.s32 	%rd38, %r210, 4;
	add.s64 	%rd39, %rd7, %rd38;
	st.global.u32 	[%rd39], %r209;
	st.global.u32 	[%rd39+512], %r209;
	st.global.u32 	[%rd39+1024], %r209;
	st.global.u32 	[%rd39+1536], %r209;
	st.global.u32 	[%rd39+2048], %r209;
	st.global.u32 	[%rd39+2560], %r209;
	st.global.u32 	[%rd39+3072], %r209;
	add.s32 	%r468, %r468, 8;
	setp.eq.s32 	%p6, %r468, %r473;
	@%p6 bra 	$L__BB10_94;
	bra.uni 	$L__BB10_93;
$L__BB10_94:
	setp.eq.s32 	%p7, %r91, 0;
	@%p7 bra 	$L__BB10_212;
	and.b32  	%r193, %r198, 3;
	setp.lt.u32 	%p8, %r91, 4;
	@%p8 bra 	$L__BB10_97;
	shl.b32 	%r211, %r473, 7;
	add.s32 	%r212, %r211, %r5;
	mul.wide.s32 	%rd40, %r212, 4;
	add.s64 	%rd41, %rd7, %rd40;
	mov.b32 	%r213, 0;
	st.global.u32 	[%rd41], %r213;
	st.global.u32 	[%rd41+512], %r213;
	st.global.u32 	[%rd41+1024], %r213;
	st.global.u32 	[%rd41+1536], %r213;
	add.s32 	%r473, %r473, 4;
$L__BB10_97:
	setp.eq.s32 	%p9, %r193, 0;
	@%p9 bra 	$L__BB10_212;
	setp.eq.s32 	%p10, %r193, 1;
	@%p10 bra 	$L__BB10_100;
	shl.b32 	%r214, %r473, 7;
	add.s32 	%r215, %r214, %r5;
	mul.wide.s32 	%rd42, %r215, 4;
	add.s64 	%rd43, %rd7, %rd42;
	mov.b32 	%r216, 0;
	st.global.u32 	[%rd43], %r216;
	st.global.u32 	[%rd43+512], %r216;
	add.s32 	%r473, %r473, 2;
$L__BB10_100:
	and.b32  	%r217, %r198, 1;
	setp.eq.b32 	%p11, %r217, 1;
	not.pred 	%p12, %p11;
	@%p12 bra 	$L__BB10_212;
	shl.b32 	%r218, %r473, 7;
	add.s32 	%r219, %r218, %r5;
	mul.wide.s32 	%rd44, %r219, 4;
	add.s64 	%rd45, %rd7, %rd44;
	mov.b32 	%r220, 0;
	st.global.u32 	[%rd45], %r220;
	bra.uni 	$L__BB10_212;
$L__BB10_102:
	setp.lt.s32 	%p74, %r198, 1;
	@%p74 bra 	$L__BB10_212;
	mov.u32 	%r93, %tid.x;
	setp.lt.s32 	%p75, %r1, 1;
	@%p75 bra 	$L__BB10_183;
	and.b32  	%r94, %r2, 15;
	and.b32  	%r95, %r2, 7;
	add.s32 	%r96, %r95, -1;
	and.b32  	%r97, %r2, 2147483632;
	and.b32  	%r98, %r2, 3;
	neg.s32 	%r99, %r97;
	mov.b32 	%r438, 0;
$L__BB10_105:
	shl.b32 	%r355, %r438, 7;
	add.s32 	%r101, %r355, %r93;
	setp.ge.s32 	%p93, %r101, %r3;
	@%p93 bra 	$L__BB10_182;
	setp.lt.s32 	%p94, %r2, 1;
	mov.b32 	%r356, 0;
	st.local.v2.b32 	[%rd1], {%r356, %r356};
	st.local.v2.b32 	[%rd1+8], {%r356, %r356};
	st.local.v2.b32 	[%rd1+16], {%r356, %r356};
	@%p94 bra 	$L__BB10_120;
	add.s32 	%r358, %r2, -1;
	setp.lt.u32 	%p95, %r358, 15;
	mov.b32 	%r441, 0;
	@%p95 bra 	$L__BB10_110;
	add.s64 	%rd153, %rd6, 32;
	add.s64 	%rd152, %rd2, 32;
	mov.u32 	%r439, %r99;
$L__BB10_109:
	.pragma "nounroll";
	ld.global.u32 	%r359, [%rd153+-32];
	ld.global.u32 	%r360, [%rd153+-28];
	st.local.v2.u32 	[%rd152+-32], {%r359, %r360};
	ld.global.u32 	%r361, [%rd153+-24];
	ld.global.u32 	%r362, [%rd153+-20];
	st.local.v2.u32 	[%rd152+-24], {%r361, %r362};
	ld.global.u32 	%r363, [%rd153+-16];
	ld.global.u32 	%r364, [%rd153+-12];
	st.local.v2.u32 	[%rd152+-16], {%r363, %r364};
	ld.global.u32 	%r365, [%rd153+-8];
	ld.global.u32 	%r366, [%rd153+-4];
	st.local.v2.u32 	[%rd152+-8], {%r365, %r366};
	ld.global.u32 	%r367, [%rd153];
	ld.global.u32 	%r368, [%rd153+4];
	st.local.v2.u32 	[%rd152], {%r367, %r368};
	ld.global.u32 	%r369, [%rd153+8];
	ld.global.u32 	%r370, [%rd153+12];
	st.local.v2.u32 	[%rd152+8], {%r369, %r370};
	ld.global.u32 	%r371, [%rd153+16];
	ld.global.u32 	%r372, [%rd153+20];
	st.local.v2.u32 	[%rd152+16], {%r371, %r372};
	ld.global.u32 	%r373, [%rd153+24];
	ld.global.u32 	%r374, [%rd153+28];
	st.local.v2.u32 	[%rd152+24], {%r373, %r374};
	add.s32 	%r439, %r439, 16;
	add.s64 	%rd153, %rd153, 64;
	add.s64 	%rd152, %rd152, 64;
	setp.ne.s32 	%p96, %r439, 0;
	mov.u32 	%r441, %r97;
	@%p96 bra 	$L__BB10_109;
$L__BB10_110:
	setp.eq.s32 	%p97, %r94, 0;
	@%p97 bra 	$L__BB10_120;
	add.s32 	%r375, %r94, -1;
	setp.lt.u32 	%p98, %r375, 7;
	@%p98 bra 	$L__BB10_113;
	mul.wide.u32 	%rd113, %r441, 4;
	add.s64 	%rd114, %rd6, %rd113;
	ld.global.u32 	%r376, [%rd114];
	add.s64 	%rd115, %rd2, %rd113;
	st.local.u32 	[%rd115], %r376;
	ld.global.u32 	%r377, [%rd114+4];
	st.local.u32 	[%rd115+4], %r377;
	ld.global.u32 	%r378, [%rd114+8];
	st.local.u32 	[%rd115+8], %r378;
	ld.global.u32 	%r379, [%rd114+12];
	st.local.u32 	[%rd115+12], %r379;
	ld.global.u32 	%r380, [%rd114+16];
	st.local.u32 	[%rd115+16], %r380;
	ld.global.u32 	%r381, [%rd114+20];
	st.local.u32 	[%rd115+20], %r381;
	ld.global.u32 	%r382, [%rd114+24];
	st.local.u32 	[%rd115+24], %r382;
	ld.global.u32 	%r383, [%rd114+28];
	st.local.u32 	[%rd115+28], %r383;
	add.s32 	%r441, %r441, 8;
$L__BB10_113:
	setp.eq.s32 	%p99, %r95, 0;
	@%p99 bra 	$L__BB10_120;
	setp.lt.u32 	%p100, %r96, 3;
	@%p100 bra 	$L__BB10_116;
	mul.wide.u32 	%rd116, %r441, 4;
	add.s64 	%rd117, %rd6, %rd116;
	ld.global.u32 	%r384, [%rd117];
	add.s64 	%rd118, %rd2, %rd116;
	st.local.u32 	[%rd118], %r384;
	ld.global.u32 	%r385, [%rd117+4];
	st.local.u32 	[%rd118+4], %r385;
	ld.global.u32 	%r386, [%rd117+8];
	st.local.u32 	[%rd118+8], %r386;
	ld.global.u32 	%r387, [%rd117+12];
	st.local.u32 	[%rd118+12], %r387;
	add.s32 	%r441, %r441, 4;
$L__BB10_116:
	setp.eq.s32 	%p101, %r98, 0;
	@%p101 bra 	$L__BB10_120;
	setp.eq.s32 	%p102, %r98, 1;
	mul.wide.u32 	%rd119, %r441, 4;
	add.s64 	%rd20, %rd6, %rd119;
	ld.global.u32 	%r388, [%rd20];
	add.s64 	%rd21, %rd2, %rd119;
	st.local.u32 	[%rd21], %r388;
	@%p102 bra 	$L__BB10_120;
	setp.eq.s32 	%p103, %r98, 2;
	ld.global.u32 	%r389, [%rd20+4];
	st.local.u32 	[%rd21+4], %r389;
	@%p103 bra 	$L__BB10_120;
	ld.global.u32 	%r390, [%rd20+8];
	st.local.u32 	[%rd21+8], %r390;
$L__BB10_120:
	add.s32 	%r109, %r101, %r4;
	mov.b32 	%r462, 0;
	mov.u32 	%r444, %r462;
$L__BB10_121:
	mul.wide.u32 	%rd120, %r444, 20;
	add.s64 	%rd121, %rd5, %rd120;
	ld.global.u32 	%r448, [%rd121+4];
	ld.global.u32 	%r113, [%rd121+8];
	ld.global.u32 	%r114, [%rd121+12];
	setp.gt.s32 	%p104, %r462, 23;
	mov.b32 	%r463, -1;
	@%p104 bra 	$L__BB10_181;
	shr.u32 	%r393, %r109, %r444;
	and.b32  	%r394, %r393, 1;
	setp.eq.b32 	%p105, %r394, 1;
	not.pred 	%p106, %p105;
	@%p106 bra 	$L__BB10_180;
	mul.wide.s32 	%rd122, %r114, 4;
	add.s64 	%rd22, %rd2, %rd122;
	ld.local.u32 	%r115, [%rd22+-4];
	setp.lt.s32 	%p107, %r115, 1;
	@%p107 bra 	$L__BB10_180;
	setp.gt.s32 	%p108, %r448, %r113;
	@%p108 bra 	$L__BB10_143;
	setp.ge.s32 	%p109, %r448, %r113;
	@%p109 bra 	$L__BB10_142;
	mov.u32 	%r445, %r448;
$L__BB10_127:
	cvt.s64.s32 	%rd123, %r445;
	add.s64 	%rd124, %rd1, %rd123;
	ld.local.u8 	%rs21, [%rd124];
	setp.ne.s16 	%p110, %rs21, 0;
	@%p110 bra 	$L__BB10_181;
	add.s32 	%r445, %r445, 1;
	setp.ne.s32 	%p111, %r445, %r113;
	@%p111 bra 	$L__BB10_127;
	sub.s32 	%r118, %r113, %r448;
	and.b32  	%r119, %r118, 15;
	sub.s32 	%r396, %r448, %r113;
	setp.gt.u32 	%p112, %r396, -16;
	@%p112 bra 	$L__BB10_132;
	and.b32  	%r120, %r118, -16;
	mov.b32 	%r447, 0;
$L__BB10_131:
	.pragma "nounroll";
	cvt.s64.s32 	%rd125, %r448;
	add.s64 	%rd126, %rd1, %rd125;
	mov.b16 	%rs22, 1;
	st.local.u8 	[%rd126], %rs22;
	st.local.u8 	[%rd126+1], %rs22;
	st.local.u8 	[%rd126+2], %rs22;
	st.local.u8 	[%rd126+3], %rs22;
	st.local.u8 	[%rd126+4], %rs22;
	st.local.u8 	[%rd126+5], %rs22;
	st.local.u8 	[%rd126+6], %rs22;
	st.local.u8 	[%rd126+7], %rs22;
	st.local.u8 	[%rd126+8], %rs22;
	st.local.u8 	[%rd126+9], %rs22;
	st.local.u8 	[%rd126+10], %rs22;
	st.local.u8 	[%rd126+11], %rs22;
	st.local.u8 	[%rd126+12], %rs22;
	st.local.u8 	[%rd126+13], %rs22;
	st.local.u8 	[%rd126+14], %rs22;
	st.local.u8 	[%rd126+15], %rs22;
	add.s32 	%r448, %r448, 16;
	add.s32 	%r447, %r447, 16;
	setp.ne.s32 	%p113, %r447, %r120;
	@%p113 bra 	$L__BB10_131;
$L__BB10_132:
	setp.eq.s32 	%p114, %r119, 0;
	@%p114 bra 	$L__BB10_142;
	and.b32  	%r126, %r118, 7;
	setp.lt.u32 	%p115, %r119, 8;
	@%p115 bra 	$L__BB10_135;
	cvt.s64.s32 	%rd127, %r448;
	add.s64 	%rd128, %rd1, %rd127;
	mov.b16 	%rs23, 1;
	st.local.u8 	[%rd128], %rs23;
	st.local.u8 	[%rd128+1], %rs23;
	st.local.u8 	[%rd128+2], %rs23;
	st.local.u8 	[%rd128+3], %rs23;
	st.local.u8 	[%rd128+4], %rs23;
	st.local.u8 	[%rd128+5], %rs23;
	st.local.u8 	[%rd128+6], %rs23;
	st.local.u8 	[%rd128+7], %rs23;
	add.s32 	%r448, %r448, 8;
$L__BB10_135:
	setp.eq.s32 	%p116, %r126, 0;
	@%p116 bra 	$L__BB10_142;
	and.b32  	%r129, %r118, 3;
	setp.lt.u32 	%p117, %r126, 4;
	@%p117 bra 	$L__BB10_138;
	cvt.s64.s32 	%rd129, %r448;
	add.s64 	%rd130, %rd1, %rd129;
	mov.b16 	%rs24, 1;
	st.local.u8 	[%rd130], %rs24;
	st.local.u8 	[%rd130+1], %rs24;
	st.local.u8 	[%rd130+2], %rs24;
	st.local.u8 	[%rd130+3], %rs24;
	add.s32 	%r448, %r448, 4;
$L__BB10_138:
	setp.eq.s32 	%p118, %r129, 0;
	@%p118 bra 	$L__BB10_142;
	cvt.s64.s32 	%rd131, %r448;
	add.s64 	%rd23, %rd1, %rd131;
	mov.b16 	%rs25, 1;
	st.local.u8 	[%rd23], %rs25;
	setp.eq.s32 	%p119, %r129, 1;
	@%p119 bra 	$L__BB10_142;
	mov.b16 	%rs26, 1;
	st.local.u8 	[%rd23+1], %rs26;
	setp.eq.s32 	%p120, %r129, 2;
	@%p120 bra 	$L__BB10_142;
	mov.b16 	%rs27, 1;
	st.local.u8 	[%rd23+2], %rs27;
$L__BB10_142:
	add.s32 	%r462, %r462, 1;
	add.s32 	%r398, %r115, -1;
	st.local.u32 	[%rd22+-4], %r398;
	bra.uni 	$L__BB10_180;
$L__BB10_143:
	setp.gt.s32 	%p121, %r448, 23;
	@%p121 bra 	$L__BB10_147;
	mov.u32 	%r451, %r448;
$L__BB10_145:
	cvt.s64.s32 	%rd132, %r451;
	add.s64 	%rd133, %rd1, %rd132;
	ld.local.u8 	%rs28, [%rd133];
	setp.ne.s16 	%p122, %rs28, 0;
	@%p122 bra 	$L__BB10_181;
	add.s32 	%r451, %r451, 1;
	setp.ne.s32 	%p123, %r451, 24;
	@%p123 bra 	$L__BB10_145;
$L__BB10_147:
	setp.lt.s32 	%p124, %r113, 1;
	@%p124 bra 	$L__BB10_151;
	mov.b32 	%r452, 0;
$L__BB10_149:
	cvt.u64.u32 	%rd134, %r452;
	add.s64 	%rd135, %rd1, %rd134;
	ld.local.u8 	%rs29, [%rd135];
	setp.ne.s16 	%p125, %rs29, 0;
	@%p125 bra 	$L__BB10_181;
	add.s32 	%r452, %r452, 1;
	setp.ne.s32 	%p126, %r452, %r113;
	@%p126 bra 	$L__BB10_149;
$L__BB10_151:
	@%p121 bra 	$L__BB10_165;
	sub.s32 	%r137, 24, %r448;
	and.b32  	%r138, %r137, 15;
	add.s32 	%r402, %r448, -9;
	setp.lt.u32 	%p128, %r402, 15;
	@%p128 bra 	$L__BB10_155;
	and.b32  	%r139, %r137, -16;
	mov.b32 	%r454, 0;
$L__BB10_154:
	.pragma "nounroll";
	cvt.s64.s32 	%rd136, %r448;
	add.s64 	%rd137, %rd1, %rd136;
	mov.b16 	%rs30, 1;
	st.local.u8 	[%rd137], %rs30;
	st.local.u8 	[%rd137+1], %rs30;
	st.local.u8 	[%rd137+2], %rs30;
	st.local.u8 	[%rd137+3], %rs30;
	st.local.u8 	[%rd137+4], %rs30;
	st.local.u8 	[%rd137+5], %rs30;
	st.local.u8 	[%rd137+6], %rs30;
	st.local.u8 	[%rd137+7], %rs30;
	st.local.u8 	[%rd137+8], %rs30;
	st.local.u8 	[%rd137+9], %rs30;
	st.local.u8 	[%rd137+10], %rs30;
	st.local.u8 	[%rd137+11], %rs30;
	st.local.u8 	[%rd137+12], %rs30;
	st.local.u8 	[%rd137+13], %rs30;
	st.local.u8 	[%rd137+14], %rs30;
	st.local.u8 	[%rd137+15], %rs30;
	add.s32 	%r448, %r448, 16;
	add.s32 	%r454, %r454, 16;
	setp.ne.s32 	%p129, %r454, %r139;
	@%p129 bra 	$L__BB10_154;
$L__BB10_155:
	setp.eq.s32 	%p130, %r138, 0;
	@%p130 bra 	$L__BB10_165;
	and.b32  	%r145, %r137, 7;
	setp.lt.u32 	%p131, %r138, 8;
	@%p131 bra 	$L__BB10_158;
	cvt.s64.s32 	%rd138, %r448;
	add.s64 	%rd139, %rd1, %rd138;
	mov.b16 	%rs31, 1;
	st.local.u8 	[%rd139], %rs31;
	st.local.u8 	[%rd139+1], %rs31;
	st.local.u8 	[%rd139+2], %rs31;
	st.local.u8 	[%rd139+3], %rs31;
	st.local.u8 	[%rd139+4], %rs31;
	st.local.u8 	[%rd139+5], %rs31;
	st.local.u8 	[%rd139+6], %rs31;
	st.local.u8 	[%rd139+7], %rs31;
	add.s32 	%r448, %r448, 8;
$L__BB10_158:
	setp.eq.s32 	%p132, %r145, 0;
	@%p132 bra 	$L__BB10_165;
	and.b32  	%r148, %r137, 3;
	setp.lt.u32 	%p133, %r145, 4;
	@%p133 bra 	$L__BB10_161;
	cvt.s64.s32 	%rd140, %r448;
	add.s64 	%rd141, %rd1, %rd140;
	mov.b16 	%rs32, 1;
	st.local.u8 	[%rd141], %rs32;
	st.local.u8 	[%rd141+1], %rs32;
	st.local.u8 	[%rd141+2], %rs32;
	st.local.u8 	[%rd141+3], %rs32;
	add.s32 	%r448, %r448, 4;
$L__BB10_161:
	setp.eq.s32 	%p134, %r148, 0;
	@%p134 bra 	$L__BB10_165;
	cvt.s64.s32 	%rd142, %r448;
	add.s64 	%rd24, %rd1, %rd142;
	mov.b16 	%rs33, 1;
	st.local.u8 	[%rd24], %rs33;
	setp.eq.s32 	%p135, %r148, 1;
	@%p135 bra 	$L__BB10_165;
	mov.b16 	%rs34, 1;
	st.local.u8 	[%rd24+1], %rs34;
	setp.eq.s32 	%p136, %r148, 2;
	@%p136 bra 	$L__BB10_165;
	mov.b16 	%rs35, 1;
	st.local.u8 	[%rd24+2], %rs35;
$L__BB10_165:
	@%p124 bra 	$L__BB10_179;
	and.b32  	%r151, %r113, 15;
	setp.lt.u32 	%p138, %r113, 16;
	mov.b32 	%r460, 0;
	@%p138 bra 	$L__BB10_169;
	and.b32  	%r460, %r113, 2147483632;
	mov.b32 	%r458, 0;
$L__BB10_168:
	.pragma "nounroll";
	cvt.u64.u32 	%rd143, %r458;
	add.s64 	%rd144, %rd1, %rd143;
	mov.b32 	%r406, 16843009;
	st.local.v2.b32 	[%rd144], {%r406, %r406};
	st.local.v2.b32 	[%rd144+8], {%r406, %r406};
	add.s32 	%r458, %r458, 16;
	setp.ne.s32 	%p139, %r458, %r460;
	@%p139 bra 	$L__BB10_168;
$L__BB10_169:
	setp.eq.s32 	%p140, %r151, 0;
	@%p140 bra 	$L__BB10_179;
	and.b32  	%r156, %r113, 7;
	setp.lt.u32 	%p141, %r151, 8;
	@%p141 bra 	$L__BB10_172;
	cvt.u64.u32 	%rd145, %r460;
	add.s64 	%rd146, %rd1, %rd145;
	mov.b16 	%rs36, 1;
	st.local.u8 	[%rd146], %rs36;
	st.local.u8 	[%rd146+1], %rs36;
	st.local.u8 	[%rd146+2], %rs36;
	st.local.u8 	[%rd146+3], %rs36;
	st.local.u8 	[%rd146+4], %rs36;
	st.local.u8 	[%rd146+5], %rs36;
	st.local.u8 	[%rd146+6], %rs36;
	st.local.u8 	[%rd146+7], %rs36;
	add.s32 	%r460, %r460, 8;
$L__BB10_172:
	setp.eq.s32 	%p142, %r156, 0;
	@%p142 bra 	$L__BB10_179;
	and.b32  	%r159, %r113, 3;
	setp.lt.u32 	%p143, %r156, 4;
	@%p143 bra 	$L__BB10_175;
	cvt.u64.u32 	%rd147, %r460;
	add.s64 	%rd148, %rd1, %rd147;
	mov.b16 	%rs37, 1;
	st.local.u8 	[%rd148], %rs37;
	st.local.u8 	[%rd148+1], %rs37;
	st.local.u8 	[%rd148+2], %rs37;
	st.local.u8 	[%rd148+3], %rs37;
	add.s32 	%r460, %r460, 4;
$L__BB10_175:
	setp.eq.s32 	%p144, %r159, 0;
	@%p144 bra 	$L__BB10_179;
	cvt.u64.u32 	%rd149, %r460;
	add.s64 	%rd25, %rd1, %rd149;
	mov.b16 	%rs38, 1;
	st.local.u8 	[%rd25], %rs38;
	setp.eq.s32 	%p145, %r159, 1;
	@%p145 bra 	$L__BB10_179;
	mov.b16 	%rs39, 1;
	st.local.u8 	[%rd25+1], %rs39;
	setp.eq.s32 	%p146, %r159, 2;
	@%p146 bra 	$L__BB10_179;
	mov.b16 	%rs40, 1;
	st.local.u8 	[%rd25+2], %rs40;
$L__BB10_179:
	add.s32 	%r462, %r462, 1;
	add.s32 	%r407, %r115, -1;
	st.local.u32 	[%rd22+-4], %r407;
$L__BB10_180:
	add.s32 	%r444, %r444, 1;
	setp.ne.s32 	%p147, %r444, %r1;
	mov.u32 	%r463, %r462;
	@%p147 bra 	$L__BB10_121;
$L__BB10_181:
	mul.wide.s32 	%rd150, %r101, 4;
	add.s64 	%rd151, %rd7, %rd150;
	st.global.u32 	[%rd151], %r463;
$L__BB10_182:
	add.s32 	%r438, %r438, 1;
	setp.eq.s32 	%p148, %r438, %r198;
	@%p148 bra 	$L__BB10_212;
	bra.uni 	$L__BB10_105;
$L__BB10_183:
	setp.lt.s32 	%p76, %r2, 1;
	@%p76 bra 	$L__BB10_196;
	and.b32  	%r167, %r2, 15;
	add.s32 	%r168, %r167, -1;
	and.b32  	%r169, %r2, 4;
	and.b32  	%r170, %r2, 2147483632;
	mov.b32 	%r464, 0;
$L__BB10_185:
	shl.b32 	%r322, %r464, 7;
	add.s32 	%r172, %r322, %r93;
	setp.ge.s32 	%p86, %r172, %r3;
	@%p86 bra 	$L__BB10_195;
	setp.lt.u32 	%p87, %r2, 16;
	mov.b32 	%r467, 0;
	@%p87 bra 	$L__BB10_189;
	mov.b32 	%r465, 0;
$L__BB10_188:
	.pragma "nounroll";
	mul.wide.u32 	%rd102, %r465, 4;
	add.s64 	%rd103, %rd6, %rd102;
	ld.global.u32 	%r325, [%rd103];
	add.s64 	%rd104, %rd2, %rd102;
	ld.global.u32 	%r326, [%rd103+4];
	st.local.v2.u32 	[%rd104], {%r325, %r326};
	ld.global.u32 	%r327, [%rd103+8];
	ld.global.u32 	%r328, [%rd103+12];
	st.local.v2.u32 	[%rd104+8], {%r327, %r328};
	ld.global.u32 	%r329, [%rd103+16];
	ld.global.u32 	%r330, [%rd103+20];
	st.local.v2.u32 	[%rd104+16], {%r329, %r330};
	ld.global.u32 	%r331, [%rd103+24];
	ld.global.u32 	%r332, [%rd103+28];
	st.local.v2.u32 	[%rd104+24], {%r331, %r332};
	ld.global.u32 	%r333, [%rd103+32];
	ld.global.u32 	%r334, [%rd103+36];
	st.local.v2.u32 	[%rd104+32], {%r333, %r334};
	ld.global.u32 	%r335, [%rd103+40];
	ld.global.u32 	%r336, [%rd103+44];
	st.local.v2.u32 	[%rd104+40], {%r335, %r336};
	ld.global.u32 	%r337, [%rd103+48];
	ld.global.u32 	%r338, [%rd103+52];
	st.local.v2.u32 	[%rd104+48], {%r337, %r338};
	ld.global.u32 	%r339, [%rd103+56];
	ld.global.u32 	%r340, [%rd103+60];
	st.local.v2.u32 	[%rd104+56], {%r339, %r340};
	add.s32 	%r465, %r465, 16;
	setp.ne.s32 	%p88, %r465, %r170;
	mov.u32 	%r467, %r170;
	@%p88 bra 	$L__BB10_188;
$L__BB10_189:
	setp.eq.s32 	%p89, %r167, 0;
	@%p89 bra 	$L__BB10_194;
	setp.lt.u32 	%p90, %r168, 7;
	@%p90 bra 	$L__BB10_192;
	mul.wide.u32 	%rd105, %r467, 4;
	add.s64 	%rd106, %rd6, %rd105;
	ld.global.u32 	%r341, [%rd106];
	add.s64 	%rd107, %rd2, %rd105;
	st.local.u32 	[%rd107], %r341;
	ld.global.u32 	%r342, [%rd106+4];
	st.local.u32 	[%rd107+4], %r342;
	ld.global.u32 	%r343, [%rd106+8];
	st.local.u32 	[%rd107+8], %r343;
	ld.global.u32 	%r344, [%rd106+12];
	st.local.u32 	[%rd107+12], %r344;
	ld.global.u32 	%r345, [%rd106+16];
	st.local.u32 	[%rd107+16], %r345;
	ld.global.u32 	%r346, [%rd106+20];
	st.local.u32 	[%rd107+20], %r346;
	ld.global.u32 	%r347, [%rd106+24];
	st.local.u32 	[%rd107+24], %r347;
	ld.global.u32 	%r348, [%rd106+28];
	st.local.u32 	[%rd107+28], %r348;
	add.s32 	%r467, %r467, 8;
$L__BB10_192:
	setp.eq.s32 	%p91, %r169, 0;
	@%p91 bra 	$L__BB10_194;
	mul.wide.u32 	%rd108, %r467, 4;
	add.s64 	%rd109, %rd6, %rd108;
	ld.global.u32 	%r349, [%rd109];
	add.s64 	%rd110, %rd2, %rd108;
	st.local.u32 	[%rd110], %r349;
	ld.global.u32 	%r350, [%rd109+4];
	st.local.u32 	[%rd110+4], %r350;
	ld.global.u32 	%r351, [%rd109+8];
	st.local.u32 	[%rd110+8], %r351;
	ld.global.u32 	%r352, [%rd109+12];
	st.local.u32 	[%rd110+12], %r352;
$L__BB10_194:
	mul.wide.s32 	%rd111, %r172, 4;
	add.s64 	%rd112, %rd7, %rd111;
	mov.b32 	%r353, 0;
	st.global.u32 	[%rd112], %r353;
$L__BB10_195:
	add.s32 	%r464, %r464, 1;
	setp.eq.s32 	%p92, %r464, %r198;
	@%p92 bra 	$L__BB10_212;
	bra.uni 	$L__BB10_185;
$L__BB10_196:
	and.b32  	%r179, %r198, 3;
	setp.lt.u32 	%p77, %r198, 4;
	mov.b32 	%r470, 0;
	@%p77 bra 	$L__BB10_207;
	and.b32  	%r470, %r198, 2147483644;
	mov.b32 	%r469, 0;
$L__BB10_198:
	shl.b32 	%r310, %r469, 7;
	add.s32 	%r184, %r310, %r93;
	setp.ge.s32 	%p78, %r184, %r3;
	mul.wide.s32 	%rd99, %r184, 4;
	add.s64 	%rd26, %rd7, %rd99;
	@%p78 bra 	$L__BB10_200;
	mov.b32 	%r311, 0;
	st.global.u32 	[%rd26], %r311;
$L__BB10_200:
	add.s32 	%r312, %r184, 128;
	setp.ge.s32 	%p79, %r312, %r3;
	@%p79 bra 	$L__BB10_202;
	mov.b32 	%r313, 0;
	st.global.u32 	[%rd26+512], %r313;
$L__BB10_202:
	add.s32 	%r314, %r184, 256;
	setp.ge.s32 	%p80, %r314, %r3;
	@%p80 bra 	$L__BB10_204;
	mov.b32 	%r315, 0;
	st.global.u32 	[%rd26+1024], %r315;
$L__BB10_204:
	add.s32 	%r316, %r184, 384;
	setp.ge.s32 	%p81, %r316, %r3;
	@%p81 bra 	$L__BB10_206;
	mov.b32 	%r317, 0;
	st.global.u32 	[%rd26+1536], %r317;
$L__BB10_206:
	add.s32 	%r469, %r469, 4;
	setp.ne.s32 	%p82, %r469, %r470;
	@%p82 bra 	$L__BB10_198;
$L__BB10_207:
	setp.eq.s32 	%p83, %r179, 0;
	@%p83 bra 	$L__BB10_212;
	mov.b32 	%r472, 0;
$L__BB10_209:
	.pragma "nounroll";
	shl.b32 	%r319, %r470, 7;
	add.s32 	%r189, %r319, %r93;
	setp.ge.s32 	%p84, %r189, %r3;
	@%p84 bra 	$L__BB10_211;
	mul.wide.s32 	%rd100, %r189, 4;
	add.s64 	%rd101, %rd7, %rd100;
	mov.b32 	%r320, 0;
	st.global.u32 	[%rd101], %r320;
$L__BB10_211:
	add.s32 	%r470, %r470, 1;
	add.s32 	%r472, %r472, 1;
	setp.eq.s32 	%p85, %r472, %r179;
	@%p85 bra 	$L__BB10_212;
	bra.uni 	$L__BB10_209;
$L__BB10_212:
	ret;

}
	// .globl	_ZN3cub18CUB_300001_SM_10006detail9transform16transform_kernelINS2_10policy_hubILb1EN4cuda3std3__45tupleIJN6thrust24THRUST_300001_SM_1000_NS17counting_iteratorIiNSA_11use_defaultESC_SC_EEEEEE10policy1000El19customized_operatorNSA_6detail15normal_iteratorINSA_10device_ptrIiEEEEJSD_EEEvT0_iT1_T2_DpNS2_10kernel_argIT3_EE
.visible .entry _ZN3cub18CUB_300001_SM_10006detail9transform16transform_kernelINS2_10policy_hubILb1EN4cuda3std3__45tupleIJN6thrust24THRUST_300001_SM_1000_NS17counting_iteratorIiNSA_11use_defaultESC_SC_EEEEEE10policy1000El19customized_operatorNSA_6detail15normal_iteratorINSA_10device_ptrIiEEEEJSD_EEEvT0_iT1_T2_DpNS2_10kernel_argIT3_EE(
	.param .u64 _ZN3cub18CUB_300001_SM_10006detail9transform16transform_kernelINS2_10policy_hubILb1EN4cuda3std3__45tupleIJN6thrust24THRUST_300001_SM_1000_NS17counting_iteratorIiNSA_11use_defaultESC_SC_EEEEEE10policy1000El19customized_operatorNSA_6detail15normal_iteratorINSA_10device_ptrIiEEEEJSD_EEEvT0_iT1_T2_DpNS2_10kernel_argIT3_EE_param_0,
	.param .u32 _ZN3cub18CUB_300001_SM_10006detail9transform16transform_kernelINS2_10policy_hubILb1EN4cuda3std3__45tupleIJN6thrust24THRUST_300001_SM_1000_NS17counting_iteratorIiNSA_11use_defaultESC_SC_EEEEEE10policy1000El19customized_operatorNSA_6detail15normal_iteratorINSA_10device_ptrIiEEEEJSD_EEEvT0_iT1_T2_DpNS2_10kernel_argIT3_EE_param_1,
	.param .align 8 .b8 _ZN3cub18CUB_300001_SM_10006detail9transform16transform_kernelINS2_10policy_hubILb1EN4cuda3std3__45tupleIJN6thrust24THRUST_300001_SM_1000_NS17counting_iteratorIiNSA_11use_defaultESC_SC_EEEEEE10policy1000El19customized_operatorNSA_6detail15normal_iteratorINSA_10device_ptrIiEEEEJSD_EEEvT0_iT1_T2_DpNS2_10kernel_argIT3_EE_param_2[32],
	.param .align 8 .b8 _ZN3cub18CUB_300001_SM_10006detail9transform16transform_kernelINS2_10policy_hubILb1EN4cuda3std3__45tupleIJN6thrust24THRUST_300001_SM_1000_NS17counting_iteratorIiNSA_11use_defaultESC_SC_EEEEEE10policy1000El19customized_operatorNSA_6detail15normal_iteratorINSA_10device_ptrIiEEEEJSD_EEEvT0_iT1_T2_DpNS2_10kernel_argIT3_EE_param_3[8],
	.param .align 8 .b8 _ZN3cub18CUB_300001_SM_10006detail9transform16transform_kernelINS2_10policy_hubILb1EN4cuda3std3__45tupleIJN6thrust24THRUST_300001_SM_1000_NS17counting_iteratorIiNSA_11use_defaultESC_SC_EEEEEE10policy1000El19customized_operatorNSA_6detail15normal_iteratorINSA_10device_ptrIiEEEEJSD_EEEvT0_iT1_T2_DpNS2_10kernel_argIT3_EE_param_4[16]
)
.maxntid 128
{
	.local .align 8 .b8 	__local_depot11[128];
	.reg .b64 	%SP;
	.reg .b64 	%SPL;
	.reg .pred 	%p<149>;
	.reg .b16 	%rs<41>;
	.reg .b32 	%r<474>;
	.reg .b64 	%rd<160>;

	mov.u64 	%SPL, __local_depot11;
	ld.param.u32 	%r1, [_ZN3cub18CUB_300001_SM_10006detail9transform16transform_kernelINS2_10policy_hubILb1EN4cuda3std3__45tupleIJN6thrust24THRUST_300001_SM_1000_NS17counting_iteratorIiNSA_11use_defaultESC_SC_EEEEEE10policy1000El19customized_operatorNSA_6detail15normal_iteratorINSA_10device_ptrIiEEEEJSD_EEEvT0_iT1_T2_DpNS2_10kernel_argIT3_EE_param_2];
	ld.param.u32 	%r2, [_ZN3cub18CUB_300001_SM_10006detail9transform16transform_kernelINS2_10policy_hubILb1EN4cuda3std3__45tupleIJN6thrust24THRUST_300001_SM_1000_NS17counting_iteratorIiNSA_11use_defaultESC_SC_EEEEEE10policy1000El19customized_operatorNSA_6detail15normal_iteratorINSA_10device_ptrIiEEEEJSD_EEEvT0_iT1_T2_DpNS2_10kernel_argIT3_EE_param_2+24];
	ld.param.u32 	%r197, [_ZN3cub18CUB_300001_SM_10006detail9transform16transform_kernelINS2_10policy_hubILb1EN4cuda3std3__45tupleIJN6thrust24THRUST_300001_SM_1000_NS17counting_iteratorIiNSA_11use_defaultESC_SC_EEEEEE10policy1000El19customized_operatorNSA_6detail15normal_iteratorINSA_10device_ptrIiEEEEJSD_EEEvT0_iT1_T2_DpNS2_10kernel_argIT3_EE_param_4];
	ld.param.u64 	%rd27, [_ZN3cub18CUB_300001_SM_10006detail9transform16transform_kernelINS2_10policy_hubILb1EN4cuda3std3__45tupleIJN6thrust24THRUST_300001_SM_1000_NS17counting_iteratorIiNSA_11use_defaultESC_SC_EEEEEE10policy1000El19customized_operatorNSA_6detail15normal_iteratorINSA_10device_ptrIiEEEEJSD_EEEvT0_iT1_T2_DpNS2_10kernel_argIT3_EE_param_0];
	ld.param.u64 	%rd28, [_ZN3cub18CUB_300001_SM_10006detail9transform16transform_kernelINS2_10policy_hubILb1EN4cuda3std3__45tupleIJN6thrust24THRUST_300001_SM_1000_NS17counting_iteratorIiNSA_11use_defaultESC_SC_EEEEEE10policy1000El19customized_operatorNSA_6detail15normal_iteratorINSA_10device_ptrIiEEEEJSD_EEEvT0_iT1_T2_DpNS2_10kernel_argIT3_EE_param_2+16];
	ld.param.u64 	%rd29, [_ZN3cub18CUB_300001_SM_10006detail9transform16transform_kernelINS2_10policy_hubILb1EN4cuda3std3__45tupleIJN6thrust24THRUST_300001_SM_1000_NS17counting_iteratorIiNSA_11use_defaultESC_SC_EEEEEE10policy1000El19customized_operatorNSA_6detail15normal_iteratorINSA_10device_ptrIiEEEEJSD_EEEvT0_iT1_T2_DpNS2_10kernel_argIT3_EE_param_2+8];
	ld.param.u64 	%rd30, [_ZN3cub18CUB_300001_SM_10006detail9transform16transform_kernelINS2_10policy_hubILb1EN4cuda3std3__45tupleIJN6thrust24THRUST_300001_SM_1000_NS17counting_iteratorIiNSA_11use_defaultESC_SC_EEEEEE10policy1000El19customized_operatorNSA_6detail15normal_iteratorINSA_10device_ptrIiEEEEJSD_EEEvT0_iT1_T2_DpNS2_10kernel_argIT3_EE_param_3];
	ld.param.u32 	%r196, [_ZN3cub18CUB_300001_SM_10006detail9transform16transform_kernelINS2_10policy_hubILb1EN4cuda3std3__45tupleIJN6thrust24THRUST_300001_SM_1000_NS17counting_iteratorIiNSA_11use_defaultESC_SC_EEEEEE10policy1000El19customized_operatorNSA_6detail15normal_iteratorINSA_10device_ptrIiEEEEJSD_EEEvT0_iT1_T2_DpNS2_10kernel_argIT3_EE_param_1];
	add.u64 	%rd1, %SPL, 0;
	add.u64 	%rd2, %SPL, 24;
	add.u64 	%rd3, %SPL, 0;
	add.u64 	%rd4, %SPL, 24;
	cvta.to.global.u64 	%rd35, %rd30;
	cvta.to.global.u64 	%rd5, %rd29;
	cvta.to.global.u64 	%rd6, %rd28;
	shl.b32 	%r198, %r196, 7;
	mov.u32 	%r199, %ctaid.x;
	cvt.u64.u32 	%rd36, %r199;
	cvt.s64.s32 	%rd37, %r198;
	mul.lo.s64 	%rd38, %rd37, %rd36;
	sub.s64 	%rd39, %rd27, %rd38;
	min.s64 	%rd40, %rd39, %rd37;
	cvt.u32.u64 	%r3, %rd40;
	cvt.u32.u64 	%r200, %rd38;
	add.s32 	%r4, %r197, %r200;
	shl.b64 	%rd41, %rd38, 2;
	add.s64 	%rd7, %rd35, %rd41;
	setp.eq.s32 	%p1, %r198, %r3;
	@%p1 bra 	$L__BB11_111;
	setp.lt.s32 	%p2, %r196, 1;
	@%p2 bra 	$L__BB11_212;
	mov.u32 	%r5, %tid.x;
	setp.lt.s32 	%p3, %r1, 1;
	@%p3 bra 	$L__BB11_82;
	and.b32  	%r6, %r2, 15;
	add.s32 	%r7, %r6, -1;
	and.b32  	%r8, %r2, 7;
	add.s32 	%r9, %r8, -1;
	and.b32  	%r10, %r2, 2147483632;
	and.b32  	%r11, %r2, 3;
	mov.b32 	%r406, 0;
$L__BB11_4:
	shl.b32 	%r248, %r406, 7;
	add.s32 	%r13, %r248, %r5;
	setp.ge.s32 	%p21, %r13, %r3;
	@%p21 bra 	$L__BB11_81;
	setp.lt.s32 	%p22, %r2, 1;
	mov.b32 	%r249, 0;
	st.local.v2.b32 	[%rd1], {%r249, %r249};
	st.local.v2.b32 	[%rd1+8], {%r249, %r249};
	st.local.v2.b32 	[%rd1+16], {%r249, %r249};
	@%p22 bra 	$L__BB11_19;
	add.s32 	%r251, %r2, -1;
	setp.lt.u32 	%p23, %r251, 15;
	mov.b32 	%r409, 0;
	@%p23 bra 	$L__BB11_9;
	mov.b32 	%r407, 0;
$L__BB11_8:
	.pragma "nounroll";
	mul.wide.u32 	%rd56, %r407, 4;
	add.s64 	%rd57, %rd6, %rd56;
	ld.global.u32 	%r253, [%rd57];
	add.s64 	%rd58, %rd2, %rd56;
	ld.global.u32 	%r254, [%rd57+4];
	st.local.v2.u32 	[%rd58], {%r253, %r254};
	ld.global.u32 	%r255, [%rd57+8];
	ld.global.u32 	%r256, [%rd57+12];
	st.local.v2.u32 	[%rd58+8], {%r255, %r256};
	ld.global.u32 	%r257, [%rd57+16];
	ld.global.u32 	%r258, [%rd57+20];
	st.local.v2.u32 	[%rd58+16], {%r257, %r258};
	ld.global.u32 	%r259, [%rd57+24];
	ld.global.u32 	%r260, [%rd57+28];
	st.local.v2.u32 	[%rd58+24], {%r259, %r260};
	ld.global.u32 	%r261, [%rd57+32];
	ld.global.u32 	%r262, [%rd57+36];
	st.local.v2.u32 	[%rd58+32], {%r261, %r262};
	ld.global.u32 	%r263, [%rd57+40];
	ld.global.u32 	%r264, [%rd57+44];
	st.local.v2.u32 	[%rd58+40], {%r263, %r264};
	ld.global.u32 	%r265, [%rd57+48];
	ld.global.u32 	%r266, [%rd57+52];
	st.local.v2.u32 	[%rd58+48], {%r265, %r266};
	ld.global.u32 	%r267, [%rd57+56];
	ld.global.u32 	%r268, [%rd57+60];
	st.local.v2.u32 	[%rd58+56], {%r267, %r268};
	add.s32 	%r407, %r407, 16;
	setp.ne.s32 	%p24, %r407, %r10;
	mov.u32 	%r409, %r10;
	@%p24 bra 	$L__BB11_8;
$L__BB11_9:
	setp.eq.s32 	%p25, %r6, 0;
	@%p25 bra 	$L__BB11_19;
	setp.lt.u32 	%p26, %r7, 7;
	@%p26 bra 	$L__BB11_12;
	mul.wide.u32 	%rd59, %r409, 4;
	add.s64 	%rd60, %rd6, %rd59;
	ld.global.u32 	%r269, [%rd60];
	add.s64 	%rd61, %rd2, %rd59;
	st.local.u32 	[%rd61], %r269;
	ld.global.u32 	%r270, [%rd60+4];
	st.local.u32 	[%rd61+4], %r270;
	ld.global.u32 	%r271, [%rd60+8];
	st.local.u32 	[%rd61+8], %r271;
	ld.global.u32 	%r272, [%rd60+12];
	st.local.u32 	[%rd61+12], %r272;
	ld.global.u32 	%r273, [%rd60+16];
	st.local.u32 	[%rd61+16], %r273;
	ld.global.u32 	%r274, [%rd60+20];
	st.local.u32 	[%rd61+20], %r274;
	ld.global.u32 	%r275, [%rd60+24];
	st.local.u32 	[%rd61+24], %r275;
	ld.global.u32 	%r276, [%rd60+28];
	st.local.u32 	[%rd61+28], %r276;
	add.s32 	%r409, %r409, 8;
$L__BB11_12:
	setp.eq.s32 	%p27, %r8, 0;
	@%p27 bra 	$L__BB11_19;
	setp.lt.u32 	%p28, %r9, 3;
	@%p28 bra 	$L__BB11_15;
	mul.wide.u32 	%rd62, %r409, 4;
	add.s64 	%rd63, %rd6, %rd62;
	ld.global.u32 	%r277, [%rd63];
	add.s64 	%rd64, %rd2, %rd62;
	st.local.u32 	[%rd64], %r277;
	ld.global.u32 	%r278, [%rd63+4];
	st.local.u32 	[%rd64+4], %r278;
	ld.global.u32 	%r279, [%rd63+8];
	st.local.u32 	[%rd64+8], %r279;
	ld.global.u32 	%r280, [%rd63+12];
	st.local.u32 	[%rd64+12], %r280;
	add.s32 	%r409, %r409, 4;
$L__BB11_15:
	setp.eq.s32 	%p29, %r11, 0;
	@%p29 bra 	$L__BB11_19;
	setp.eq.s32 	%p30, %r11, 1;
	mul.wide.u32 	%rd65, %r409, 4;
	add.s64 	%rd8, %rd6, %rd65;
	ld.global.u32 	%r281, [%rd8];
	add.s64 	%rd9, %rd2, %rd65;
	st.local.u32 	[%rd9], %r281;
	@%p30 bra 	$L__BB11_19;
	setp.eq.s32 	%p31, %r11, 2;
	ld.global.u32 	%r282, [%rd8+4];
	st.local.u32 	[%rd9+4], %r282;
	@%p31 bra 	$L__BB11_19;
	ld.global.u32 	%r283, [%rd8+8];
	st.local.u32 	[%rd9+8], %r283;
$L__BB11_19:
	add.s32 	%r21, %r13, %r4;
	mov.b32 	%r430, 0;
	mov.u32 	%r412, %r430;
$L__BB11_20:
	mul.wide.u32 	%rd66, %r412, 20;
	add.s64 	%rd67, %rd5, %rd66;
	ld.global.u32 	%r416, [%rd67+4];
	ld.global.u32 	%r25, [%rd67+8];
	ld.global.u32 	%r26, [%rd67+12];
	setp.gt.s32 	%p32, %r430, 23;
	mov.b32 	%r431, -1;
	@%p32 bra 	$L__BB11_80;
	shr.u32 	%r286, %r21, %r412;
	and.b32  	%r287, %r286, 1;
	setp.eq.b32 	%p33, %r287, 1;
	not.pred 	%p34, %p33;
	@%p34 bra 	$L__BB11_79;
	mul.wide.s32 	%rd68, %r26, 4;
	add.s64 	%rd10, %rd2, %rd68;
	ld.local.u32 	%r27, [%rd10+-4];
	setp.lt.s32 	%p35, %r27, 1;
	@%p35 bra 	$L__BB11_79;
	setp.gt.s32 	%p36, %r416, %r25;
	@%p36 bra 	$L__BB11_42;
	setp.ge.s32 	%p37, %r416, %r25;
	@%p37 bra 	$L__BB11_41;
	mov.u32 	%r413, %r416;
$L__BB11_26:
	cvt.s64.s32 	%rd69, %r413;
	add.s64 	%rd70, %rd1, %rd69;
	ld.local.u8 	%rs1, [%rd70];
	setp.ne.s16 	%p38, %rs1, 0;
	@%p38 bra 	$L__BB11_80;
	add.s32 	%r413, %r413, 1;
	setp.ne.s32 	%p39, %r413, %r25;
	@%p39 bra 	$L__BB11_26;
	sub.s32 	%r30, %r25, %r416;
	and.b32  	%r31, %r30, 15;
	sub.s32 	%r289, %r416, %r25;
	setp.gt.u32 	%p40, %r289, -16;
	@%p40 bra 	$L__BB11_31;
	and.b32  	%r32, %r30, -16;
	mov.b32 	%r415, 0;
$L__BB11_30:
	.pragma "nounroll";
	cvt.s64.s32 	%rd71, %r416;
	add.s64 	%rd72, %rd1, %rd71;
	mov.b16 	%rs2, 1;
	st.local.u8 	[%rd72], %rs2;
	st.local.u8 	[%rd72+1], %rs2;
	st.local.u8 	[%rd72+2], %rs2;
	st.local.u8 	[%rd72+3], %rs2;
	st.local.u8 	[%rd72+4], %rs2;
	st.local.u8 	[%rd72+5], %rs2;
	st.local.u8 	[%rd72+6], %rs2;
	st.local.u8 	[%rd72+7], %rs2;
	st.local.u8 	[%rd72+8], %rs2;
	st.local.u8 	[%rd72+9], %rs2;
	st.local.u8 	[%rd72+10], %rs2;
	st.local.u8 	[%rd72+11], %rs2;
	st.local.u8 	[%rd72+12], %rs2;
	st.local.u8 	[%rd72+13], %rs2;
	st.local.u8 	[%rd72+14], %rs2;
	st.local.u8 	[%rd72+15], %rs2;
	add.s32 	%r416, %r416, 16;
	add.s32 	%r415, %r415, 16;
	setp.ne.s32 	%p41, %r415, %r32;
	@%p41 bra 	$L__BB11_30;
$L__BB11_31:
	setp.eq.s32 	%p42, %r31, 0;
	@%p42 bra 	$L__BB11_41;
	and.b32  	%r38, %r30, 7;
	setp.lt.u32 	%p43, %r31, 8;
	@%p43 bra 	$L__BB11_34;
	cvt.s64.s32 	%rd73, %r416;
	add.s64 	%rd74, %rd1, %rd73;
	mov.b16 	%rs3, 1;
	st.local.u8 	[%rd74], %rs3;
	st.local.u8 	[%rd74+1], %rs3;
	st.local.u8 	[%rd74+2], %rs3;
	st.local.u8 	[%rd74+3], %rs3;
	st.local.u8 	[%rd74+4], %rs3;
	st.local.u8 	[%rd74+5], %rs3;
	st.local.u8 	[%rd74+6], %rs3;
	st.local.u8 	[%rd74+7], %rs3;
	add.s32 	%r416, %r416, 8;
$L__BB11_34:
	setp.eq.s32 	%p44, %r38, 0;
	@%p44 bra 	$L__BB11_41;
	and.b32  	%r41, %r30, 3;
	setp.lt.u32 	%p45, %r38, 4;
	@%p45 bra 	$L__BB11_37;
	cvt.s64.s32 	%rd75, %r416;
	add.s64 	%rd76, %rd1, %rd75;
	mov.b16 	%rs4, 1;
	st.local.u8 	[%rd76], %rs4;
	st.local.u8 	[%rd76+1], %rs4;
	st.local.u8 	[%rd76+2], %rs4;
	st.local.u8 	[%rd76+3], %rs4;
	add.s32 	%r416, %r416, 4;
$L__BB11_37:
	setp.eq.s32 	%p46, %r41, 0;
	@%p46 bra 	$L__BB11_41;
	cvt.s64.s32 	%rd77, %r416;
	add.s64 	%rd11, %rd1, %rd77;
	mov.b16 	%rs5, 1;
	st.local.u8 	[%rd11], %rs5;
	setp.eq.s32 	%p47, %r41, 1;
	@%p47 bra 	$L__BB11_41;
	mov.b16 	%rs6, 1;
	st.local.u8 	[%rd11+1], %rs6;
	setp.eq.s32 	%p48, %r41, 2;
	@%p48 bra 	$L__BB11_41;
	mov.b16 	%rs7, 1;
	st.local.u8 	[%rd11+2], %rs7;
$L__BB11_41:
	add.s32 	%r430, %r430, 1;
	add.s32 	%r291, %r27, -1;
	st.local.u32 	[%rd10+-4], %r291;
	bra.uni 	$L__BB11_79;
$L__BB11_42:
	setp.gt.s32 	%p49, %r416, 23;
	@%p49 bra 	$L__BB11_46;
	mov.u32 	%r419, %r416;
$L__BB11_44:
	cvt.s64.s32 	%rd78, %r419;
	add.s64 	%rd79, %rd1, %rd78;
	ld.local.u8 	%rs8, [%rd79];
	setp.ne.s16 	%p50, %rs8, 0;
	@%p50 bra 	$L__BB11_80;
	add.s32 	%r419, %r419, 1;
	setp.ne.s32 	%p51, %r419, 24;
	@%p51 bra 	$L__BB11_44;
$L__BB11_46:
	setp.lt.s32 	%p52, %r25, 1;
	@%p52 bra 	$L__BB11_50;
	mov.b32 	%r420, 0;
$L__BB11_48:
	cvt.u64.u32 	%rd80, %r420;
	add.s64 	%rd81, %rd1, %rd80;
	ld.local.u8 	%rs9, [%rd81];
	setp.ne.s16 	%p53, %rs9, 0;
	@%p53 bra 	$L__BB11_80;
	add.s32 	%r420, %r420, 1;
	setp.ne.s32 	%p54, %r420, %r25;
	@%p54 bra 	$L__BB11_48;
$L__BB11_50:
	@%p49 bra 	$L__BB11_64;
	sub.s32 	%r49, 24, %r416;
	and.b32  	%r50, %r49, 15;
	add.s32 	%r295, %r416, -9;
	setp.lt.u32 	%p56, %r295, 15;
	@%p56 bra 	$L__BB11_54;
	and.b32  	%r51, %r49, -16;
	mov.b32 	%r422, 0;
$L__BB11_53:
	.pragma "nounroll";
	cvt.s64.s32 	%rd82, %r416;
	add.s64 	%rd83, %rd1, %rd82;
	mov.b16 	%rs10, 1;
	st.local.u8 	[%rd83], %rs10;
	st.local.u8 	[%rd83+1], %rs10;
	st.local.u8 	[%rd83+2], %rs10;
	st.local.u8 	[%rd83+3], %rs10;
	st.local.u8 	[%rd83+4], %rs10;
	st.local.u8 	[%rd83+5], %rs10;
	st.local.u8 	[%rd83+6], %rs10;
	st.local.u8 	[%rd83+7], %rs10;
	st.local.u8 	[%rd83+8], %rs10;
	st.local.u8 	[%rd83+9], %rs10;
	st.local.u8 	[%rd83+10], %rs10;
	st.local.u8 	[%rd83+11], %rs10;
	st.local.u8 	[%rd83+12], %rs10;
	st.local.u8 	[%rd83+13], %rs10;
	st.local.u8 	[%rd83+14], %rs10;
	st.local.u8 	[%rd83+15], %rs10;
	add.s32 	%r416, %r416, 16;
	add.s32 	%r422, %r422, 16;
	setp.ne.s32 	%p57, %r422, %r51;
	@%p57 bra 	$L__BB11_53;
$L__BB11_54:
	setp.eq.s32 	%p58, %r50, 0;
	@%p58 bra 	$L__BB11_64;
	and.b32  	%r57, %r49, 7;
	setp.lt.u32 	%p59, %r50, 8;
	@%p59 bra 	$L__BB11_57;
	cvt.s64.s32 	%rd84, %r416;
	add.s64 	%rd85, %rd1, %rd84;
	mov.b16 	%rs11, 1;
	st.local.u8 	[%rd85], %rs11;
	st.local.u8 	[%rd85+1], %rs11;
	st.local.u8 	[%rd85+2], %rs11;
	st.local.u8 	[%rd85+3], %rs11;
	st.local.u8 	[%rd85+4], %rs11;
	st.local.u8 	[%rd85+5], %rs11;
	st.local.u8 	[%rd85+6], %rs11;
	st.local.u8 	[%rd85+7], %rs11;
	add.s32 	%r416, %r416, 8;
$L__BB11_57:
	setp.eq.s32 	%p60, %r57, 0;
	@%p60 bra 	$L__BB11_64;
	and.b32  	%r60, %r49, 3;
	setp.lt.u32 	%p61, %r57, 4;
	@%p61 bra 	$L__BB11_60;
	cvt.s64.s32 	%rd86, %r416;
	add.s64 	%rd87, %rd1, %rd86;
	mov.b16 	%rs12, 1;
	st.local.u8 	[%rd87], %rs12;
	st.local.u8 	[%rd87+1], %rs12;
	st.local.u8 	[%rd87+2], %rs12;
	st.local.u8 	[%rd87+3], %rs12;
	add.s32 	%r416, %r416, 4;
$L__BB11_60:
	setp.eq.s32 	%p62, %r60, 0;
	@%p62 bra 	$L__BB11_64;
	cvt.s64.s32 	%rd88, %r416;
	add.s64 	%rd12, %rd1, %rd88;
	mov.b16 	%rs13, 1;
	st.local.u8 	[%rd12], %rs13;
	setp.eq.s32 	%p63, %r60, 1;
	@%p63 bra 	$L__BB11_64;
	mov.b16 	%rs14, 1;
	st.local.u8 	[%rd12+1], %rs14;
	setp.eq.s32 	%p64, %r60, 2;
	@%p64 bra 	$L__BB11_64;
	mov.b16 	%rs15, 1;
	st.local.u8 	[%rd12+2], %rs15;
$L__BB11_64:
	@%p52 bra 	$L__BB11_78;
	and.b32  	%r63, %r25, 15;
	setp.lt.u32 	%p66, %r25, 16;
	mov.b32 	%r428, 0;
	@%p66 bra 	$L__BB11_68;
	and.b32  	%r428, %r25, 2147483632;
	mov.b32 	%r426, 0;
$L__BB11_67:
	.pragma "nounroll";
	cvt.u64.u32 	%rd89, %r426;
	add.s64 	%rd90, %rd1, %rd89;
	mov.b32 	%r299, 16843009;
	st.local.v2.b32 	[%rd90], {%r299, %r299};
	st.local.v2.b32 	[%rd90+8], {%r299, %r299};
	add.s32 	%r426, %r426, 16;
	setp.ne.s32 	%p67, %r426, %r428;
	@%p67 bra 	$L__BB11_67;
$L__BB11_68:
	setp.eq.s32 	%p68, %r63, 0;
	@%p68 bra 	$L__BB11_78;
	and.b32  	%r68, %r25, 7;
	setp.lt.u32 	%p69, %r63, 8;
	@%p69 bra 	$L__BB11_71;
	cvt.u64.u32 	%rd91, %r428;
	add.s64 	%rd92, %rd1, %rd91;
	mov.b16 	%rs16, 1;
	st.local.u8 	[%rd92], %rs16;
	st.local.u8 	[%rd92+1], %rs16;
	st.local.u8 	[%rd92+2], %rs16;
	st.local.u8 	[%rd92+3], %rs16;
	st.local.u8 	[%rd92+4], %rs16;
	st.local.u8 	[%rd92+5], %rs16;
	st.local.u8 	[%rd92+6], %rs16;
	st.local.u8 	[%rd92+7], %rs16;
	add.s32 	%r428, %r428, 8;
$L__BB11_71:
	setp.eq.s32 	%p70, %r68, 0;
	@%p70 bra 	$L__BB11_78;
	and.b32  	%r71, %r25, 3;
	setp.lt.u32 	%p71, %r68, 4;
	@%p71 bra 	$L__BB11_74;
	cvt.u64.u32 	%rd93, %r428;
	add.s64 	%rd94, %rd1, %rd93;
	mov.b16 	%rs17, 1;
	st.local.u8 	[%rd94], %rs17;
	st.local.u8 	[%rd94+1], %rs17;
	st.local.u8 	[%rd94+2], %rs17;
	st.local.u8 	[%rd94+3], %rs17;
	add.s32 	%r428, %r428, 4;
$L__BB11_74:
	setp.eq.s32 	%p72, %r71, 0;
	@%p72 bra 	$L__BB11_78;
	cvt.u64.u32 	%rd95, %r428;
	add.s64 	%rd13, %rd1, %rd95;
	mov.b16 	%rs18, 1;
	st.local.u8 	[%rd13], %rs18;
	setp.eq.s32 	%p73, %r71, 1;
	@%p73 bra 	$L__BB11_78;
	mov.b16 	%rs19, 1;
	st.local.u8 	[%rd13+1], %rs19;
	setp.eq.s32 	%p74, %r71, 2;
	@%p74 bra 	$L__BB11_78;
	mov.b16 	%rs20, 1;
	st.local.u8 	[%rd13+2], %rs20;
$L__BB11_78:
	add.s32 	%r430, %r430, 1;
	add.s32 	%r300, %r27, -1;
	st.local.u32 	[%rd10+-4], %r300;
$L__BB11_79:
	add.s32 	%r412, %r412, 1;
	setp.ne.s32 	%p75, %r412, %r1;
	mov.u32 	%r431, %r430;
	@%p75 bra 	$L__BB11_20;
$L__BB11_80:
	mul.wide.s32 	%rd96, %r13, 4;
	add.s64 	%rd97, %rd7, %rd96;
	st.global.u32 	[%rd97], %r431;
$L__BB11_81:
	add.s32 	%r406, %r406, 1;
	setp.eq.s32 	%p76, %r406, %r196;
	@%p76 bra 	$L__BB11_212;
	bra.uni 	$L__BB11_4;
$L__BB11_82:
	setp.lt.s32 	%p4, %r2, 1;
	@%p4 bra 	$L__BB11_95;
	and.b32  	%r79, %r2, 15;
	add.s32 	%r80, %r79, -1;
	and.b32  	%r81, %r2, 4;
	and.b32  	%r82, %r2, 2147483632;
	mov.b32 	%r432, 0;
$L__BB11_84:
	shl.b32 	%r215, %r432, 7;
	add.s32 	%r84, %r215, %r5;
	setp.ge.s32 	%p14, %r84, %r3;
	@%p14 bra 	$L__BB11_94;
	setp.lt.u32 	%p15, %r2, 16;
	mov.b32 	%r435, 0;
	@%p15 bra 	$L__BB11_88;
	mov.b32 	%r433, 0;
$L__BB11_87:
	.pragma "nounroll";
	mul.wide.u32 	%rd45, %r433, 4;
	add.s64 	%rd46, %rd6, %rd45;
	ld.global.u32 	%r218, [%rd46];
	add.s64 	%rd47, %rd2, %rd45;
	ld.global.u32 	%r219, [%rd46+4];
	st.local.v2.u32 	[%rd47], {%r218, %r219};
	ld.global.u32 	%r220, [%rd46+8];
	ld.global.u32 	%r221, [%rd46+12];
	st.local.v2.u32 	[%rd47+8], {%r220, %r221};
	ld.global.u32 	%r222, [%rd46+16];
	ld.global.u32 	%r223, [%rd46+20];
	st.local.v2.u32 	[%rd47+16], {%r222, %r223};
	ld.global.u32 	%r224, [%rd46+24];
	ld.global.u32 	%r225, [%rd46+28];
	st.local.v2.u32 	[%rd47+24], {%r224, %r225};
	ld.global.u32 	%r226, [%rd46+32];
	ld.global.u32 	%r227, [%rd46+36];
	st.local.v2.u32 	[%rd47+32], {%r226, %r227};
	ld.global.u32 	%r228, [%rd46+40];
	ld.global.u32 	%r229, [%rd46+44];
	st.local.v2.u32 	[%rd47+40], {%r228, %r229};
	ld.global.u32 	%r230, [%rd46+48];
	ld.global.u32 	%r231, [%rd46+52];
	st.local.v2.u32 	[%rd47+48], {%r230, %r231};
	ld.global.u32 	%r232, [%rd46+56];
	ld.global.u32 	%r233, [%rd46+60];
	st.local.v2.u32 	[%rd47+56], {%r232, %r233};
	add.s32 	%r433, %r433, 16;
	setp.ne.s32 	%p16, %r433, %r82;
	mov.u32 	%r435, %r82;
	@%p16 bra 	$L__BB11_87;
$L__BB11_88:
	setp.eq.s32 	%p17, %r79, 0;
	@%p17 bra 	$L__BB11_93;
	setp.lt.u32 	%p18, %r80, 7;
	@%p18 bra 	$L__BB11_91;
	mul.wide.u32 	%rd48, %r435, 4;
	add.s64 	%rd49, %rd6, %rd48;
	ld.global.u32 	%r234, [%rd49];
	add.s64 	%rd50, %rd2, %rd48;
	st.local.u32 	[%rd50], %r234;
	ld.global.u32 	%r235, [%rd49+4];
	st.local.u32 	[%rd50+4], %r235;
	ld.global.u32 	%r236, [%rd49+8];
	st.local.u32 	[%rd50+8], %r236;
	ld.global.u32 	%r237, [%rd49+12];
	st.local.u32 	[%rd50+12], %r237;
	ld.global.u32 	%r238, [%rd49+16];
	st.local.u32 	[%rd50+16], %r238;
	ld.global.u32 	%r239, [%rd49+20];
	st.local.u32 	[%rd50+20], %r239;
	ld.global.u32 	%r240, [%rd49+24];
	st.local.u32 	[%rd50+24], %r240;
	ld.global.u32 	%r241, [%rd49+28];
	st.local.u32 	[%rd50+28], %r241;
	add.s32 	%r435, %r435, 8;
$L__BB11_91:
	setp.eq.s32 	%p19, %r81, 0;
	@%p19 bra 	$L__BB11_93;
	mul.wide.u32 	%rd51, %r435, 4;
	add.s64 	%rd52, %rd6, %rd51;
	ld.global.u32 	%r242, [%rd52];
	add.s64 	%rd53, %rd2, %rd51;
	st.local.u32 	[%rd53], %r242;
	ld.global.u32 	%r243, [%rd52+4];
	st.local.u32 	[%rd53+4], %r243;
	ld.global.u32 	%r244, [%rd52+8];
	st.local.u32 	[%rd53+8], %r244;
	ld.global.u32 	%r245, [%rd52+12];
	st.local.u32 	[%rd53+12], %r245;
$L__BB11_93:
	mul.wide.s32 	%rd54, %r84, 4;
	add.s64 	%rd55, %rd7, %rd54;
	mov.b32 	%r246, 0;
	st.global.u32 	[%rd55], %r246;
$L__BB11_94:
	add.s32 	%r432, %r432, 1;
	setp.eq.s32 	%p20, %r432, %r196;
	@%p20 bra 	$L__BB11_212;
	bra.uni 	$L__BB11_84;
$L__BB11_95:
	and.b32  	%r91, %r196, 3;
	setp.lt.u32 	%p5, %r196, 4;
	mov.b32 	%r471, 0;
	@%p5 bra 	$L__BB11_106;
	and.b32  	%r471, %r196, 2147483644;
	mov.b32 	%r467, 0;
$L__BB11_97:
	shl.b32 	%r203, %r467, 7;
	add.s32 	%r182, %r203, %r5;
	setp.ge.s32 	%p6, %r182, %r3;
	mul.wide.s32 	%rd42, %r182, 4;
	add.s64 	%rd26, %rd7, %rd42;
	@%p6 bra 	$L__BB11_99;
	mov.b32 	%r204, 0;
	st.global.u32 	[%rd26], %r204;
$L__BB11_99:
	add.s32 	%r205, %r182, 128;
	setp.ge.s32 	%p7, %r205, %r3;
	@%p7 bra 	$L__BB11_101;
	mov.b32 	%r206, 0;
	st.global.u32 	[%rd26+512], %r206;
$L__BB11_101:
	add.s32 	%r207, %r182, 256;
	setp.ge.s32 	%p8, %r207, %r3;
	@%p8 bra 	$L__BB11_103;
	mov.b32 	%r208, 0;
	st.global.u32 	[%rd26+1024], %r208;
$L__BB11_103:
	add.s32 	%r209, %r182, 384;
	setp.ge.s32 	%p9, %r209, %r3;
	@%p9 bra 	$L__BB11_105;
	mov.b32 	%r210, 0;
	st.global.u32 	[%rd26+1536], %r210;
$L__BB11_105:
	add.s32 	%r467, %r467, 4;
	setp.eq.s32 	%p10, %r467, %r471;
	@%p10 bra 	$L__BB11_106;
	bra.uni 	$L__BB11_97;
$L__BB11_106:
	setp.eq.s32 	%p11, %r91, 0;
	@%p11 bra 	$L__BB11_212;
	mov.b32 	%r473, 0;
$L__BB11_108:
	.pragma "nounroll";
	shl.b32 	%r212, %r471, 7;
	add.s32 	%r193, %r212, %r5;
	setp.ge.s32 	%p12, %r193, %r3;
	@%p12 bra 	$L__BB11_110;
	mul.wide.s32 	%rd43, %r193, 4;
	add.s64 	%rd44, %rd7, %rd43;
	mov.b32 	%r213, 0;
	st.global.u32 	[%rd44], %r213;
$L__BB11_110:
	add.s32 	%r471, %r471, 1;
	add.s32 	%r473, %r473, 1;
	setp.ne.s32 	%p13, %r473, %r91;
	@%p13 bra 	$L__BB11_108;
	bra.uni 	$L__BB11_212;
$L__BB11_111:
	setp.lt.s32 	%p77, %r196, 1;
	@%p77 bra 	$L__BB11_212;
	mov.u32 	%r93, %tid.x;
	setp.lt.s32 	%p78, %r1, 1;
	@%p78 bra 	$L__BB11_190;
	and.b32  	%r94, %r2, 15;
	and.b32  	%r95, %r2, 7;
	and.b32  	%r96, %r2, 2147483632;
	and.b32  	%r97, %r2, 3;
	neg.s32 	%r98, %r96;
	mov.b32 	%r436, 0;
$L__BB11_114:
	setp.lt.s32 	%p94, %r2, 1;
	shl.b32 	%r352, %r436, 7;
	add.s32 	%r100, %r352, %r93;
	mov.b32 	%r353, 0;
	st.local.v2.b32 	[%rd3], {%r353, %r353};
	st.local.v2.b32 	[%rd3+8], {%r353, %r353};
	st.local.v2.b32 	[%rd3+16], {%r353, %r353};
	@%p94 bra 	$L__BB11_128;
	add.s32 	%r355, %r2, -1;
	setp.lt.u32 	%p95, %r355, 15;
	mov.b32 	%r439, 0;
	@%p95 bra 	$L__BB11_118;
	add.s64 	%rd159, %rd6, 32;
	add.s64 	%rd158, %rd4, 32;
	mov.u32 	%r437, %r98;
$L__BB11_117:
	.pragma "nounroll";
	ld.global.u32 	%r356, [%rd159+-32];
	ld.global.u32 	%r357, [%rd159+-28];
	st.local.v2.u32 	[%rd158+-32], {%r356, %r357};
	ld.global.u32 	%r358, [%rd159+-24];
	ld.global.u32 	%r359, [%rd159+-20];
	st.local.v2.u32 	[%rd158+-24], {%r358, %r359};
	ld.global.u32 	%r360, [%rd159+-16];
	ld.global.u32 	%r361, [%rd159+-12];
	st.local.v2.u32 	[%rd158+-16], {%r360, %r361};
	ld.global.u32 	%r362, [%rd159+-8];
	ld.global.u32 	%r363, [%rd159+-4];
	st.local.v2.u32 	[%rd158+-8], {%r362, %r363};
	ld.global.u32 	%r364, [%rd159];
	ld.global.u32 	%r365, [%rd159+4];
	st.local.v2.u32 	[%rd158], {%r364, %r365};
	ld.global.u32 	%r366, [%rd159+8];
	ld.global.u32 	%r367, [%rd159+12];
	st.local.v2.u32 	[%rd158+8], {%r366, %r367};
	ld.global.u32 	%r368, [%rd159+16];
	ld.global.u32 	%r369, [%rd159+20];
	st.local.v2.u32 	[%rd158+16], {%r368, %r369};
	ld.global.u32 	%r370, [%rd159+24];
	ld.global.u32 	%r371, [%rd159+28];
	st.local.v2.u32 	[%rd158+24], {%r370, %r371};
	add.s32 	%r437, %r437, 16;
	add.s64 	%rd159, %rd159, 64;
	add.s64 	%rd158, %rd158, 64;
	setp.ne.s32 	%p96, %r437, 0;
	mov.u32 	%r439, %r96;
	@%p96 bra 	$L__BB11_117;
$L__BB11_118:
	setp.eq.s32 	%p97, %r94, 0;
	@%p97 bra 	$L__BB11_128;
	add.s32 	%r372, %r94, -1;
	setp.lt.u32 	%p98, %r372, 7;
	@%p98 bra 	$L__BB11_121;
	mul.wide.u32 	%rd119, %r439, 4;
	add.s64 	%rd120, %rd6, %rd119;
	ld.global.u32 	%r373, [%rd120];
	add.s64 	%rd121, %rd4, %rd119;
	st.local.u32 	[%rd121], %r373;
	ld.global.u32 	%r374, [%rd120+4];
	st.local.u32 	[%rd121+4], %r374;
	ld.global.u32 	%r375, [%rd120+8];
	st.local.u32 	[%rd121+8], %r375;
	ld.global.u32 	%r376, [%rd120+12];
	st.local.u32 	[%rd121+12], %r376;
	ld.global.u32 	%r377, [%rd120+16];
	st.local.u32 	[%rd121+16], %r377;
	ld.global.u32 	%r378, [%rd120+20];
	st.local.u32 	[%rd121+20], %r378;
	ld.global.u32 	%r379, [%rd120+24];
	st.local.u32 	[%rd121+24], %r379;
	ld.global.u32 	%r380, [%rd120+28];
	st.local.u32 	[%rd121+28], %r380;
	add.s32 	%r439, %r439, 8;
$L__BB11_121:
	setp.eq.s32 	%p99, %r95, 0;
	@%p99 bra 	$L__BB11_128;
	add.s32 	%r381, %r95, -1;
	setp.lt.u32 	%p100, %r381, 3;
	@%p100 bra 	$L__BB11_124;
	mul.wide.u32 	%rd122, %r439, 4;
	add.s64 	%rd123, %rd6, %rd122;
	ld.global.u32 	%r382, [%rd123];
	add.s64 	%rd124, %rd4, %rd122;
	st.local.u32 	[%rd124], %r382;
	ld.global.u32 	%r383, [%rd123+4];
	st.local.u32 	[%rd124+4], %r383;
	ld.global.u32 	%r384, [%rd123+8];
	st.local.u32 	[%rd124+8], %r384;
	ld.global.u32 	%r385, [%rd123+12];
	st.local.u32 	[%rd124+12], %r385;
	add.s32 	%r439, %r439, 4;
$L__BB11_124:
	setp.eq.s32 	%p101, %r97, 0;
	@%p101 bra 	$L__BB11_128;
	setp.eq.s32 	%p102, %r97, 1;
	mul.wide.u32 	%rd125, %r439, 4;
	add.s64 	%rd20, %rd6, %rd125;
	ld.global.u32 	%r386, [%rd20];
	add.s64 	%rd21, %rd4, %rd125;
	st.local.u32 	[%rd21], %r386;
	@%p102 bra 	$L__BB11_128;
	setp.eq.s32 	%p103, %r97, 2;
	ld.global.u32 	%r387, [%rd20+4];
	st.local.u32 	[%rd21+4], %r387;
	@%p103 bra 	$L__BB11_128;
	ld.global.u32 	%r388, [%rd20+8];
	st.local.u32 	[%rd21+8], %r388;
$L__BB11_128:
	add.s32 	%r108, %r100, %r4;
	mov.b32 	%r460, 0;
	mov.u32 	%r442, %r460;
$L__BB11_129:
	mul.wide.u32 	%rd126, %r442, 20;
	add.s64 	%rd127, %rd5, %rd126;
	ld.global.u32 	%r446, [%rd127+4];
	ld.global.u32 	%r112, [%rd127+8];
	ld.global.u32 	%r113, [%rd127+12];
	setp.gt.s32 	%p104, %r460, 23;
	mov.b32 	%r461, -1;
	@%p104 bra 	$L__BB11_189;
	shr.u32 	%r391, %r108, %r442;
	and.b32  	%r392, %r391, 1;
	setp.eq.b32 	%p105, %r392, 1;
	not.pred 	%p106, %p105;
	@%p106 bra 	$L__BB11_188;
	mul.wide.s32 	%rd128, %r113, 4;
	add.s64 	%rd22, %rd4, %rd128;
	ld.local.u32 	%r114, [%rd22+-4];
	setp.lt.s32 	%p107, %r114, 1;
	@%p107 bra 	$L__BB11_188;
	setp.gt.s32 	%p108, %r446, %r112;
	@%p108 bra 	$L__BB11_151;
	setp.ge.s32 	%p109, %r446, %r112;
	@%p109 bra 	$L__BB11_150;
	mov.u32 	%r443, %r446;
$L__BB11_135:
	cvt.s64.s32 	%rd129, %r443;
	add.s64 	%rd130, %rd3, %rd129;
	ld.local.u8 	%rs21, [%rd130];
	setp.ne.s16 	%p110, %rs21, 0;
	@%p110 bra 	$L__BB11_189;
	add.s32 	%r443, %r443, 1;
	setp.ne.s32 	%p111, %r443, %r112;
	@%p111 bra 	$L__BB11_135;
	sub.s32 	%r117, %r112, %r446;
	and.b32  	%r118, %r117, 15;
	sub.s32 	%r394, %r446, %r112;
	setp.gt.u32 	%p112, %r394, -16;
	@%p112 bra 	$L__BB11_140;
	and.b32  	%r119, %r117, -16;
	mov.b32 	%r445, 0;
$L__BB11_139:
	.pragma "nounroll";
	cvt.s64.s32 	%rd131, %r446;
	add.s64 	%rd132, %rd3, %rd131;
	mov.b16 	%rs22, 1;
	st.local.u8 	[%rd132], %rs22;
	st.local.u8 	[%rd132+1], %rs22;
	st.local.u8 	[%rd132+2], %rs22;
	st.local.u8 	[%rd132+3], %rs22;
	st.local.u8 	[%rd132+4], %rs22;
	st.local.u8 	[%rd132+5], %rs22;
	st.local.u8 	[%rd132+6], %rs22;
	st.local.u8 	[%rd132+7], %rs22;
	st.local.u8 	[%rd132+8], %rs22;
	st.local.u8 	[%rd132+9], %rs22;
	st.local.u8 	[%rd132+10], %rs22;
	st.local.u8 	[%rd132+11], %rs22;
	st.local.u8 	[%rd132+12], %rs22;
	st.local.u8 	[%rd132+13], %rs22;
	st.local.u8 	[%rd132+14], %rs22;
	st.local.u8 	[%rd132+15], %rs22;
	add.s32 	%r446, %r446, 16;
	add.s32 	%r445, %r445, 16;
	setp.ne.s32 	%p113, %r445, %r119;
	@%p113 bra 	$L__BB11_139;
$L__BB11_140:
	setp.eq.s32 	%p114, %r118, 0;
	@%p114 bra 	$L__BB11_150;
	and.b32  	%r125, %r117, 7;
	setp.lt.u32 	%p115, %r118, 8;
	@%p115 bra 	$L__BB11_143;
	cvt.s64.s32 	%rd133, %r446;
	add.s64 	%rd134, %rd3, %rd133;
	mov.b16 	%rs23, 1;
	st.local.u8 	[%rd134], %rs23;
	st.local.u8 	[%rd134+1], %rs23;
	st.local.u8 	[%rd134+2], %rs23;
	st.local.u8 	[%rd134+3], %rs23;
	st.local.u8 	[%rd134+4], %rs23;
	st.local.u8 	[%rd134+5], %rs23;
	st.local.u8 	[%rd134+6], %rs23;
	st.local.u8 	[%rd134+7], %rs23;
	add.s32 	%r446, %r446, 8;
$L__BB11_143:
	setp.eq.s32 	%p116, %r125, 0;
	@%p116 bra 	$L__BB11_150;
	and.b32  	%r128, %r117, 3;
	setp.lt.u32 	%p117, %r125, 4;
	@%p117 bra 	$L__BB11_146;
	cvt.s64.s32 	%rd135, %r446;
	add.s64 	%rd136, %rd3, %rd135;
	mov.b16 	%rs24, 1;
	st.local.u8 	[%rd136], %rs24;
	st.local.u8 	[%rd136+1], %rs24;
	st.local.u8 	[%rd136+2], %rs24;
	st.local.u8 	[%rd136+3], %rs24;
	add.s32 	%r446, %r446, 4;
$L__BB11_146:
	setp.eq.s32 	%p118, %r128, 0;
	@%p118 bra 	$L__BB11_150;
	cvt.s64.s32 	%rd137, %r446;
	add.s64 	%rd23, %rd3, %rd137;
	mov.b16 	%rs25, 1;
	st.local.u8 	[%rd23], %rs25;
	setp.eq.s32 	%p119, %r128, 1;
	@%p119 bra 	$L__BB11_150;
	mov.b16 	%rs26, 1;
	st.local.u8 	[%rd23+1], %rs26;
	setp.eq.s32 	%p120, %r128, 2;
	@%p120 bra 	$L__BB11_150;
	mov.b16 	%rs27, 1;
	st.local.u8 	[%rd23+2], %rs27;
$L__BB11_150:
	add.s32 	%r460, %r460, 1;
	add.s32 	%r396, %r114, -1;
	st.local.u32 	[%rd22+-4], %r396;
	bra.uni 	$L__BB11_188;
$L__BB11_151:
	setp.gt.s32 	%p121, %r446, 23;
	@%p121 bra 	$L__BB11_155;
	mov.u32 	%r449, %r446;
$L__BB11_153:
	cvt.s64.s32 	%rd138, %r449;
	add.s64 	%rd139, %rd3, %rd138;
	ld.local.u8 	%rs28, [%rd139];
	setp.ne.s16 	%p122, %rs28, 0;
	@%p122 bra 	$L__BB11_189;
	add.s32 	%r449, %r449, 1;
	setp.ne.s32 	%p123, %r449, 24;
	@%p123 bra 	$L__BB11_153;
$L__BB11_155:
	setp.lt.s32 	%p124, %r112, 1;
	@%p124 bra 	$L__BB11_159;
	mov.b32 	%r450, 0;
$L__BB11_157:
	cvt.u64.u32 	%rd140, %r450;
	add.s64 	%rd141, %rd3, %rd140;
	ld.local.u8 	%rs29, [%rd141];
	setp.ne.s16 	%p125, %rs29, 0;
	@%p125 bra 	$L__BB11_189;
	add.s32 	%r450, %r450, 1;
	setp.ne.s32 	%p126, %r450, %r112;
	@%p126 bra 	$L__BB11_157;
$L__BB11_159:
	@%p121 bra 	$L__BB11_173;
	sub.s32 	%r136, 24, %r446;
	and.b32  	%r137, %r136, 15;
	add.s32 	%r400, %r446, -9;
	setp.lt.u32 	%p128, %r400, 15;
	@%p128 bra 	$L__BB11_163;
	and.b32  	%r138, %r136, -16;
	mov.b32 	%r452, 0;
$L__BB11_162:
	.pragma "nounroll";
	cvt.s64.s32 	%rd142, %r446;
	add.s64 	%rd143, %rd3, %rd142;
	mov.b16 	%rs30, 1;
	st.local.u8 	[%rd143], %rs30;
	st.local.u8 	[%rd143+1], %rs30;
	st.local.u8 	[%rd143+2], %rs30;
	st.local.u8 	[%rd143+3], %rs30;
	st.local.u8 	[%rd143+4], %rs30;
	st.local.u8 	[%rd143+5], %rs30;
	st.local.u8 	[%rd143+6], %rs30;
	st.local.u8 	[%rd143+7], %rs30;
	st.local.u8 	[%rd143+8], %rs30;
	st.local.u8 	[%rd143+9], %rs30;
	st.local.u8 	[%rd143+10], %rs30;
	st.local.u8 	[%rd143+11], %rs30;
	st.local.u8 	[%rd143+12], %rs30;
	st.local.u8 	[%rd143+13], %rs30;
	st.local.u8 	[%rd143+14], %rs30;
	st.local.u8 	[%rd143+15], %rs30;
	add.s32 	%r446, %r446, 16;
	add.s32 	%r452, %r452, 16;
	setp.ne.s32 	%p129, %r452, %r138;
	@%p129 bra 	$L__BB11_162;
$L__BB11_163:
	setp.eq.s32 	%p130, %r137, 0;
	@%p130 bra 	$L__BB11_173;
	and.b32  	%r144, %r136, 7;
	setp.lt.u32 	%p131, %r137, 8;
	@%p131 bra 	$L__BB11_166;
	cvt.s64.s32 	%rd144, %r446;
	add.s64 	%rd145, %rd3, %rd144;
	mov.b16 	%rs31, 1;
	st.local.u8 	[%rd145], %rs31;
	st.local.u8 	[%rd145+1], %rs31;
	st.local.u8 	[%rd145+2], %rs31;
	st.local.u8 	[%rd145+3], %rs31;
	st.local.u8 	[%rd145+4], %rs31;
	st.local.u8 	[%rd145+5], %rs31;
	st.local.u8 	[%rd145+6], %rs31;
	st.local.u8 	[%rd145+7], %rs31;
	add.s32 	%r446, %r446, 8;
$L__BB11_166:
	setp.eq.s32 	%p132, %r144, 0;
	@%p132 bra 	$L__BB11_173;
	and.b32  	%r147, %r136, 3;
	setp.lt.u32 	%p133, %r144, 4;
	@%p133 bra 	$L__BB11_169;
	cvt.s64.s32 	%rd146, %r446;
	add.s64 	%rd147, %rd3, %rd146;
	mov.b16 	%rs32, 1;
	st.local.u8 	[%rd147], %rs32;
	st.local.u8 	[%rd147+1], %rs32;
	st.local.u8 	[%rd147+2], %rs32;
	st.local.u8 	[%rd147+3], %rs32;
	add.s32 	%r446, %r446, 4;
$L__BB11_169:
	setp.eq.s32 	%p134, %r147, 0;
	@%p134 bra 	$L__BB11_173;
	cvt.s64.s32 	%rd148, %r446;
	add.s64 	%rd24, %rd3, %rd148;
	mov.b16 	%rs33, 1;
	st.local.u8 	[%rd24], %rs33;
	setp.eq.s32 	%p135, %r147, 1;
	@%p135 bra 	$L__BB11_173;
	mov.b16 	%rs34, 1;
	st.local.u8 	[%rd24+1], %rs34;
	setp.eq.s32 	%p136, %r147, 2;
	@%p136 bra 	$L__BB11_173;
	mov.b16 	%rs35, 1;
	st.local.u8 	[%rd24+2], %rs35;
$L__BB11_173:
	@%p124 bra 	$L__BB11_187;
	and.b32  	%r150, %r112, 15;
	setp.lt.u32 	%p138, %r112, 16;
	mov.b32 	%r458, 0;
	@%p138 bra 	$L__BB11_177;
	and.b32  	%r458, %r112, 2147483632;
	mov.b32 	%r456, 0;
$L__BB11_176:
	.pragma "nounroll";
	cvt.u64.u32 	%rd149, %r456;
	add.s64 	%rd150, %rd3, %rd149;
	mov.b32 	%r404, 16843009;
	st.local.v2.b32 	[%rd150], {%r404, %r404};
	st.local.v2.b32 	[%rd150+8], {%r404, %r404};
	add.s32 	%r456, %r456, 16;
	setp.ne.s32 	%p139, %r456, %r458;
	@%p139 bra 	$L__BB11_176;
$L__BB11_177:
	setp.eq.s32 	%p140, %r150, 0;
	@%p140 bra 	$L__BB11_187;
	and.b32  	%r155, %r112, 7;
	setp.lt.u32 	%p141, %r150, 8;
	@%p141 bra 	$L__BB11_180;
	cvt.u64.u32 	%rd151, %r458;
	add.s64 	%rd152, %rd3, %rd151;
	mov.b16 	%rs36, 1;
	st.local.u8 	[%rd152], %rs36;
	st.local.u8 	[%rd152+1], %rs36;
	st.local.u8 	[%rd152+2], %rs36;
	st.local.u8 	[%rd152+3], %rs36;
	st.local.u8 	[%rd152+4], %rs36;
	st.local.u8 	[%rd152+5], %rs36;
	st.local.u8 	[%rd152+6], %rs36;
	st.local.u8 	[%rd152+7], %rs36;
	add.s32 	%r458, %r458, 8;
$L__BB11_180:
	setp.eq.s32 	%p142, %r155, 0;
	@%p142 bra 	$L__BB11_187;
	and.b32  	%r158, %r112, 3;
	setp.lt.u32 	%p143, %r155, 4;
	@%p143 bra 	$L__BB11_183;
	cvt.u64.u32 	%rd153, %r458;
	add.s64 	%rd154, %rd3, %rd153;
	mov.b16 	%rs37, 1;
	st.local.u8 	[%rd154], %rs37;
	st.local.u8 	[%rd154+1], %rs37;
	st.local.u8 	[%rd154+2], %rs37;
	st.local.u8 	[%rd154+3], %rs37;
	add.s32 	%r458, %r458, 4;
$L__BB11_183:
	setp.eq.s32 	%p144, %r158, 0;
	@%p144 bra 	$L__BB11_187;
	cvt.u64.u32 	%rd155, %r458;
	add.s64 	%rd25, %rd3, %rd155;
	mov.b16 	%rs38, 1;
	st.local.u8 	[%rd25], %rs38;
	setp.eq.s32 	%p145, %r158, 1;
	@%p145 bra 	$L__BB11_187;
	mov.b16 	%rs39, 1;
	st.local.u8 	[%rd25+1], %rs39;
	setp.eq.s32 	%p146, %r158, 2;
	@%p146 bra 	$L__BB11_187;
	mov.b16 	%rs40, 1;
	st.local.u8 	[%rd25+2], %rs40;
$L__BB11_187:
	add.s32 	%r460, %r460, 1;
	add.s32 	%r405, %r114, -1;
	st.local.u32 	[%rd22+-4], %r405;
$L__BB11_188:
	add.s32 	%r442, %r442, 1;
	setp.ne.s32 	%p147, %r442, %r1;
	mov.u32 	%r461, %r460;
	@%p147 bra 	$L__BB11_129;
$L__BB11_189:
	mul.wide.s32 	%rd156, %r100, 4;
	add.s64 	%rd157, %rd7, %rd156;
	st.global.u32 	[%rd157], %r461;
	add.s32 	%r436, %r436, 1;
	setp.eq.s32 	%p148, %r436, %r196;
	@%p148 bra 	$L__BB11_212;
	bra.uni 	$L__BB11_114;
$L__BB11_190:
	setp.lt.s32 	%p79, %r2, 1;
	@%p79 bra 	$L__BB11_201;
	and.b32  	%r166, %r2, 15;
	add.s32 	%r167, %r166, -1;
	and.b32  	%r168, %r2, 4;
	and.b32  	%r169, %r2, 2147483632;
	mov.b32 	%r462, 0;
$L__BB11_192:
	setp.lt.u32 	%p88, %r2, 16;
	mov.b32 	%r465, 0;
	@%p88 bra 	$L__BB11_195;
	mov.b32 	%r463, 0;
$L__BB11_194:
	.pragma "nounroll";
	mul.wide.u32 	%rd108, %r463, 4;
	add.s64 	%rd109, %rd6, %rd108;
	ld.global.u32 	%r320, [%rd109];
	add.s64 	%rd110, %rd4, %rd108;
	ld.global.u32 	%r321, [%rd109+4];
	st.local.v2.u32 	[%rd110], {%r320, %r321};
	ld.global.u32 	%r322, [%rd109+8];
	ld.global.u32 	%r323, [%rd109+12];
	st.local.v2.u32 	[%rd110+8], {%r322, %r323};
	ld.global.u32 	%r324, [%rd109+16];
	ld.global.u32 	%r325, [%rd109+20];
	st.local.v2.u32 	[%rd110+16], {%r324, %r325};
	ld.global.u32 	%r326, [%rd109+24];
	ld.global.u32 	%r327, [%rd109+28];
	st.local.v2.u32 	[%rd110+24], {%r326, %r327};
	ld.global.u32 	%r328, [%rd109+32];
	ld.global.u32 	%r329, [%rd109+36];
	st.local.v2.u32 	[%rd110+32], {%r328, %r329};
	ld.global.u32 	%r330, [%rd109+40];
	ld.global.u32 	%r331, [%rd109+44];
	st.local.v2.u32 	[%rd110+40], {%r330, %r331};
	ld.global.u32 	%r332, [%rd109+48];
	ld.global.u32 	%r333, [%rd109+52];
	st.local.v2.u32 	[%rd110+48], {%r332, %r333};
	ld.global.u32 	%r334, [%rd109+56];
	ld.global.u32 	%r335, [%rd109+60];
	st.local.v2.u32 	[%rd110+56], {%r334, %r335};
	add.s32 	%r463, %r463, 16;
	setp.ne.s32 	%p89, %r463, %r169;
	mov.u32 	%r465, %r169;
	@%p89 bra 	$L__BB11_194;
$L__BB11_195:
	setp.eq.s32 	%p90, %r166, 0;
	@%p90 bra 	$L__BB11_200;
	setp.lt.u32 	%p91, %r167, 7;
	@%p91 bra 	$L__BB11_198;
	mul.wide.u32 	%rd111, %r465, 4;
	add.s64 	%rd112, %rd6, %rd111;
	ld.global.u32 	%r336, [%rd112];
	add.s64 	%rd113, %rd4, %rd111;
	st.local.u32 	[%rd113], %r336;
	ld.global.u32 	%r337, [%rd112+4];
	st.local.u32 	[%rd113+4], %r337;
	ld.global.u32 	%r338, [%rd112+8];
	st.local.u32 	[%rd113+8], %r338;
	ld.global.u32 	%r339, [%rd112+12];
	st.local.u32 	[%rd113+12], %r339;
	ld.global.u32 	%r340, [%rd112+16];
	st.local.u32 	[%rd113+16], %r340;
	ld.global.u32 	%r341, [%rd112+20];
	st.local.u32 	[%rd113+20], %r341;
	ld.global.u32 	%r342, [%rd112+24];
	st.local.u32 	[%rd113+24], %r342;
	ld.global.u32 	%r343, [%rd112+28];
	st.local.u32 	[%rd113+28], %r343;
	add.s32 	%r465, %r465, 8;
$L__BB11_198:
	setp.eq.s32 	%p92, %r168, 0;
	@%p92 bra 	$L__BB11_200;
	mul.wide.u32 	%rd114, %r465, 4;
	add.s64 	%rd115, %rd6, %rd114;
	ld.global.u32 	%r344, [%rd115];
	add.s64 	%rd116, %rd4, %rd114;
	st.local.u32 	[%rd116], %r344;
	ld.global.u32 	%r345, [%rd115+4];
	st.local.u32 	[%rd116+4], %r345;
	ld.global.u32 	%r346, [%rd115+8];
	st.local.u32 	[%rd116+8], %r346;
	ld.global.u32 	%r347, [%rd115+12];
	st.local.u32 	[%rd116+12], %r347;
$L__BB11_200:
	shl.b32 	%r348, %r462, 7;
	add.s32 	%r349, %r348, %r93;
	mul.wide.s32 	%rd117, %r349, 4;
	add.s64 	%rd118, %rd7, %rd117;
	mov.b32 	%r350, 0;
	st.global.u32 	[%rd118], %r350;
	add.s32 	%r462, %r462, 1;
	setp.eq.s32 	%p93, %r462, %r196;
	@%p93 bra 	$L__BB11_212;
	bra.uni 	$L__BB11_192;
$L__BB11_201:
	and.b32  	%r177, %r196, 7;
	setp.lt.u32 	%p80, %r196, 8;
	mov.b32 	%r469, 0;
	@%p80 bra 	$L__BB11_204;
	and.b32  	%r469, %r196, 2147483640;
	mov.b32 	%r466, 0;
$L__BB11_203:
	.pragma "nounroll";
	shl.b32 	%r303, %r466, 7;
	add.s32 	%r304, %r303, %r93;
	mul.wide.u32 	%rd98, %r304, 4;
	add.s64 	%rd99, %rd7, %rd98;
	mov.b32 	%r305, 0;
	st.global.u32 	[%rd99], %r305;
	add.s32 	%r306, %r304, 128;
	mul.wide.s32 	%rd100, %r306, 4;
	add.s64 	%rd101, %rd7, %rd100;
	st.global.u32 	[%rd101], %r305;
	st.global.u32 	[%rd101+512], %r305;
	st.global.u32 	[%rd101+1024], %r305;
	st.global.u32 	[%rd101+1536], %r305;
	st.global.u32 	[%rd101+2048], %r305;
	st.global.u32 	[%rd101+2560], %r305;
	st.global.u32 	[%rd101+3072], %r305;
	add.s32 	%r466, %r466, 8;
	setp.eq.s32 	%p81, %r466, %r469;
	@%p81 bra 	$L__BB11_204;
	bra.uni 	$L__BB11_203;
$L__BB11_204:
	setp.eq.s32 	%p82, %r177, 0;
	@%p82 bra 	$L__BB11_212;
	and.b32  	%r185, %r196, 3;
	setp.lt.u32 	%p83, %r177, 4;
	@%p83 bra 	$L__BB11_207;
	shl.b32 	%r307, %r469, 7;
	add.s32 	%r308, %r307, %r93;
	mul.wide.s32 	%rd102, %r308, 4;
	add.s64 	%rd103, %rd7, %rd102;
	mov.b32 	%r309, 0;
	st.global.u32 	[%rd103], %r309;
	st.global.u32 	[%rd103+512], %r309;
	st.global.u32 	[%rd103+1024], %r309;
	st.global.u32 	[%rd103+1536], %r309;
	add.s32 	%r469, %r469, 4;
$L__BB11_207:
	setp.eq.s32 	%p84, %r185, 0;
	@%p84 bra 	$L__BB11_212;
	setp.eq.s32 	%p85, %r185, 1;
	@%p85 bra 	$L__BB11_210;
	shl.b32 	%r310, %r469, 7;
	add.s32 	%r311, %r310, %r93;
	mul.wide.s32 	%rd104, %r311, 4;
	add.s64 	%rd105, %rd7, %rd104;
	mov.b32 	%r312, 0;
	st.global.u32 	[%rd105], %r312;
	st.global.u32 	[%rd105+512], %r312;
	add.s32 	%r469, %r469, 2;
$L__BB11_210:
	and.b32  	%r313, %r196, 1;
	setp.eq.b32 	%p86, %r313, 1;
	not.pred 	%p87, %p86;
	@%p87 bra 	$L__BB11_212;
	shl.b32 	%r314, %r469, 7;
	add.s32 	%r315, %r314, %r93;
	mul.wide.s32 	%rd106, %r315, 4;
	add.s64 	%rd107, %rd7, %rd106;
	mov.b32 	%r316, 0;
	st.global.u32 	[%rd107], %r316;
$L__BB11_212:
	ret;

}


// ===== COMPILED SASS (sm_100) =====

	.target	sm_100

	.elftype	@"ET_EXEC"


//--------------------- .note.nv.tkinfo           --------------------------
	.section	.note.nv.tkinfo,"",@"SHT_NOTE"
	.sectionflags	@"SHF_NOTE_NV_TKINFO"
	.tkinfo
        /*0018*/ 	.word	0x00000002
        /*0030*/ 	.string	""
        /*0030*/ 	.string	"ptxas"
        /*0030*/ 	.string	"Cuda compilation tools, release 13.0, V13.0.88"
        /*0030*/ 	.string	"Build cuda_13.0.r13.0/compiler.36424714_0"
        /*0030*/ 	.string	"-arch sm_100 -m 64 "



//--------------------- .note.nv.cuinfo           --------------------------
	.section	.note.nv.cuinfo,"",@"SHT_NOTE"
	.sectionflags	@"SHF_NOTE_NV_CUINFO"
        /*0018*/ 	.short	0x0002
        /*001a*/ 	.short	0x0064
        /*001c*/ 	.short	0x0082
	.zero		2


//--------------------- .nv.info                  --------------------------
	.section	.nv.info,"",@"SHT_CUDA_INFO"
	.align	4


	//----- nvinfo : EIATTR_REGCOUNT
	.align		4
        /*0000*/ 	.byte	0x04, 0x2f
        /*0002*/ 	.short	(.L_46 - .L_45)
	.align		4
.L_45:
        /*0004*/ 	.word	index@(_ZN6thrust24THRUST_300001_SM_1000_NS8cuda_cub4core6detail13_kernel_agentINS1_8__reduce11ReduceAgentINS0_12zip_iteratorIN4cuda3std3__45tupleIJNS0_6detail15normal_iteratorINS0_10device_ptrIiEEEENS0_17counting_iteratorIlNS0_11use_defaultESI_SI_EEEEEEEPNSB_IJilEEESM_iNS1_9__extrema9arg_max_fIilNSA_4lessIiEEEEEEJSL_SN_iSS_EEEvDpT0_)
        /*0008*/ 	.word	0x0000001c


	//----- nvinfo : EIATTR_FRAME_SIZE
	.align		4
.L_46:
        /*000c*/ 	.byte	0x04, 0x11
        /*000e*/ 	.short	(.L_48 - .L_47)
	.align		4
.L_47:
        /*0010*/ 	.word	index@(_ZN6thrust24THRUST_300001_SM_1000_NS8cuda_cub4core6detail13_kernel_agentINS1_8__reduce11ReduceAgentINS0_12zip_iteratorIN4cuda3std3__45tupleIJNS0_6detail15normal_iteratorINS0_10device_ptrIiEEEENS0_17counting_iteratorIlNS0_11use_defaultESI_SI_EEEEEEEPNSB_IJilEEESM_iNS1_9__extrema9arg_max_fIilNSA_4lessIiEEEEEEJSL_SN_iSS_EEEvDpT0_)
        /*0014*/ 	.word	0x00000000


	//----- nvinfo : EIATTR_REGCOUNT
	.align		4
.L_48:
        /*0018*/ 	.byte	0x04, 0x2f
        /*001a*/ 	.short	(.L_50 - .L_49)
	.align		4
.L_49:
        /*001c*/ 	.word	index@(_ZN6thrust24THRUST_300001_SM_1000_NS8cuda_cub4core6detail13_kernel_agentINS1_8__reduce11ReduceAgentINS0_12zip_iteratorIN4cuda3std3__45tupleIJNS0_6detail15normal_iteratorINS0_10device_ptrIiEEEENS0_17counting_iteratorIlNS0_11use_defaultESI_SI_EEEEEEEPNSB_IJilEEESM_iNS1_9__extrema9arg_max_fIilNSA_4lessIiEEEEEEJSL_SN_iN3cub18CUB_300001_SM_100013GridEvenShareIiEENSV_9GridQueueIjEESS_EEEvDpT0_)
        /*0020*/ 	.word	0x0000001d


	//----- nvinfo : EIATTR_FRAME_SIZE
	.align		4
.L_50:
        /*0024*/ 	.byte	0x04, 0x11
        /*0026*/ 	.short	(.L_52 - .L_51)
	.align		4
.L_51:
        /*0028*/ 	.word	index@(_ZN6thrust24THRUST_300001_SM_1000_NS8cuda_cub4core6detail13_kernel_agentINS1_8__reduce11ReduceAgentINS0_12zip_iteratorIN4cuda3std3__45tupleIJNS0_6detail15normal_iteratorINS0_10device_ptrIiEEEENS0_17counting_iteratorIlNS0_11use_defaultESI_SI_EEEEEEEPNSB_IJilEEESM_iNS1_9__extrema9arg_max_fIilNSA_4lessIiEEEEEEJSL_SN_iN3cub18CUB_300001_SM_100013GridEvenShareIiEENSV_9GridQueueIjEESS_EEEvDpT0_)
        /*002c*/ 	.word	0x00000000


	//----- nvinfo : EIATTR_REGCOUNT
	.align		4
.L_52:
        /*0030*/ 	.byte	0x04, 0x2f
        /*0032*/ 	.short	(.L_54 - .L_53)
	.align		4
.L_53:
        /*0034*/ 	.word	index@(_ZN6thrust24THRUST_300001_SM_1000_NS8cuda_cub4core6detail13_kernel_agentINS1_8__reduce10DrainAgentIiEEJN3cub18CUB_300001_SM_10009GridQueueIjEEiEEEvDpT0_)
        /*0038*/ 	.word	0x00000008


	//----- nvinfo : EIATTR_FRAME_SIZE
	.align		4
.L_54:
        /*003c*/ 	.byte	0x04, 0x11
        /*003e*/ 	.short	(.L_56 - .L_55)
	.align		4
.L_55:
        /*0040*/ 	.word	index@(_ZN6thrust24THRUST_300001_SM_1000_NS8cuda_cub4core6detail13_kernel_agentINS1_8__reduce10DrainAgentIiEEJN3cub18CUB_300001_SM_10009GridQueueIjEEiEEEvDpT0_)
        /*0044*/ 	.word	0x00000000


	//----- nvinfo : EIATTR_REGCOUNT
	.align		4
.L_56:
        /*0048*/ 	.byte	0x04, 0x2f
        /*004a*/ 	.short	(.L_58 - .L_57)
	.align		4
.L_57:
        /*004c*/ 	.word	index@(_ZN6thrust24THRUST_300001_SM_1000_NS8cuda_cub4core6detail13_kernel_agentINS1_8__reduce11ReduceAgentIPN4cuda3std3__45tupleIJilEEESC_SB_iNS1_9__extrema9arg_max_fIilNS9_4lessIiEEEEEEJSC_SC_iSH_EEEvDpT0_)
        /*0050*/ 	.word	0x00000020


	//----- nvinfo : EIATTR_FRAME_SIZE
	.align		4
.L_58:
        /*0054*/ 	.byte	0x04, 0x11
        /*0056*/ 	.short	(.L_60 - .L_59)
	.align		4
.L_59:
        /*0058*/ 	.word	index@(_ZN6thrust24THRUST_300001_SM_1000_NS8cuda_cub4core6detail13_kernel_agentINS1_8__reduce11ReduceAgentIPN4cuda3std3__45tupleIJilEEESC_SB_iNS1_9__extrema9arg_max_fIilNS9_4lessIiEEEEEEJSC_SC_iSH_EEEvDpT0_)
        /*005c*/ 	.word	0x00000000


	//----- nvinfo : EIATTR_REGCOUNT
	.align		4
.L_60:
        /*0060*/ 	.byte	0x04, 0x2f
        /*0062*/ 	.short	(.L_62 - .L_61)
	.align		4
.L_61:
        /*0064*/ 	.word	index@(_ZN6thrust24THRUST_300001_SM_1000_NS8cuda_cub4core6detail13_kernel_agentINS1_8__reduce11ReduceAgentINS0_12zip_iteratorIN4cuda3std3__45tupleIJNS0_6detail15normal_iteratorINS0_10device_ptrIiEEEENS0_17counting_iteratorIlNS0_11use_defaultESI_SI_EEEEEEEPNSB_IJilEEESM_lNS1_9__extrema9arg_max_fIilNSA_4lessIiEEEEEEJSL_SN_lSS_EEEvDpT0_)
        /*0068*/ 	.word	0x0000001c


	//----- nvinfo : EIATTR_FRAME_SIZE
	.align		4
.L_62:
        /*006c*/ 	.byte	0x04, 0x11
        /*006e*/ 	.short	(.L_64 - .L_63)
	.align		4
.L_63:
        /*0070*/ 	.word	index@(_ZN6thrust24THRUST_300001_SM_1000_NS8cuda_cub4core6detail13_kernel_agentINS1_8__reduce11ReduceAgentINS0_12zip_iteratorIN4cuda3std3__45tupleIJNS0_6detail15normal_iteratorINS0_10device_ptrIiEEEENS0_17counting_iteratorIlNS0_11use_defaultESI_SI_EEEEEEEPNSB_IJilEEESM_lNS1_9__extrema9arg_max_fIilNSA_4lessIiEEEEEEJSL_SN_lSS_EEEvDpT0_)
        /*0074*/ 	.word	0x00000000


	//----- nvinfo : EIATTR_REGCOUNT
	.align		4
.L_64:
        /*0078*/ 	.byte	0x04, 0x2f
        /*007a*/ 	.short	(.L_66 - .L_65)
	.align		4
.L_65:
        /*007c*/ 	.word	index@(_ZN6thrust24THRUST_300001_SM_1000_NS8cuda_cub4core6detail13_kernel_agentINS1_8__reduce11ReduceAgentINS0_12zip_iteratorIN4cuda3std3__45tupleIJNS0_6detail15normal_iteratorINS0_10device_ptrIiEEEENS0_17counting_iteratorIlNS0_11use_defaultESI_SI_EEEEEEEPNSB_IJilEEESM_lNS1_9__extrema9arg_max_fIilNSA_4lessIiEEEEEEJSL_SN_lN3cub18CUB_300001_SM_100013GridEvenShareIlEENSV_9GridQueueIyEESS_EEEvDpT0_)
        /*0080*/ 	.word	0x0000001e


	//----- nvinfo : EIATTR_FRAME_SIZE
	.align		4
.L_66:
        /*0084*/ 	.byte	0x04, 0x11
        /*0086*/ 	.short	(.L_68 - .L_67)
	.align		4
.L_67:
        /*0088*/ 	.word	index@(_ZN6thrust24THRUST_300001_SM_1000_NS8cuda_cub4core6detail13_kernel_agentINS1_8__reduce11ReduceAgentINS0_12zip_iteratorIN4cuda3std3__45tupleIJNS0_6detail15normal_iteratorINS0_10device_ptrIiEEEENS0_17counting_iteratorIlNS0_11use_defaultESI_SI_EEEEEEEPNSB_IJilEEESM_lNS1_9__extrema9arg_max_fIilNSA_4lessIiEEEEEEJSL_SN_lN3cub18CUB_300001_SM_100013GridEvenShareIlEENSV_9GridQueueIyEESS_EEEvDpT0_)
        /*008c*/ 	.word	0x00000000


	//----- nvinfo : EIATTR_REGCOUNT
	.align		4
.L_68:
        /*0090*/ 	.byte	0x04, 0x2f
        /*0092*/ 	.short	(.L_70 - .L_69)
	.align		4
.L_69:
        /*0094*/ 	.word	index@(_ZN6thrust24THRUST_300001_SM_1000_NS8cuda_cub4core6detail13_kernel_agentINS1_8__reduce10DrainAgentIlEEJN3cub18CUB_300001_SM_10009GridQueueIyEElEEEvDpT0_)
        /*0098*/ 	.word	0x00000008


	//----- nvinfo : EIATTR_FRAME_SIZE
	.align		4
.L_70:
        /*009c*/ 	.byte	0x04, 0x11
        /*009e*/ 	.short	(.L_72 - .L_71)
	.align		4
.L_71:
        /*00a0*/ 	.word	index@(_ZN6thrust24THRUST_300001_SM_1000_NS8cuda_cub4core6detail13_kernel_agentINS1_8__reduce10DrainAgentIlEEJN3cub18CUB_300001_SM_10009GridQueueIyEElEEEvDpT0_)
        /*00a4*/ 	.word	0x00000000


	//----- nvinfo : EIATTR_REGCOUNT
	.align		4
.L_72:
        /*00a8*/ 	.byte	0x04, 0x2f
        /*00aa*/ 	.short	(.L_74 - .L_73)
	.align		4
.L_73:
        /*00ac*/ 	.word	index@(_ZN6thrust24THRUST_300001_SM_1000_NS8cuda_cub4core6detail13_kernel_agentINS1_8__reduce11ReduceAgentIPN4cuda3std3__45tupleIJilEEESC_SB_lNS1_9__extrema9arg_max_fIilNS9_4lessIiEEEEEEJSC_SC_iSH_EEEvDpT0_)
        /*00b0*/ 	.word	0x00000020


	//----- nvinfo : EIATTR_FRAME_SIZE
	.align		4
.L_74:
        /*00b4*/ 	.byte	0x04, 0x11
        /*00b6*/ 	.short	(.L_76 - .L_75)
	.align		4
.L_75:
        /*00b8*/ 	.word	index@(_ZN6thrust24THRUST_300001_SM_1000_NS8cuda_cub4core6detail13_kernel_agentINS1_8__reduce11ReduceAgentIPN4cuda3std3__45tupleIJilEEESC_SB_lNS1_9__extrema9arg_max_fIilNS9_4lessIiEEEEEEJSC_SC_iSH_EEEvDpT0_)
        /*00bc*/ 	.word	0x00000000


	//----- nvinfo : EIATTR_REGCOUNT
	.align		4
.L_76:
        /*00c0*/ 	.byte	0x04, 0x2f
        /*00c2*/ 	.short	(.L_78 - .L_77)
	.align		4
.L_77:
        /*00c4*/ 	.word	index@(_ZN3cub18CUB_300001_SM_10006detail11EmptyKernelIvEEvv)
        /*00c8*/ 	.word	0x00000004


	//----- nvinfo : EIATTR_FRAME_SIZE
	.align		4
.L_78:
        /*00cc*/ 	.byte	0x04, 0x11
        /*00ce*/ 	.short	(.L_80 - .L_79)
	.align		4
.L_79:
        /*00d0*/ 	.word	index@(_ZN3cub18CUB_300001_SM_10006detail11EmptyKernelIvEEvv)
        /*00d4*/ 	.word	0x00000000


	//----- nvinfo : EIATTR_REGCOUNT
	.align		4
.L_80:
        /*00d8*/ 	.byte	0x04, 0x2f
        /*00da*/ 	.short	(.L_82 - .L_81)
	.align		4
.L_81:
        /*00dc*/ 	.word	index@(_ZN3cub18CUB_300001_SM_10006detail8for_each13static_kernelINS2_12policy_hub_t12policy_500_tEmN6thrust24THRUST_300001_SM_1000_NS8cuda_cub20__uninitialized_fill7functorINS7_10device_ptrIiEEiEEEEvT0_T1_)
        /*00e0*/ 	.word	0x00000008


	//----- nvinfo : EIATTR_FRAME_SIZE
	.align		4
.L_82:
        /*00e4*/ 	.byte	0x04, 0x11
        /*00e6*/ 	.short	(.L_84 - .L_83)
	.align		4
.L_83:
        /*00e8*/ 	.word	index@(_ZN3cub18CUB_300001_SM_10006detail8for_each13static_kernelINS2_12policy_hub_t12policy_500_tEmN6thrust24THRUST_300001_SM_1000_NS8cuda_cub20__uninitialized_fill7functorINS7_10device_ptrIiEEiEEEEvT0_T1_)
        /*00ec*/ 	.word	0x00000000


	//----- nvinfo : EIATTR_REGCOUNT
	.align		4
.L_84:
        /*00f0*/ 	.byte	0x04, 0x2f
        /*00f2*/ 	.short	(.L_86 - .L_85)
	.align		4
.L_85:
        /*00f4*/ 	.word	index@(_ZN3cub18CUB_300001_SM_10006detail9transform16transform_kernelINS2_10policy_hubILb1EN4cuda3std3__45tupleIJN6thrust24THRUST_300001_SM_1000_NS17counting_iteratorIiNSA_11use_defaultESC_SC_EEEEEE10policy1000Ei19customized_operatorNSA_6detail15normal_iteratorINSA_10device_ptrIiEEEEJSD_EEEvT0_iT1_T2_DpNS2_10kernel_argIT3_EE)
        /*00f8*/ 	.word	0x0000001e


	//----- nvinfo : EIATTR_FRAME_SIZE
	.align		4
.L_86:
        /*00fc*/ 	.byte	0x04, 0x11
        /*00fe*/ 	.short	(.L_88 - .L_87)
	.align		4
.L_87:
        /*0100*/ 	.word	index@(_ZN3cub18CUB_300001_SM_10006detail9transform16transform_kernelINS2_10policy_hubILb1EN4cuda3std3__45tupleIJN6thrust24THRUST_300001_SM_1000_NS17counting_iteratorIiNSA_11use_defaultESC_SC_EEEEEE10policy1000Ei19customized_operatorNSA_6detail15normal_iteratorINSA_10device_ptrIiEEEEJSD_EEEvT0_iT1_T2_DpNS2_10kernel_argIT3_EE)
        /*0104*/ 	.word	0x00000080


	//----- nvinfo : EIATTR_REGCOUNT
	.align		4
.L_88:
        /*0108*/ 	.byte	0x04, 0x2f
        /*010a*/ 	.short	(.L_90 - .L_89)
	.align		4
.L_89:
        /*010c*/ 	.word	index@(_ZN3cub18CUB_300001_SM_10006detail9transform16transform_kernelINS2_10policy_hubILb1EN4cuda3std3__45tupleIJN6thrust24THRUST_300001_SM_1000_NS17counting_iteratorIiNSA_11use_defaultESC_SC_EEEEEE10policy1000El19customized_operatorNSA_6detail15normal_iteratorINSA_10device_ptrIiEEEEJSD_EEEvT0_iT1_T2_DpNS2_10kernel_argIT3_EE)
        /*0110*/ 	.word	0x0000001e


	//----- nvinfo : EIATTR_FRAME_SIZE
	.align		4
.L_90:
        /*0114*/ 	.byte	0x04, 0x11
        /*0116*/ 	.short	(.L_92 - .L_91)
	.align		4
.L_91:
        /*0118*/ 	.word	index@(_ZN3cub18CUB_300001_SM_10006detail9transform16transform_kernelINS2_10policy_hubILb1EN4cuda3std3__45tupleIJN6thrust24THRUST_300001_SM_1000_NS17counting_iteratorIiNSA_11use_defaultESC_SC_EEEEEE10policy1000El19customized_operatorNSA_6detail15normal_iteratorINSA_10device_ptrIiEEEEJSD_EEEvT0_iT1_T2_DpNS2_10kernel_argIT3_EE)
        /*011c*/ 	.word	0x00000080


	//----- nvinfo : EIATTR_MIN_STACK_SIZE
	.align		4
.L_92:
        /*0120*/ 	.byte	0x04, 0x12
        /*0122*/ 	.short	(.L_94 - .L_93)
	.align		4
.L_93:
        /*0124*/ 	.word	index@(_ZN3cub18CUB_300001_SM_10006detail9transform16transform_kernelINS2_10policy_hubILb1EN4cuda3std3__45tupleIJN6thrust24THRUST_300001_SM_1000_NS17counting_iteratorIiNSA_11use_defaultESC_SC_EEEEEE10policy1000El19customized_operatorNSA_6detail15normal_iteratorINSA_10device_ptrIiEEEEJSD_EEEvT0_iT1_T2_DpNS2_10kernel_argIT3_EE)
        /*0128*/ 	.word	0x00000080


	//----- nvinfo : EIATTR_MIN_STACK_SIZE
	.align		4
.L_94:
        /*012c*/ 	.byte	0x04, 0x12
        /*012e*/ 	.short	(.L_96 - .L_95)
	.align		4
.L_95:
        /*0130*/ 	.word	index@(_ZN3cub18CUB_300001_SM_10006detail9transform16transform_kernelINS2_10policy_hubILb1EN4cuda3std3__45tupleIJN6thrust24THRUST_300001_SM_1000_NS17counting_iteratorIiNSA_11use_defaultESC_SC_EEEEEE10policy1000Ei19customized_operatorNSA_6detail15normal_iteratorINSA_10device_ptrIiEEEEJSD_EEEvT0_iT1_T2_DpNS2_10kernel_argIT3_EE)
        /*0134*/ 	.word	0x00000080


	//----- nvinfo : EIATTR_MIN_STACK_SIZE
	.align		4
.L_96:
        /*0138*/ 	.byte	0x04, 0x12
        /*013a*/ 	.short	(.L_98 - .L_97)
	.align		4
.L_97:
        /*013c*/ 	.word	index@(_ZN3cub18CUB_300001_SM_10006detail8for_each13static_kernelINS2_12policy_hub_t12policy_500_tEmN6thrust24THRUST_300001_SM_1000_NS8cuda_cub20__uninitialized_fill7functorINS7_10device_ptrIiEEiEEEEvT0_T1_)
        /*0140*/ 	.word	0x00000000


	//----- nvinfo : EIATTR_MIN_STACK_SIZE
	.align		4
.L_98:
        /*0144*/ 	.byte	0x04, 0x12
        /*0146*/ 	.short	(.L_100 - .L_99)
	.align		4
.L_99:
        /*0148*/ 	.word	index@(_ZN3cub18CUB_300001_SM_10006detail11EmptyKernelIvEEvv)
        /*014c*/ 	.word	0x00000000


	//----- nvinfo : EIATTR_MIN_STACK_SIZE
	.align		4
.L_100:
        /*0150*/ 	.byte	0x04, 0x12
        /*0152*/ 	.short	(.L_102 - .L_101)
	.align		4
.L_101:
        /*0154*/ 	.word	index@(_ZN6thrust24THRUST_300001_SM_1000_NS8cuda_cub4core6detail13_kernel_agentINS1_8__reduce11ReduceAgentIPN4cuda3std3__45tupleIJilEEESC_SB_lNS1_9__extrema9arg_max_fIilNS9_4lessIiEEEEEEJSC_SC_iSH_EEEvDpT0_)
        /*0158*/ 	.word	0x00000000


	//----- nvinfo : EIATTR_MIN_STACK_SIZE
	.align		4
.L_102:
        /*015c*/ 	.byte	0x04, 0x12
        /*015e*/ 	.short	(.L_104 - .L_103)
	.align		4
.L_103:
        /*0160*/ 	.word	index@(_ZN6thrust24THRUST_300001_SM_1000_NS8cuda_cub4core6detail13_kernel_agentINS1_8__reduce10DrainAgentIlEEJN3cub18CUB_300001_SM_10009GridQueueIyEElEEEvDpT0_)
        /*0164*/ 	.word	0x00000000


	//----- nvinfo : EIATTR_MIN_STACK_SIZE
	.align		4
.L_104:
        /*0168*/ 	.byte	0x04, 0x12
        /*016a*/ 	.short	(.L_106 - .L_105)
	.align		4
.L_105:
        /*016c*/ 	.word	index@(_ZN6thrust24THRUST_300001_SM_1000_NS8cuda_cub4core6detail13_kernel_agentINS1_8__reduce11ReduceAgentINS0_12zip_iteratorIN4cuda3std3__45tupleIJNS0_6detail15normal_iteratorINS0_10device_ptrIiEEEENS0_17counting_iteratorIlNS0_11use_defaultESI_SI_EEEEEEEPNSB_IJilEEESM_lNS1_9__extrema9arg_max_fIilNSA_4lessIiEEEEEEJSL_SN_lN3cub18CUB_300001_SM_100013GridEvenShareIlEENSV_9GridQueueIyEESS_EEEvDpT0_)
        /*0170*/ 	.word	0x00000000


	//----- nvinfo : EIATTR_MIN_STACK_SIZE
	.align		4
.L_106:
        /*0174*/ 	.byte	0x04, 0x12
        /*0176*/ 	.short	(.L_108 - .L_107)
	.align		4
.L_107:
        /*0178*/ 	.word	index@(_ZN6thrust24THRUST_300001_SM_1000_NS8cuda_cub4core6detail13_kernel_agentINS1_8__reduce11ReduceAgentINS0_12zip_iteratorIN4cuda3std3__45tupleIJNS0_6detail15normal_iteratorINS0_10device_ptrIiEEEENS0_17counting_iteratorIlNS0_11use_defaultESI_SI_EEEEEEEPNSB_IJilEEESM_lNS1_9__extrema9arg_max_fIilNSA_4lessIiEEEEEEJSL_SN_lSS_EEEvDpT0_)
        /*017c*/ 	.word	0x00000000


	//----- nvinfo : EIATTR_MIN_STACK_SIZE
	.align		4
.L_108:
        /*0180*/ 	.byte	0x04, 0x12
        /*0182*/ 	.short	(.L_110 - .L_109)
	.align		4
.L_109:
        /*0184*/ 	.word	index@(_ZN6thrust24THRUST_300001_SM_1000_NS8cuda_cub4core6detail13_kernel_agentINS1_8__reduce11ReduceAgentIPN4cuda3std3__45tupleIJilEEESC_SB_iNS1_9__extrema9arg_max_fIilNS9_4lessIiEEEEEEJSC_SC_iSH_EEEvDpT0_)
        /*0188*/ 	.word	0x00000000


	//----- nvinfo : EIATTR_MIN_STACK_SIZE
	.align		4
.L_110:
        /*018c*/ 	.byte	0x04, 0x12
        /*018e*/ 	.short	(.L_112 - .L_111)
	.align		4
.L_111:
        /*0190*/ 	.word	index@(_ZN6thrust24THRUST_300001_SM_1000_NS8cuda_cub4core6detail13_kernel_agentINS1_8__reduce10DrainAgentIiEEJN3cub18CUB_300001_SM_10009GridQueueIjEEiEEEvDpT0_)
        /*0194*/ 	.word	0x00000000


	//----- nvinfo : EIATTR_MIN_STACK_SIZE
	.align		4
.L_112:
        /*0198*/ 	.byte	0x04, 0x12
        /*019a*/ 	.short	(.L_114 - .L_113)
	.align		4
.L_113:
        /*019c*/ 	.word	index@(_ZN6thrust24THRUST_300001_SM_1000_NS8cuda_cub4core6detail13_kernel_agentINS1_8__reduce11ReduceAgentINS0_12zip_iteratorIN4cuda3std3__45tupleIJNS0_6detail15normal_iteratorINS0_10device_ptrIiEEEENS0_17counting_iteratorIlNS0_11use_defaultESI_SI_EEEEEEEPNSB_IJilEEESM_iNS1_9__extrema9arg_max_fIilNSA_4lessIiEEEEEEJSL_SN_iN3cub18CUB_300001_SM_100013GridEvenShareIiEENSV_9GridQueueIjEESS_EEEvDpT0_)
        /*01a0*/ 	.word	0x00000000


	//----- nvinfo : EIATTR_MIN_STACK_SIZE
	.align		4
.L_114:
        /*01a4*/ 	.byte	0x04, 0x12
        /*01a6*/ 	.short	(.L_116 - .L_115)
	.align		4
.L_115:
        /*01a8*/ 	.word	index@(_ZN6thrust24THRUST_300001_SM_1000_NS8cuda_cub4core6detail13_kernel_agentINS1_8__reduce11ReduceAgentINS0_12zip_iteratorIN4cuda3std3__45tupleIJNS0_6detail15normal_iteratorINS0_10device_ptrIiEEEENS0_17counting_iteratorIlNS0_11use_defaultESI_SI_EEEEEEEPNSB_IJilEEESM_iNS1_9__extrema9arg_max_fIilNSA_4lessIiEEEEEEJSL_SN_iSS_EEEvDpT0_)
        /*01ac*/ 	.word	0x00000000
.L_116:


//--------------------- .nv.compat                --------------------------
	.section	.nv.compat,"",@"SHT_CUDA_COMPAT_INFO"
	.align	4
        /*0000*/ 	.byte	0x02, 0x09, 0x00, 0x00, 0x02, 0x02, 0x01, 0x00, 0x02, 0x05, 0x05, 0x00, 0x03, 0x07, 0x01, 0x01
        /*0010*/ 	.byte	0x02, 0x03, 0x00, 0x00, 0x02, 0x06, 0x01, 0x00, 0x04, 0x0b, 0x08, 0x00, 0x09, 0x00, 0x00, 0x00
        /*0020*/ 	.byte	0x00, 0x00, 0x00, 0x00


//--------------------- .nv.info._ZN3cub18CUB_300001_SM_10006detail9transform16transform_kernelINS2_10policy_hubILb1EN4cuda3std3__45tupleIJN6thrust24THRUST_300001_SM_1000_NS17counting_iteratorIiNSA_11use_defaultESC_SC_EEEEEE10policy1000El19customized_operatorNSA_6detail15normal_iteratorINSA_10device_ptrIiEEEEJSD_EEEvT0_iT1_T2_DpNS2_10kernel_argIT3_EE --------------------------
	.section	.nv.info._ZN3cub18CUB_300001_SM_10006detail9transform16transform_kernelINS2_10policy_hubILb1EN4cuda3std3__45tupleIJN6thrust24THRUST_300001_SM_1000_NS17counting_iteratorIiNSA_11use_defaultESC_SC_EEEEEE10policy1000El19customized_operatorNSA_6detail15normal_iteratorINSA_10device_ptrIiEEEEJSD_EEEvT0_iT1_T2_DpNS2_10kernel_argIT3_EE,"",@"SHT_CUDA_INFO"
	.sectionflags	@""
	.align	4


	//----- nvinfo : EIATTR_CUDA_API_VERSION
	.align		4
        /*0000*/ 	.byte	0x04, 0x37
        /*0002*/ 	.short	(.L_118 - .L_117)
.L_117:
        /*0004*/ 	.word	0x00000082


	//----- nvinfo : EIATTR_KPARAM_INFO
	.align		4
.L_118:
        /*0008*/ 	.byte	0x04, 0x17
        /*000a*/ 	.short	(.L_120 - .L_119)
.L_119:
        /*000c*/ 	.word	0x00000000
        /*0010*/ 	.short	0x0004
        /*0012*/ 	.short	0x0038
        /*0014*/ 	.byte	0x00, 0xf0, 0x41, 0x00


	//----- nvinfo : EIATTR_KPARAM_INFO
	.align		4
.L_120:
        /*0018*/ 	.byte	0x04, 0x17
        /*001a*/ 	.short	(.L_122 - .L_121)
.L_121:
        /*001c*/ 	.word	0x00000000
        /*0020*/ 	.short	0x0003
        /*0022*/ 	.short	0x0030
        /*0024*/ 	.byte	0x00, 0xf0, 0x21, 0x00


	//----- nvinfo : EIATTR_KPARAM_INFO
	.align		4
.L_122:
        /*0028*/ 	.byte	0x04, 0x17
        /*002a*/ 	.short	(.L_124 - .L_123)
.L_123:
        /*002c*/ 	.word	0x00000000
        /*0030*/ 	.short	0x0002
        /*0032*/ 	.short	0x0010
        /*0034*/ 	.byte	0x00, 0xf0, 0x81, 0x00


	//----- nvinfo : EIATTR_KPARAM_INFO
	.align		4
.L_124:
        /*0038*/ 	.byte	0x04, 0x17
        /*003a*/ 	.short	(.L_126 - .L_125)
.L_125:
        /*003c*/ 	.word	0x00000000
        /*0040*/ 	.short	0x0001
        /*0042*/ 	.short	0x0008
        /*0044*/ 	.byte	0x00, 0xf0, 0x11, 0x00


	//----- nvinfo : EIATTR_KPARAM_INFO
	.align		4
.L_126:
        /*0048*/ 	.byte	0x04, 0x17
        /*004a*/ 	.short	(.L_128 - .L_127)
.L_127:
        /*004c*/ 	.word	0x00000000
        /*0050*/ 	.short	0x0000
        /*0052*/ 	.short	0x0000
        /*0054*/ 	.byte	0x00, 0xf0, 0x21, 0x00


	//----- nvinfo : EIATTR_SPARSE_MMA_MASK
	.align		4
.L_128:
        /*0058*/ 	.byte	0x03, 0x50
        /*005a*/ 	.short	0x0000


	//----- nvinfo : EIATTR_MAXREG_COUNT
	.align		4
        /*005c*/ 	.byte	0x03, 0x1b
        /*005e*/ 	.short	0x00ff


	//----- nvinfo : EIATTR_MERCURY_ISA_VERSION
	.align		4
        /*0060*/ 	.byte	0x03, 0x5f
        /*0062*/ 	.short	0x0101


	//----- nvinfo : EIATTR_VRC_CTA_INIT_COUNT
	.align		4
        /*0064*/ 	.byte	0x02, 0x4a
	.zero		1
	.zero		1


	//----- nvinfo : EIATTR_EXIT_INSTR_OFFSETS
	.align		4
        /*0068*/ 	.byte	0x04, 0x1c
        /*006a*/ 	.short	(.L_130 - .L_129)


	//   ....[0]....
.L_129:
        /*006c*/ 	.word	0x00000180


	//   ....[1]....
        /*0070*/ 	.word	0x00001a70


	//   ....[2]....
        /*0074*/ 	.word	0x00001fb0


	//   ....[3]....
        /*0078*/ 	.word	0x00002220


	//   ....[4]....
        /*007c*/ 	.word	0x000022c0


	//   ....[5]....
        /*0080*/ 	.word	0x000022e0


	//   ....[6]....
        /*0084*/ 	.word	0x00003c30


	//   ....[7]....
        /*0088*/ 	.word	0x00004130


	//   ....[8]....
        /*008c*/ 	.word	0x000042b0


	//   ....[9]....
        /*0090*/ 	.word	0x00004370


	//   ....[10]....
        /*0094*/ 	.word	0x00004400


	//   ....[11]....
        /*0098*/ 	.word	0x00004440


	//----- nvinfo : EIATTR_MAX_THREADS
	.align		4
.L_130:
        /*009c*/ 	.byte	0x04, 0x05
        /*009e*/ 	.short	(.L_132 - .L_131)
.L_131:
        /*00a0*/ 	.word	0x00000080
        /*00a4*/ 	.word	0x00000001
        /*00a8*/ 	.word	0x00000001


	//----- nvinfo : EIATTR_CRS_STACK_SIZE
	.align		4
.L_132:
        /*00ac*/ 	.byte	0x04, 0x1e
        /*00ae*/ 	.short	(.L_134 - .L_133)
.L_133:
        /*00b0*/ 	.word	0x00000000


	//----- nvinfo : EIATTR_CBANK_PARAM_SIZE
	.align		4
.L_134:
        /*00b4*/ 	.byte	0x03, 0x19
        /*00b6*/ 	.short	0x0048


	//----- nvinfo : EIATTR_PARAM_CBANK
	.align		4
        /*00b8*/ 	.byte	0x04, 0x0a
        /*00ba*/ 	.short	(.L_136 - .L_135)
	.align		4
.L_135:
        /*00bc*/ 	.word	index@(.nv.constant0._ZN3cub18CUB_300001_SM_10006detail9transform16transform_kernelINS2_10policy_hubILb1EN4cuda3std3__45tupleIJN6thrust24THRUST_300001_SM_1000_NS17counting_iteratorIiNSA_11use_defaultESC_SC_EEEEEE10policy1000El19customized_operatorNSA_6detail15normal_iteratorINSA_10device_ptrIiEEEEJSD_EEEvT0_iT1_T2_DpNS2_10kernel_argIT3_EE)
        /*00c0*/ 	.short	0x0380
        /*00c2*/ 	.short	0x0048


	//----- nvinfo : EIATTR_SW_WAR
	.align		4
.L_136:
        /*00c4*/ 	.byte	0x04, 0x36
        /*00c6*/ 	.short	(.L_138 - .L_137)
.L_137:
        /*00c8*/ 	.word	0x00000008
.L_138:


//--------------------- .nv.info._ZN3cub18CUB_300001_SM_10006detail9transform16transform_kernelINS2_10policy_hubILb1EN4cuda3std3__45tupleIJN6thrust24THRUST_300001_SM_1000_NS17counting_iteratorIiNSA_11use_defaultESC_SC_EEEEEE10policy1000Ei19customized_operatorNSA_6detail15normal_iteratorINSA_10device_ptrIiEEEEJSD_EEEvT0_iT1_T2_DpNS2_10kernel_argIT3_EE --------------------------
	.section	.nv.info._ZN3cub18CUB_300001_SM_10006detail9transform16transform_kernelINS2_10policy_hubILb1EN4cuda3std3__45tupleIJN6thrust24THRUST_300001_SM_1000_NS17counting_iteratorIiNSA_11use_defaultESC_SC_EEEEEE10policy1000Ei19customized_operatorNSA_6detail15normal_iteratorINSA_10device_ptrIiEEEEJSD_EEEvT0_iT1_T2_DpNS2_10kernel_argIT3_EE,"",@"SHT_CUDA_INFO"
	.sectionflags	@""
	.align	4


	//----- nvinfo : EIATTR_CUDA_API_VERSION
	.align		4
        /*0000*/ 	.byte	0x04, 0x37
        /*0002*/ 	.short	(.L_140 - .L_139)
.L_139:
        /*0004*/ 	.word	0x00000082


	//----- nvinfo : EIATTR_KPARAM_INFO
	.align		4
.L_140:
        /*0008*/ 	.byte	0x04, 0x17
        /*000a*/ 	.short	(.L_142 - .L_141)
.L_141:
        /*000c*/ 	.word	0x00000000
        /*0010*/ 	.short	0x0004
        /*0012*/ 	.short	0x0030
        /*0014*/ 	.byte	0x00, 0xf0, 0x41, 0x00


	//----- nvinfo : EIATTR_KPARAM_INFO
	.align		4
.L_142:
        /*0018*/ 	.byte	0x04, 0x17
        /*001a*/ 	.short	(.L_144 - .L_143)
.L_143:
        /*001c*/ 	.word	0x00000000
        /*0020*/ 	.short	0x0003
        /*0022*/ 	.short	0x0028
        /*0024*/ 	.byte	0x00, 0xf0, 0x21, 0x00


	//----- nvinfo : EIATTR_KPARAM_INFO
	.align		4
.L_144:
        /*0028*/ 	.byte	0x04, 0x17
        /*002a*/ 	.short	(.L_146 - .L_145)
.L_145:
        /*002c*/ 	.word	0x00000000
        /*0030*/ 	.short	0x0002
        /*0032*/ 	.short	0x0008
        /*0034*/ 	.byte	0x00, 0xf0, 0x81, 0x00


	//----- nvinfo : EIATTR_KPARAM_INFO
	.align		4
.L_146:
        /*0038*/ 	.byte	0x04, 0x17
        /*003a*/ 	.short	(.L_148 - .L_147)
.L_147:
        /*003c*/ 	.word	0x00000000
        /*0040*/ 	.short	0x0001
        /*0042*/ 	.short	0x0004
        /*0044*/ 	.byte	0x00, 0xf0, 0x11, 0x00


	//----- nvinfo : EIATTR_KPARAM_INFO
	.align		4
.L_148:
        /*0048*/ 	.byte	0x04, 0x17
        /*004a*/ 	.short	(.L_150 - .L_149)
.L_149:
        /*004c*/ 	.word	0x00000000
        /*0050*/ 	.short	0x0000
        /*0052*/ 	.short	0x0000
        /*0054*/ 	.byte	0x00, 0xf0, 0x11, 0x00


	//----- nvinfo : EIATTR_SPARSE_MMA_MASK
	.align		4
.L_150:
        /*0058*/ 	.byte	0x03, 0x50
        /*005a*/ 	.short	0x0000


	//----- nvinfo : EIATTR_MAXREG_COUNT
	.align		4
        /*005c*/ 	.byte	0x03, 0x1b
        /*005e*/ 	.short	0x00ff


	//----- nvinfo : EIATTR_MERCURY_ISA_VERSION
	.align		4
        /*0060*/ 	.byte	0x03, 0x5f
        /*0062*/ 	.short	0x0101


	//----- nvinfo : EIATTR_VRC_CTA_INIT_COUNT
	.align		4
        /*0064*/ 	.byte	0x02, 0x4a
	.zero		1
	.zero		1


	//----- nvinfo : EIATTR_EXIT_INSTR_OFFSETS
	.align		4
        /*0068*/ 	.byte	0x04, 0x1c
        /*006a*/ 	.short	(.L_152 - .L_151)


	//   ....[0]....
.L_151:
        /*006c*/ 	.word	0x00000100


	//   ....[1]....
        /*0070*/ 	.word	0x000019b0


	//   ....[2]....
        /*0074*/ 	.word	0x00001eb0


	//   ....[3]....
        /*0078*/ 	.word	0x00002030


	//   ....[4]....
        /*007c*/ 	.word	0x000020f0


	//   ....[5]....
        /*0080*/ 	.word	0x00002180


	//   ....[6]....
        /*0084*/ 	.word	0x000021c0


	//   ....[7]....
        /*0088*/ 	.word	0x000021e0


	//   ....[8]....
        /*008c*/ 	.word	0x00003b60


	//   ....[9]....
        /*0090*/ 	.word	0x000040a0


	//   ....[10]....
        /*0094*/ 	.word	0x00004230


	//   ....[11]....
        /*0098*/ 	.word	0x000042b0


	//----- nvinfo : EIATTR_MAX_THREADS
	.align		4
.L_152:
        /*009c*/ 	.byte	0x04, 0x05
        /*009e*/ 	.short	(.L_154 - .L_153)
.L_153:
        /*00a0*/ 	.word	0x00000080
        /*00a4*/ 	.word	0x00000001
        /*00a8*/ 	.word	0x00000001


	//----- nvinfo : EIATTR_CRS_STACK_SIZE
	.align		4
.L_154:
        /*00ac*/ 	.byte	0x04, 0x1e
        /*00ae*/ 	.short	(.L_156 - .L_155)
.L_155:
        /*00b0*/ 	.word	0x00000000


	//----- nvinfo : EIATTR_CBANK_PARAM_SIZE
	.align		4
.L_156:
        /*00b4*/ 	.byte	0x03, 0x19
        /*00b6*/ 	.short	0x0040


	//----- nvinfo : EIATTR_PARAM_CBANK
	.align		4
        /*00b8*/ 	.byte	0x04, 0x0a
        /*00ba*/ 	.short	(.L_158 - .L_157)
	.align		4
.L_157:
        /*00bc*/ 	.word	index@(.nv.constant0._ZN3cub18CUB_300001_SM_10006detail9transform16transform_kernelINS2_10policy_hubILb1EN4cuda3std3__45tupleIJN6thrust24THRUST_300001_SM_1000_NS17counting_iteratorIiNSA_11use_defaultESC_SC_EEEEEE10policy1000Ei19customized_operatorNSA_6detail15normal_iteratorINSA_10device_ptrIiEEEEJSD_EEEvT0_iT1_T2_DpNS2_10kernel_argIT3_EE)
        /*00c0*/ 	.short	0x0380
        /*00c2*/ 	.short	0x0040


	//----- nvinfo : EIATTR_SW_WAR
	.align		4
.L_158:
        /*00c4*/ 	.byte	0x04, 0x36
        /*00c6*/ 	.short	(.L_160 - .L_159)
.L_159:
        /*00c8*/ 	.word	0x00000008
.L_160:


//--------------------- .nv.info._ZN3cub18CUB_300001_SM_10006detail8for_each13static_kernelINS2_12policy_hub_t12policy_500_tEmN6thrust24THRUST_300001_SM_1000_NS8cuda_cub20__uninitialized_fill7functorINS7_10device_ptrIiEEiEEEEvT0_T1_ --------------------------
	.section	.nv.info._ZN3cub18CUB_300001_SM_10006detail8for_each13static_kernelINS2_12policy_hub_t12policy_500_tEmN6thrust24THRUST_300001_SM_1000_NS8cuda_cub20__uninitialized_fill7functorINS7_10device_ptrIiEEiEEEEvT0_T1_,"",@"SHT_CUDA_INFO"
	.sectionflags	@""
	.align	4


	//----- nvinfo : EIATTR_CUDA_API_VERSION
	.align		4
        /*0000*/ 	.byte	0x04, 0x37
        /*0002*/ 	.short	(.L_162 - .L_161)
.L_161:
        /*0004*/ 	.word	0x00000082


	//----- nvinfo : EIATTR_KPARAM_INFO
	.align		4
.L_162:
        /*0008*/ 	.byte	0x04, 0x17
        /*000a*/ 	.short	(.L_164 - .L_163)
.L_163:
        /*000c*/ 	.word	0x00000000
        /*0010*/ 	.short	0x0001
        /*0012*/ 	.short	0x0008
        /*0014*/ 	.byte	0x00, 0xf0, 0x41, 0x00


	//----- nvinfo : EIATTR_KPARAM_INFO
	.align		4
.L_164:
        /*0018*/ 	.byte	0x04, 0x17
        /*001a*/ 	.short	(.L_166 - .L_165)
.L_165:
        /*001c*/ 	.word	0x00000000
        /*0020*/ 	.short	0x0000
        /*0022*/ 	.short	0x0000
        /*0024*/ 	.byte	0x00, 0xf0, 0x21, 0x00


	//----- nvinfo : EIATTR_SPARSE_MMA_MASK
	.align		4
.L_166:
        /*0028*/ 	.byte	0x03, 0x50
        /*002a*/ 	.short	0x0000


	//----- nvinfo : EIATTR_MAXREG_COUNT
	.align		4
        /*002c*/ 	.byte	0x03, 0x1b
        /*002e*/ 	.short	0x00ff


	//----- nvinfo : EIATTR_MERCURY_ISA_VERSION
	.align		4
        /*0030*/ 	.byte	0x03, 0x5f
        /*0032*/ 	.short	0x0101


	//----- nvinfo : EIATTR_VRC_CTA_INIT_COUNT
	.align		4
        /*0034*/ 	.byte	0x02, 0x4a
	.zero		1
	.zero		1


	//----- nvinfo : EIATTR_EXIT_INSTR_OFFSETS
	.align		4
        /*0038*/ 	.byte	0x04, 0x1c
        /*003a*/ 	.short	(.L_168 - .L_167)


	//   ....[0]....
.L_167:
        /*003c*/ 	.word	0x00000130


	//   ....[1]....
        /*0040*/ 	.word	0x00000230


	//   ....[2]....
        /*0044*/ 	.word	0x00000260


	//----- nvinfo : EIATTR_MAX_THREADS
	.align		4
.L_168:
        /*0048*/ 	.byte	0x04, 0x05
        /*004a*/ 	.short	(.L_170 - .L_169)
.L_169:
        /*004c*/ 	.word	0x00000100
        /*0050*/ 	.word	0x00000001
        /*0054*/ 	.word	0x00000001


	//----- nvinfo : EIATTR_CBANK_PARAM_SIZE
	.align		4
.L_170:
        /*0058*/ 	.byte	0x03, 0x19
        /*005a*/ 	.short	0x0018


	//----- nvinfo : EIATTR_PARAM_CBANK
	.align		4
        /*005c*/ 	.byte	0x04, 0x0a
        /*005e*/ 	.short	(.L_172 - .L_171)
	.align		4
.L_171:
        /*0060*/ 	.word	index@(.nv.constant0._ZN3cub18CUB_300001_SM_10006detail8for_each13static_kernelINS2_12policy_hub_t12policy_500_tEmN6thrust24THRUST_300001_SM_1000_NS8cuda_cub20__uninitialized_fill7functorINS7_10device_ptrIiEEiEEEEvT0_T1_)
        /*0064*/ 	.short	0x0380
        /*0066*/ 	.short	0x0018


	//----- nvinfo : EIATTR_SW_WAR
	.align		4
.L_172:
        /*0068*/ 	.byte	0x04, 0x36
        /*006a*/ 	.short	(.L_174 - .L_173)
.L_173:
        /*006c*/ 	.word	0x00000008
.L_174:


//--------------------- .nv.info._ZN3cub18CUB_300001_SM_10006detail11EmptyKernelIvEEvv --------------------------
	.section	.nv.info._ZN3cub18CUB_300001_SM_10006detail11EmptyKernelIvEEvv,"",@"SHT_CUDA_INFO"
	.sectionflags	@""
	.align	4


	//----- nvinfo : EIATTR_CUDA_API_VERSION
	.align		4
        /*0000*/ 	.byte	0x04, 0x37
        /*0002*/ 	.short	(.L_176 - .L_175)
.L_175:
        /*0004*/ 	.word	0x00000082


	//----- nvinfo : EIATTR_SPARSE_MMA_MASK
	.align		4
.L_176:
        /*0008*/ 	.byte	0x03, 0x50
        /*000a*/ 	.short	0x0000


	//----- nvinfo : EIATTR_MAXREG_COUNT
	.align		4
        /*000c*/ 	.byte	0x03, 0x1b
        /*000e*/ 	.short	0x00ff


	//----- nvinfo : EIATTR_MERCURY_ISA_VERSION
	.align		4
        /*0010*/ 	.byte	0x03, 0x5f
        /*0012*/ 	.short	0x0101


	//----- nvinfo : EIATTR_VRC_CTA_INIT_COUNT
	.align		4
        /*0014*/ 	.byte	0x02, 0x4a
	.zero		1
	.zero		1


	//----- nvinfo : EIATTR_EXIT_INSTR_OFFSETS
	.align		4
        /*0018*/ 	.byte	0x04, 0x1c
        /*001a*/ 	.short	(.L_178 - .L_177)


	//   ....[0]....
.L_177:
        /*001c*/ 	.word	0x00000010


	//----- nvinfo : EIATTR_SW_WAR
	.align		4
.L_178:
        /*0020*/ 	.byte	0x04, 0x36
        /*0022*/ 	.short	(.L_180 - .L_179)
.L_179:
        /*0024*/ 	.word	0x00000008
.L_180:


//--------------------- .nv.info._ZN6thrust24THRUST_300001_SM_1000_NS8cuda_cub4core6detail13_kernel_agentINS1_8__reduce11ReduceAgentIPN4cuda3std3__45tupleIJilEEESC_SB_lNS1_9__extrema9arg_max_fIilNS9_4lessIiEEEEEEJSC_SC_iSH_EEEvDpT0_ --------------------------
	.section	.nv.info._ZN6thrust24THRUST_300001_SM_1000_NS8cuda_cub4core6detail13_kernel_agentINS1_8__reduce11ReduceAgentIPN4cuda3std3__45tupleIJilEEESC_SB_lNS1_9__extrema9arg_max_fIilNS9_4lessIiEEEEEEJSC_SC_iSH_EEEvDpT0_,"",@"SHT_CUDA_INFO"
	.sectionflags	@""
	.align	4


	//----- nvinfo : EIATTR_CUDA_API_VERSION
	.align		4
        /*0000*/ 	.byte	0x04, 0x37
        /*0002*/ 	.short	(.L_182 - .L_181)
.L_181:
        /*0004*/ 	.word	0x00000082


	//----- nvinfo : EIATTR_KPARAM_INFO
	.align		4
.L_182:
        /*0008*/ 	.byte	0x04, 0x17
        /*000a*/ 	.short	(.L_184 - .L_183)
.L_183:
        /*000c*/ 	.word	0x00000000
        /*0010*/ 	.short	0x0003
        /*0012*/ 	.short	0x0014
        /*0014*/ 	.byte	0x00, 0xf0, 0x05, 0x00


	//----- nvinfo : EIATTR_KPARAM_INFO
	.align		4
.L_184:
        /*0018*/ 	.byte	0x04, 0x17
        /*001a*/ 	.short	(.L_186 - .L_185)
.L_185:
        /*001c*/ 	.word	0x00000000
        /*0020*/ 	.short	0x0002
        /*0022*/ 	.short	0x0010
        /*0024*/ 	.byte	0x00, 0xf0, 0x11, 0x00


	//----- nvinfo : EIATTR_KPARAM_INFO
	.align		4
.L_186:
        /*0028*/ 	.byte	0x04, 0x17
        /*002a*/ 	.short	(.L_188 - .L_187)
.L_187:
        /*002c*/ 	.word	0x00000000
        /*0030*/ 	.short	0x0001
        /*0032*/ 	.short	0x0008
        /*0034*/ 	.byte	0x00, 0xf5, 0x21, 0x00


	//----- nvinfo : EIATTR_KPARAM_INFO
	.align		4
.L_188:
        /*0038*/ 	.byte	0x04, 0x17
        /*003a*/ 	.short	(.L_190 - .L_189)
.L_189:
        /*003c*/ 	.word	0x00000000
        /*0040*/ 	.short	0x0000
        /*0042*/ 	.short	0x0000
        /*0044*/ 	.byte	0x00, 0xf5, 0x21, 0x00


	//----- nvinfo : EIATTR_SPARSE_MMA_MASK
	.align		4
.L_190:
        /*0048*/ 	.byte	0x03, 0x50
        /*004a*/ 	.short	0x0000


	//----- nvinfo : EIATTR_MAXREG_COUNT
	.align		4
        /*004c*/ 	.byte	0x03, 0x1b
        /*004e*/ 	.short	0x00ff


	//----- nvinfo : EIATTR_NUM_BARRIERS
	.align		4
        /*0050*/ 	.byte	0x02, 0x4c
        /*0052*/ 	.byte	0x01
	.zero		1


	//----- nvinfo : EIATTR_MERCURY_ISA_VERSION
	.align		4
        /*0054*/ 	.byte	0x03, 0x5f
        /*0056*/ 	.short	0x0101


	//----- nvinfo : EIATTR_COOP_GROUP_MASK_REGIDS
	.align		4
        /*0058*/ 	.byte	0x04, 0x29
        /*005a*/ 	.short	(.L_192 - .L_191)


	//   ....[0]....
.L_191:
        /*005c*/ 	.word	0xffffffff


	//   ....[1]....
        /*0060*/ 	.word	0xffffffff


	//   ....[2]....
        /*0064*/ 	.word	0xffffffff


	//   ....[3]....
        /*0068*/ 	.word	0xffffffff


	//   ....[4]....
        /*006c*/ 	.word	0xffffffff


	//   ....[5]....
        /*0070*/ 	.word	0xffffffff


	//   ....[6]....
        /*0074*/ 	.word	0xffffffff


	//   ....[7]....
        /*0078*/ 	.word	0xffffffff


	//   ....[8]....
        /*007c*/ 	.word	0xffffffff


	//   ....[9]....
        /*0080*/ 	.word	0xffffffff


	//   ....[10]....
        /*0084*/ 	.word	0xffffffff


	//   ....[11]....
        /*0088*/ 	.word	0xffffffff


	//   ....[12]....
        /*008c*/ 	.word	0xffffffff


	//   ....[13]....
        /*0090*/ 	.word	0xffffffff


	//   ....[14]....
        /*0094*/ 	.word	0xffffffff


	//   ....[15]....
        /*0098*/ 	.word	0xffffffff


	//   ....[16]....
        /*009c*/ 	.word	0xffffffff


	//   ....[17]....
        /*00a0*/ 	.word	0xffffffff


	//   ....[18]....
        /*00a4*/ 	.word	0xffffffff


	//   ....[19]....
        /*00a8*/ 	.word	0xffffffff


	//   ....[20]....
        /*00ac*/ 	.word	0xffffffff


	//   ....[21]....
        /*00b0*/ 	.word	0xffffffff


	//   ....[22]....
        /*00b4*/ 	.word	0xffffffff


	//   ....[23]....
        /*00b8*/ 	.word	0xffffffff


	//   ....[24]....
        /*00bc*/ 	.word	0xffffffff


	//   ....[25]....
        /*00c0*/ 	.word	0xffffffff


	//   ....[26]....
        /*00c4*/ 	.word	0xffffffff


	//   ....[27]....
        /*00c8*/ 	.word	0xffffffff


	//   ....[28]....
        /*00cc*/ 	.word	0xffffffff


	//   ....[29]....
        /*00d0*/ 	.word	0xffffffff


	//   ....[30]....
        /*00d4*/ 	.word	0xffffffff


	//   ....[31]....
        /*00d8*/ 	.word	0xffffffff


	//   ....[32]....
        /*00dc*/ 	.word	0xffffffff


	//   ....[33]....
        /*00e0*/ 	.word	0xffffffff


	//   ....[34]....
        /*00e4*/ 	.word	0xffffffff


	//   ....[35]....
        /*00e8*/ 	.word	0xffffffff


	//   ....[36]....
        /*00ec*/ 	.word	0xffffffff


	//   ....[37]....
        /*00f0*/ 	.word	0xffffffff


	//   ....[38]....
        /*00f4*/ 	.word	0xffffffff


	//   ....[39]....
        /*00f8*/ 	.word	0xffffffff


	//   ....[40]....
        /*00fc*/ 	.word	0xffffffff


	//   ....[41]....
        /*0100*/ 	.word	0xffffffff


	//   ....[42]....
        /*0104*/ 	.word	0xffffffff


	//   ....[43]....
        /*0108*/ 	.word	0xffffffff


	//   ....[44]....
        /*010c*/ 	.word	0xffffffff


	//----- nvinfo : EIATTR_COOP_GROUP_INSTR_OFFSETS
	.align		4
.L_192:
        /*0110*/ 	.byte	0x04, 0x28
        /*0112*/ 	.short	(.L_194 - .L_193)


	//   ....[0]....
.L_193:
        /*0114*/ 	.word	0x00000a60


	//   ....[1]....
        /*0118*/ 	.word	0x00000a90


	//   ....[2]....
        /*011c*/ 	.word	0x00000aa0


	//   ....[3]....
        /*0120*/ 	.word	0x00000c00


	//   ....[4]....
        /*0124*/ 	.word	0x00000c40


	//   ....[5]....
        /*0128*/ 	.word	0x00000c80


	//   ....[6]....
        /*012c*/ 	.word	0x00000dc0


	//   ....[7]....
        /*0130*/ 	.word	0x00000df0


	//   ....[8]....
        /*0134*/ 	.word	0x00000e20


	//   ....[9]....
        /*0138*/ 	.word	0x00000f50


	//   ....[10]....
        /*013c*/ 	.word	0x00000f80


	//   ....[11]....
        /*0140*/ 	.word	0x00000fb0


	//   ....[12]....
        /*0144*/ 	.word	0x000010e0


	//   ....[13]....
        /*0148*/ 	.word	0x00001110


	//   ....[14]....
        /*014c*/ 	.word	0x00001140


	//   ....[15]....
        /*0150*/ 	.word	0x00001d00


	//   ....[16]....
        /*0154*/ 	.word	0x00001d10


	//   ....[17]....
        /*0158*/ 	.word	0x00001d20


	//   ....[18]....
        /*015c*/ 	.word	0x00001ef0


	//   ....[19]....
        /*0160*/ 	.word	0x00001f30


	//   ....[20]....
        /*0164*/ 	.word	0x00001f60


	//   ....[21]....
        /*0168*/ 	.word	0x00002090


	//   ....[22]....
        /*016c*/ 	.word	0x000020c0


	//   ....[23]....
        /*0170*/ 	.word	0x000020f0


	//   ....[24]....
        /*0174*/ 	.word	0x00002220


	//   ....[25]....
        /*0178*/ 	.word	0x00002250


	//   ....[26]....
        /*017c*/ 	.word	0x00002280


	//   ....[27]....
        /*0180*/ 	.word	0x000023b0


	//   ....[28]....
        /*0184*/ 	.word	0x000023e0


	//   ....[29]....
        /*0188*/ 	.word	0x00002410


	//   ....[30]....
        /*018c*/ 	.word	0x00004a60


	//   ....[31]....
        /*0190*/ 	.word	0x00004a80


	//   ....[32]....
        /*0194*/ 	.word	0x00004a90


	//   ....[33]....
        /*0198*/ 	.word	0x00004c30


	//   ....[34]....
        /*019c*/ 	.word	0x00004c60


	//   ....[35]....
        /*01a0*/ 	.word	0x00004c90


	//   ....[36]....
        /*01a4*/ 	.word	0x00004dc0


	//   ....[37]....
        /*01a8*/ 	.word	0x00004df0


	//   ....[38]....
        /*01ac*/ 	.word	0x00004e20


	//   ....[39]....
        /*01b0*/ 	.word	0x00004f50


	//   ....[40]....
        /*01b4*/ 	.word	0x00004f80


	//   ....[41]....
        /*01b8*/ 	.word	0x00004fb0


	//   ....[42]....
        /*01bc*/ 	.word	0x000050e0


	//   ....[43]....
        /*01c0*/ 	.word	0x00005110


	//   ....[44]....
        /*01c4*/ 	.word	0x00005140


	//----- nvinfo : EIATTR_VRC_CTA_INIT_COUNT
	.align		4
.L_194:
        /*01c8*/ 	.byte	0x02, 0x4a
	.zero		1
	.zero		1


	//----- nvinfo : EIATTR_EXIT_INSTR_OFFSETS
	.align		4
        /*01cc*/ 	.byte	0x04, 0x1c
        /*01ce*/ 	.short	(.L_196 - .L_195)


	//   ....[0]....
.L_195:
        /*01d0*/ 	.word	0x00000030


	//   ....[1]....
        /*01d4*/ 	.word	0x00005c50


	//   ....[2]....
        /*01d8*/ 	.word	0x00005cc0


	//----- nvinfo : EIATTR_MAX_THREADS
	.align		4
.L_196:
        /*01dc*/ 	.byte	0x04, 0x05
        /*01de*/ 	.short	(.L_198 - .L_197)
.L_197:
        /*01e0*/ 	.word	0x00000100
        /*01e4*/ 	.word	0x00000001
        /*01e8*/ 	.word	0x00000001


	//----- nvinfo : EIATTR_CRS_STACK_SIZE
	.align		4
.L_198:
        /*01ec*/ 	.byte	0x04, 0x1e
        /*01ee*/ 	.short	(.L_200 - .L_199)
.L_199:
        /*01f0*/ 	.word	0x00000000


	//----- nvinfo : EIATTR_CBANK_PARAM_SIZE
	.align		4
.L_200:
        /*01f4*/ 	.byte	0x03, 0x19
        /*01f6*/ 	.short	0x0015


	//----- nvinfo : EIATTR_PARAM_CBANK
	.align		4
        /*01f8*/ 	.byte	0x04, 0x0a
        /*01fa*/ 	.short	(.L_202 - .L_201)
	.align		4
.L_201:
        /*01fc*/ 	.word	index@(.nv.constant0._ZN6thrust24THRUST_300001_SM_1000_NS8cuda_cub4core6detail13_kernel_agentINS1_8__reduce11ReduceAgentIPN4cuda3std3__45tupleIJilEEESC_SB_lNS1_9__extrema9arg_max_fIilNS9_4lessIiEEEEEEJSC_SC_iSH_EEEvDpT0_)
        /*0200*/ 	.short	0x0380
        /*0202*/ 	.short	0x0015


	//----- nvinfo : EIATTR_SW_WAR
	.align		4
.L_202:
        /*0204*/ 	.byte	0x04, 0x36
        /*0206*/ 	.short	(.L_204 - .L_203)
.L_203:
        /*0208*/ 	.word	0x00000008
.L_204:


//--------------------- .nv.info._ZN6thrust24THRUST_300001_SM_1000_NS8cuda_cub4core6detail13_kernel_agentINS1_8__reduce10DrainAgentIlEEJN3cub18CUB_300001_SM_10009GridQueueIyEElEEEvDpT0_ --------------------------
	.section	.nv.info._ZN6thrust24THRUST_300001_SM_1000_NS8cuda_cub4core6detail13_kernel_agentINS1_8__reduce10DrainAgentIlEEJN3cub18CUB_300001_SM_10009GridQueueIyEElEEEvDpT0_,"",@"SHT_CUDA_INFO"
	.sectionflags	@""
	.align	4


	//----- nvinfo : EIATTR_CUDA_API_VERSION
	.align		4
        /*0000*/ 	.byte	0x04, 0x37
        /*0002*/ 	.short	(.L_206 - .L_205)
.L_205:
        /*0004*/ 	.word	0x00000082


	//----- nvinfo : EIATTR_KPARAM_INFO
	.align		4
.L_206:
        /*0008*/ 	.byte	0x04, 0x17
        /*000a*/ 	.short	(.L_208 - .L_207)
.L_207:
        /*000c*/ 	.word	0x00000000
        /*0010*/ 	.short	0x0001
        /*0012*/ 	.short	0x0008
        /*0014*/ 	.byte	0x00, 0xf0, 0x21, 0x00


	//----- nvinfo : EIATTR_KPARAM_INFO
	.align		4
.L_208:
        /*0018*/ 	.byte	0x04, 0x17
        /*001a*/ 	.short	(.L_210 - .L_209)
.L_209:
        /*001c*/ 	.word	0x00000000
        /*0020*/ 	.short	0x0000
        /*0022*/ 	.short	0x0000
        /*0024*/ 	.byte	0x00, 0xf0, 0x21, 0x00


	//----- nvinfo : EIATTR_SPARSE_MMA_MASK
	.align		4
.L_210:
        /*0028*/ 	.byte	0x03, 0x50
        /*002a*/ 	.short	0x0000


	//----- nvinfo : EIATTR_MAXREG_COUNT
	.align		4
        /*002c*/ 	.byte	0x03, 0x1b
        /*002e*/ 	.short	0x00ff


	//----- nvinfo : EIATTR_MERCURY_ISA_VERSION
	.align		4
        /*0030*/ 	.byte	0x03, 0x5f
        /*0032*/ 	.short	0x0101


	//----- nvinfo : EIATTR_VRC_CTA_INIT_COUNT
	.align		4
        /*0034*/ 	.byte	0x02, 0x4a
	.zero		1
	.zero		1


	//----- nvinfo : EIATTR_EXIT_INSTR_OFFSETS
	.align		4
        /*0038*/ 	.byte	0x04, 0x1c
        /*003a*/ 	.short	(.L_212 - .L_211)


	//   ....[0]....
.L_211:
        /*003c*/ 	.word	0x00000060


	//----- nvinfo : EIATTR_MAX_THREADS
	.align		4
.L_212:
        /*0040*/ 	.byte	0x04, 0x05
        /*0042*/ 	.short	(.L_214 - .L_213)
.L_213:
        /*0044*/ 	.word	0x00000001
        /*0048*/ 	.word	0x00000001
        /*004c*/ 	.word	0x00000001


	//----- nvinfo : EIATTR_CBANK_PARAM_SIZE
	.align		4
.L_214:
        /*0050*/ 	.byte	0x03, 0x19
        /*0052*/ 	.short	0x0010


	//----- nvinfo : EIATTR_PARAM_CBANK
	.align		4
        /*0054*/ 	.byte	0x04, 0x0a
        /*0056*/ 	.short	(.L_216 - .L_215)
	.align		4
.L_215:
        /*0058*/ 	.word	index@(.nv.constant0._ZN6thrust24THRUST_300001_SM_1000_NS8cuda_cub4core6detail13_kernel_agentINS1_8__reduce10DrainAgentIlEEJN3cub18CUB_300001_SM_10009GridQueueIyEElEEEvDpT0_)
        /*005c*/ 	.short	0x0380
        /*005e*/ 	.short	0x0010


	//----- nvinfo : EIATTR_SW_WAR
	.align		4
.L_216:
        /*0060*/ 	.byte	0x04, 0x36
        /*0062*/ 	.short	(.L_218 - .L_217)
.L_217:
        /*0064*/ 	.word	0x00000008
.L_218:


//--------------------- .nv.info._ZN6thrust24THRUST_300001_SM_1000_NS8cuda_cub4core6detail13_kernel_agentINS1_8__reduce11ReduceAgentINS0_12zip_iteratorIN4cuda3std3__45tupleIJNS0_6detail15normal_iteratorINS0_10device_ptrIiEEEENS0_17counting_iteratorIlNS0_11use_defaultESI_SI_EEEEEEEPNSB_IJilEEESM_lNS1_9__extrema9arg_max_fIilNSA_4lessIiEEEEEEJSL_SN_lN3cub18CUB_300001_SM_100013GridEvenShareIlEENSV_9GridQueueIyEESS_EEEvDpT0_ --------------------------
	.section	.nv.info._ZN6thrust24THRUST_300001_SM_1000_NS8cuda_cub4core6detail13_kernel_agentINS1_8__reduce11ReduceAgentINS0_12zip_iteratorIN4cuda3std3__45tupleIJNS0_6detail15normal_iteratorINS0_10device_ptrIiEEEENS0_17counting_iteratorIlNS0_11use_defaultESI_SI_EEEEEEEPNSB_IJilEEESM_lNS1_9__extrema9arg_max_fIilNSA_4lessIiEEEEEEJSL_SN_lN3cub18CUB_300001_SM_100013GridEvenShareIlEENSV_9GridQueueIyEESS_EEEvDpT0_,"",@"SHT_CUDA_INFO"
	.sectionflags	@""
	.align	4


	//----- nvinfo : EIATTR_CUDA_API_VERSION
	.align		4
        /*0000*/ 	.byte	0x04, 0x37
        /*0002*/ 	.short	(.L_220 - .L_219)
.L_219:
        /*0004*/ 	.word	0x00000082


	//----- nvinfo : EIATTR_KPARAM_INFO
	.align		4
.L_220:
        /*0008*/ 	.byte	0x04, 0x17
        /*000a*/ 	.short	(.L_222 - .L_221)
.L_221:
        /*000c*/ 	.word	0x00000000
        /*0010*/ 	.short	0x0005
        /*0012*/ 	.short	0x0070
        /*0014*/ 	.byte	0x00, 0xf0, 0x05, 0x00


	//----- nvinfo : EIATTR_KPARAM_INFO
	.align		4
.L_222:
        /*0018*/ 	.byte	0x04, 0x17
        /*001a*/ 	.short	(.L_224 - .L_223)
.L_223:
        /*001c*/ 	.word	0x00000000
        /*0020*/ 	.short	0x0004
        /*0022*/ 	.short	0x0068
        /*0024*/ 	.byte	0x00, 0xf0, 0x21, 0x00


	//----- nvinfo : EIATTR_KPARAM_INFO
	.align		4
.L_224:
        /*0028*/ 	.byte	0x04, 0x17
        /*002a*/ 	.short	(.L_226 - .L_225)
.L_225:
        /*002c*/ 	.word	0x00000000
        /*0030*/ 	.short	0x0003
        /*0032*/ 	.short	0x0020
        /*0034*/ 	.byte	0x00, 0xf0, 0x21, 0x01


	//----- nvinfo : EIATTR_KPARAM_INFO
	.align		4
.L_226:
        /*0038*/ 	.byte	0x04, 0x17
        /*003a*/ 	.short	(.L_228 - .L_227)
.L_227:
        /*003c*/ 	.word	0x00000000
        /*0040*/ 	.short	0x0002
        /*0042*/ 	.short	0x0018
        /*0044*/ 	.byte	0x00, 0xf0, 0x21, 0x00


	//----- nvinfo : EIATTR_KPARAM_INFO
	.align		4
.L_228:
        /*0048*/ 	.byte	0x04, 0x17
        /*004a*/ 	.short	(.L_230 - .L_229)
.L_229:
        /*004c*/ 	.word	0x00000000
        /*0050*/ 	.short	0x0001
        /*0052*/ 	.short	0x0010
        /*0054*/ 	.byte	0x00, 0xf5, 0x21, 0x00


	//----- nvinfo : EIATTR_KPARAM_INFO
	.align		4
.L_230:
        /*0058*/ 	.byte	0x04, 0x17
        /*005a*/ 	.short	(.L_232 - .L_231)
.L_231:
        /*005c*/ 	.word	0x00000000
        /*0060*/ 	.short	0x0000
        /*0062*/ 	.short	0x0000
        /*0064*/ 	.byte	0x00, 0xf0, 0x41, 0x00


	//----- nvinfo : EIATTR_SPARSE_MMA_MASK
	.align		4
.L_232:
        /*0068*/ 	.byte	0x03, 0x50
        /*006a*/ 	.short	0x0000


	//----- nvinfo : EIATTR_MAXREG_COUNT
	.align		4
        /*006c*/ 	.byte	0x03, 0x1b
        /*006e*/ 	.short	0x00ff


	//----- nvinfo : EIATTR_NUM_BARRIERS
	.align		4
        /*0070*/ 	.byte	0x02, 0x4c
        /*0072*/ 	.byte	0x01
	.zero		1


	//----- nvinfo : EIATTR_MERCURY_ISA_VERSION
	.align		4
        /*0074*/ 	.byte	0x03, 0x5f
        /*0076*/ 	.short	0x0101


	//----- nvinfo : EIATTR_COOP_GROUP_MASK_REGIDS
	.align		4
        /*0078*/ 	.byte	0x04, 0x29
        /*007a*/ 	.short	(.L_234 - .L_233)


	//   ....[0]....
.L_233:
        /*007c*/ 	.word	0xffffffff


	//   ....[1]....
        /*0080*/ 	.word	0xffffffff


	//   ....[2]....
        /*0084*/ 	.word	0xffffffff


	//   ....[3]....
        /*0088*/ 	.word	0xffffffff


	//   ....[4]....
        /*008c*/ 	.word	0xffffffff


	//   ....[5]....
        /*0090*/ 	.word	0xffffffff


	//   ....[6]....
        /*0094*/ 	.word	0xffffffff


	//   ....[7]....
        /*0098*/ 	.word	0xffffffff


	//   ....[8]....
        /*009c*/ 	.word	0xffffffff


	//   ....[9]....
        /*00a0*/ 	.word	0xffffffff


	//   ....[10]....
        /*00a4*/ 	.word	0xffffffff


	//   ....[11]....
        /*00a8*/ 	.word	0xffffffff


	//   ....[12]....
        /*00ac*/ 	.word	0xffffffff


	//   ....[13]....
        /*00b0*/ 	.word	0xffffffff


	//   ....[14]....
        /*00b4*/ 	.word	0xffffffff


	//   ....[15]....
        /*00b8*/ 	.word	0xffffffff


	//   ....[16]....
        /*00bc*/ 	.word	0xffffffff


	//   ....[17]....
        /*00c0*/ 	.word	0xffffffff


	//   ....[18]....
        /*00c4*/ 	.word	0xffffffff


	//   ....[19]....
        /*00c8*/ 	.word	0xffffffff


	//   ....[20]....
        /*00cc*/ 	.word	0xffffffff


	//   ....[21]....
        /*00d0*/ 	.word	0xffffffff


	//   ....[22]....
        /*00d4*/ 	.word	0xffffffff


	//   ....[23]....
        /*00d8*/ 	.word	0xffffffff


	//   ....[24]....
        /*00dc*/ 	.word	0xffffffff


	//   ....[25]....
        /*00e0*/ 	.word	0xffffffff


	//   ....[26]....
        /*00e4*/ 	.word	0xffffffff


	//   ....[27]....
        /*00e8*/ 	.word	0xffffffff


	//   ....[28]....
        /*00ec*/ 	.word	0xffffffff


	//   ....[29]....
        /*00f0*/ 	.word	0xffffffff


	//   ....[30]....
        /*00f4*/ 	.word	0xffffffff


	//   ....[31]....
        /*00f8*/ 	.word	0xffffffff


	//   ....[32]....
        /*00fc*/ 	.word	0xffffffff


	//   ....[33]....
        /*0100*/ 	.word	0xffffffff


	//   ....[34]....
        /*0104*/ 	.word	0xffffffff


	//   ....[35]....
        /*0108*/ 	.word	0xffffffff


	//   ....[36]....
        /*010c*/ 	.word	0xffffffff


	//   ....[37]....
        /*0110*/ 	.word	0xffffffff


	//   ....[38]....
        /*0114*/ 	.word	0xffffffff


	//   ....[39]....
        /*0118*/ 	.word	0xffffffff


	//   ....[40]....
        /*011c*/ 	.word	0xffffffff


	//   ....[41]....
        /*0120*/ 	.word	0xffffffff


	//   ....[42]....
        /*0124*/ 	.word	0xffffffff


	//   ....[43]....
        /*0128*/ 	.word	0xffffffff


	//   ....[44]....
        /*012c*/ 	.word	0xffffffff


	//----- nvinfo : EIATTR_COOP_GROUP_INSTR_OFFSETS
	.align		4
.L_234:
        /*0130*/ 	.byte	0x04, 0x28
        /*0132*/ 	.short	(.L_236 - .L_235)


	//   ....[0]....
.L_235:
        /*0134*/ 	.word	0x00000c20


	//   ....[1]....
        /*0138*/ 	.word	0x00000c50


	//   ....[2]....
        /*013c*/ 	.word	0x00000c60


	//   ....[3]....
        /*0140*/ 	.word	0x00000dc0


	//   ....[4]....
        /*0144*/ 	.word	0x00000e00


	//   ....[5]....
        /*0148*/ 	.word	0x00000e40


	//   ....[6]....
        /*014c*/ 	.word	0x00000f80


	//   ....[7]....
        /*0150*/ 	.word	0x00000fb0


	//   ....[8]....
        /*0154*/ 	.word	0x00000fe0


	//   ....[9]....
        /*0158*/ 	.word	0x00001110


	//   ....[10]....
        /*015c*/ 	.word	0x00001140


	//   ....[11]....
        /*0160*/ 	.word	0x00001170


	//   ....[12]....
        /*0164*/ 	.word	0x000012a0


	//   ....[13]....
        /*0168*/ 	.word	0x000012d0


	//   ....[14]....
        /*016c*/ 	.word	0x00001300


	//   ....[15]....
        /*0170*/ 	.word	0x00001eb0


	//   ....[16]....
        /*0174*/ 	.word	0x00001ec0


	//   ....[17]....
        /*0178*/ 	.word	0x00001f40


	//   ....[18]....
        /*017c*/ 	.word	0x000020c0


	//   ....[19]....
        /*0180*/ 	.word	0x000020f0


	//   ....[20]....
        /*0184*/ 	.word	0x00002120


	//   ....[21]....
        /*0188*/ 	.word	0x00002250


	//   ....[22]....
        /*018c*/ 	.word	0x00002280


	//   ....[23]....
        /*0190*/ 	.word	0x000022b0


	//   ....[24]....
        /*0194*/ 	.word	0x000023e0


	//   ....[25]....
        /*0198*/ 	.word	0x00002410


	//   ....[26]....
        /*019c*/ 	.word	0x00002440


	//   ....[27]....
        /*01a0*/ 	.word	0x00002570


	//   ....[28]....
        /*01a4*/ 	.word	0x000025a0


	//   ....[29]....
        /*01a8*/ 	.word	0x000025d0


	//   ....[30]....
        /*01ac*/ 	.word	0x000048a0


	//   ....[31]....
        /*01b0*/ 	.word	0x000048c0


	//   ....[32]....
        /*01b4*/ 	.word	0x000048d0


	//   ....[33]....
        /*01b8*/ 	.word	0x00004a70


	//   ....[34]....
        /*01bc*/ 	.word	0x00004aa0


	//   ....[35]....
        /*01c0*/ 	.word	0x00004ad0


	//   ....[36]....
        /*01c4*/ 	.word	0x00004c00


	//   ....[37]....
        /*01c8*/ 	.word	0x00004c30


	//   ....[38]....
        /*01cc*/ 	.word	0x00004c60


	//   ....[39]....
        /*01d0*/ 	.word	0x00004d90


	//   ....[40]....
        /*01d4*/ 	.word	0x00004dc0


	//   ....[41]....
        /*01d8*/ 	.word	0x00004df0


	//   ....[42]....
        /*01dc*/ 	.word	0x00004f20


	//   ....[43]....
        /*01e0*/ 	.word	0x00004f50


	//   ....[44]....
        /*01e4*/ 	.word	0x00004f80


	//----- nvinfo : EIATTR_VRC_CTA_INIT_COUNT
	.align		4
.L_236:
        /*01e8*/ 	.byte	0x02, 0x4a
	.zero		1
	.zero		1


	//----- nvinfo : EIATTR_EXIT_INSTR_OFFSETS
	.align		4
        /*01ec*/ 	.byte	0x04, 0x1c
        /*01ee*/ 	.short	(.L_238 - .L_237)


	//   ....[0]....
.L_237:
        /*01f0*/ 	.word	0x00005a90


	//   ....[1]....
        /*01f4*/ 	.word	0x00005b00


	//----- nvinfo : EIATTR_MAX_THREADS
	.align		4
.L_238:
        /*01f8*/ 	.byte	0x04, 0x05
        /*01fa*/ 	.short	(.L_240 - .L_239)
.L_239:
        /*01fc*/ 	.word	0x00000100
        /*0200*/ 	.word	0x00000001
        /*0204*/ 	.word	0x00000001


	//----- nvinfo : EIATTR_CRS_STACK_SIZE
	.align		4
.L_240:
        /*0208*/ 	.byte	0x04, 0x1e
        /*020a*/ 	.short	(.L_242 - .L_241)
.L_241:
        /*020c*/ 	.word	0x00000000


	//----- nvinfo : EIATTR_CBANK_PARAM_SIZE
	.align		4
.L_242:
        /*0210*/ 	.byte	0x03, 0x19
        /*0212*/ 	.short	0x0071


	//----- nvinfo : EIATTR_PARAM_CBANK
	.align		4
        /*0214*/ 	.byte	0x04, 0x0a
        /*0216*/ 	.short	(.L_244 - .L_243)
	.align		4
.L_243:
        /*0218*/ 	.word	index@(.nv.constant0._ZN6thrust24THRUST_300001_SM_1000_NS8cuda_cub4core6detail13_kernel_agentINS1_8__reduce11ReduceAgentINS0_12zip_iteratorIN4cuda3std3__45tupleIJNS0_6detail15normal_iteratorINS0_10device_ptrIiEEEENS0_17counting_iteratorIlNS0_11use_defaultESI_SI_EEEEEEEPNSB_IJilEEESM_lNS1_9__extrema9arg_max_fIilNSA_4lessIiEEEEEEJSL_SN_lN3cub18CUB_300001_SM_100013GridEvenShareIlEENSV_9GridQueueIyEESS_EEEvDpT0_)
        /*021c*/ 	.short	0x0380
        /*021e*/ 	.short	0x0071


	//----- nvinfo : EIATTR_SW_WAR
	.align		4
.L_244:
        /*0220*/ 	.byte	0x04, 0x36
        /*0222*/ 	.short	(.L_246 - .L_245)
.L_245:
        /*0224*/ 	.word	0x00000008
.L_246:


//--------------------- .nv.info._ZN6thrust24THRUST_300001_SM_1000_NS8cuda_cub4core6detail13_kernel_agentINS1_8__reduce11ReduceAgentINS0_12zip_iteratorIN4cuda3std3__45tupleIJNS0_6detail15normal_iteratorINS0_10device_ptrIiEEEENS0_17counting_iteratorIlNS0_11use_defaultESI_SI_EEEEEEEPNSB_IJilEEESM_lNS1_9__extrema9arg_max_fIilNSA_4lessIiEEEEEEJSL_SN_lSS_EEEvDpT0_ --------------------------
	.section	.nv.info._ZN6thrust24THRUST_300001_SM_1000_NS8cuda_cub4core6detail13_kernel_agentINS1_8__reduce11ReduceAgentINS0_12zip_iteratorIN4cuda3std3__45tupleIJNS0_6detail15normal_iteratorINS0_10device_ptrIiEEEENS0_17counting_iteratorIlNS0_11use_defaultESI_SI_EEEEEEEPNSB_IJilEEESM_lNS1_9__extrema9arg_max_fIilNSA_4lessIiEEEEEEJSL_SN_lSS_EEEvDpT0_,"",@"SHT_CUDA_INFO"
	.sectionflags	@""
	.align	4


	//----- nvinfo : EIATTR_CUDA_API_VERSION
	.align		4
        /*0000*/ 	.byte	0x04, 0x37
        /*0002*/ 	.short	(.L_248 - .L_247)
.L_247:
        /*0004*/ 	.word	0x00000082


	//----- nvinfo : EIATTR_KPARAM_INFO
	.align		4
.L_248:
        /*0008*/ 	.byte	0x04, 0x17
        /*000a*/ 	.short	(.L_250 - .L_249)
.L_249:
        /*000c*/ 	.word	0x00000000
        /*0010*/ 	.short	0x0003
        /*0012*/ 	.short	0x0020
        /*0014*/ 	.byte	0x00, 0xf0, 0x05, 0x00


	//----- nvinfo : EIATTR_KPARAM_INFO
	.align		4
.L_250:
        /*0018*/ 	.byte	0x04, 0x17
        /*001a*/ 	.short	(.L_252 - .L_251)
.L_251:
        /*001c*/ 	.word	0x00000000
        /*0020*/ 	.short	0x0002
        /*0022*/ 	.short	0x0018
        /*0024*/ 	.byte	0x00, 0xf0, 0x21, 0x00


	//----- nvinfo : EIATTR_KPARAM_INFO
	.align		4
.L_252:
        /*0028*/ 	.byte	0x04, 0x17
        /*002a*/ 	.short	(.L_254 - .L_253)
.L_253:
        /*002c*/ 	.word	0x00000000
        /*0030*/ 	.short	0x0001
        /*0032*/ 	.short	0x0010
        /*0034*/ 	.byte	0x00, 0xf5, 0x21, 0x00


	//----- nvinfo : EIATTR_KPARAM_INFO
	.align		4
.L_254:
        /*0038*/ 	.byte	0x04, 0x17
        /*003a*/ 	.short	(.L_256 - .L_255)
.L_255:
        /*003c*/ 	.word	0x00000000
        /*0040*/ 	.short	0x0000
        /*0042*/ 	.short	0x0000
        /*0044*/ 	.byte	0x00, 0xf0, 0x41, 0x00


	//----- nvinfo : EIATTR_SPARSE_MMA_MASK
	.align		4
.L_256:
        /*0048*/ 	.byte	0x03, 0x50
        /*004a*/ 	.short	0x0000


	//----- nvinfo : EIATTR_MAXREG_COUNT
	.align		4
        /*004c*/ 	.byte	0x03, 0x1b
        /*004e*/ 	.short	0x00ff


	//----- nvinfo : EIATTR_NUM_BARRIERS
	.align		4
        /*0050*/ 	.byte	0x02, 0x4c
        /*0052*/ 	.byte	0x01
	.zero		1


	//----- nvinfo : EIATTR_MERCURY_ISA_VERSION
	.align		4
        /*0054*/ 	.byte	0x03, 0x5f
        /*0056*/ 	.short	0x0101


	//----- nvinfo : EIATTR_COOP_GROUP_MASK_REGIDS
	.align		4
        /*0058*/ 	.byte	0x04, 0x29
        /*005a*/ 	.short	(.L_258 - .L_257)


	//   ....[0]....
.L_257:
        /*005c*/ 	.word	0xffffffff


	//   ....[1]....
        /*0060*/ 	.word	0xffffffff


	//   ....[2]....
        /*0064*/ 	.word	0xffffffff


	//   ....[3]....
        /*0068*/ 	.word	0xffffffff


	//   ....[4]....
        /*006c*/ 	.word	0xffffffff


	//   ....[5]....
        /*0070*/ 	.word	0xffffffff


	//   ....[6]....
        /*0074*/ 	.word	0xffffffff


	//   ....[7]....
        /*0078*/ 	.word	0xffffffff


	//   ....[8]....
        /*007c*/ 	.word	0xffffffff


	//   ....[9]....
        /*0080*/ 	.word	0xffffffff


	//   ....[10]....
        /*0084*/ 	.word	0xffffffff


	//   ....[11]....
        /*0088*/ 	.word	0xffffffff


	//   ....[12]....
        /*008c*/ 	.word	0xffffffff


	//   ....[13]....
        /*0090*/ 	.word	0xffffffff


	//   ....[14]....
        /*0094*/ 	.word	0xffffffff


	//   ....[15]....
        /*0098*/ 	.word	0xffffffff


	//   ....[16]....
        /*009c*/ 	.word	0xffffffff


	//   ....[17]....
        /*00a0*/ 	.word	0xffffffff


	//   ....[18]....
        /*00a4*/ 	.word	0xffffffff


	//   ....[19]....
        /*00a8*/ 	.word	0xffffffff


	//   ....[20]....
        /*00ac*/ 	.word	0xffffffff


	//   ....[21]....
        /*00b0*/ 	.word	0xffffffff


	//   ....[22]....
        /*00b4*/ 	.word	0xffffffff


	//   ....[23]....
        /*00b8*/ 	.word	0xffffffff


	//   ....[24]....
        /*00bc*/ 	.word	0xffffffff


	//   ....[25]....
        /*00c0*/ 	.word	0xffffffff


	//   ....[26]....
        /*00c4*/ 	.word	0xffffffff


	//   ....[27]....
        /*00c8*/ 	.word	0xffffffff


	//   ....[28]....
        /*00cc*/ 	.word	0xffffffff


	//   ....[29]....
        /*00d0*/ 	.word	0xffffffff


	//   ....[30]....
        /*00d4*/ 	.word	0xffffffff


	//   ....[31]....
        /*00d8*/ 	.word	0xffffffff


	//   ....[32]....
        /*00dc*/ 	.word	0xffffffff


	//   ....[33]....
        /*00e0*/ 	.word	0xffffffff


	//   ....[34]....
        /*00e4*/ 	.word	0xffffffff


	//   ....[35]....
        /*00e8*/ 	.word	0xffffffff


	//   ....[36]....
        /*00ec*/ 	.word	0xffffffff


	//   ....[37]....
        /*00f0*/ 	.word	0xffffffff


	//   ....[38]....
        /*00f4*/ 	.word	0xffffffff


	//   ....[39]....
        /*00f8*/ 	.word	0xffffffff


	//   ....[40]....
        /*00fc*/ 	.word	0xffffffff


	//   ....[41]....
        /*0100*/ 	.word	0xffffffff


	//   ....[42]....
        /*0104*/ 	.word	0xffffffff


	//   ....[43]....
        /*0108*/ 	.word	0xffffffff


	//   ....[44]....
        /*010c*/ 	.word	0xffffffff


	//----- nvinfo : EIATTR_COOP_GROUP_INSTR_OFFSETS
	.align		4
.L_258:
        /*0110*/ 	.byte	0x04, 0x28
        /*0112*/ 	.short	(.L_260 - .L_259)


	//   ....[0]....
.L_259:
        /*0114*/ 	.word	0x00000b20


	//   ....[1]....
        /*0118*/ 	.word	0x00000b50


	//   ....[2]....
        /*011c*/ 	.word	0x00000b60


	//   ....[3]....
        /*0120*/ 	.word	0x00000cd0


	//   ....[4]....
        /*0124*/ 	.word	0x00000d10


	//   ....[5]....
        /*0128*/ 	.word	0x00000d40


	//   ....[6]....
        /*012c*/ 	.word	0x00000e80


	//   ....[7]....
        /*0130*/ 	.word	0x00000eb0


	//   ....[8]....
        /*0134*/ 	.word	0x00000ee0


	//   ....[9]....
        /*0138*/ 	.word	0x00001010


	//   ....[10]....
        /*013c*/ 	.word	0x00001040


	//   ....[11]....
        /*0140*/ 	.word	0x00001070


	//   ....[12]....
        /*0144*/ 	.word	0x000011a0


	//   ....[13]....
        /*0148*/ 	.word	0x000011d0


	//   ....[14]....
        /*014c*/ 	.word	0x00001200


	//   ....[15]....
        /*0150*/ 	.word	0x00001dc0


	//   ....[16]....
        /*0154*/ 	.word	0x00001dd0


	//   ....[17]....
        /*0158*/ 	.word	0x00001e50


	//   ....[18]....
        /*015c*/ 	.word	0x00001fc0


	//   ....[19]....
        /*0160*/ 	.word	0x00001ff0


	//   ....[20]....
        /*0164*/ 	.word	0x00002020


	//   ....[21]....
        /*0168*/ 	.word	0x00002150


	//   ....[22]....
        /*016c*/ 	.word	0x00002180


	//   ....[23]....
        /*0170*/ 	.word	0x000021b0


	//   ....[24]....
        /*0174*/ 	.word	0x000022e0


	//   ....[25]....
        /*0178*/ 	.word	0x00002310


	//   ....[26]....
        /*017c*/ 	.word	0x00002340


	//   ....[27]....
        /*0180*/ 	.word	0x00002470


	//   ....[28]....
        /*0184*/ 	.word	0x000024a0


	//   ....[29]....
        /*0188*/ 	.word	0x000024d0


	//   ....[30]....
        /*018c*/ 	.word	0x00004400


	//   ....[31]....
        /*0190*/ 	.word	0x00004420


	//   ....[32]....
        /*0194*/ 	.word	0x00004430


	//   ....[33]....
        /*0198*/ 	.word	0x000045d0


	//   ....[34]....
        /*019c*/ 	.word	0x00004600


	//   ....[35]....
        /*01a0*/ 	.word	0x00004630


	//   ....[36]....
        /*01a4*/ 	.word	0x00004760


	//   ....[37]....
        /*01a8*/ 	.word	0x00004790


	//   ....[38]....
        /*01ac*/ 	.word	0x000047c0


	//   ....[39]....
        /*01b0*/ 	.word	0x000048f0


	//   ....[40]....
        /*01b4*/ 	.word	0x00004920


	//   ....[41]....
        /*01b8*/ 	.word	0x00004950


	//   ....[42]....
        /*01bc*/ 	.word	0x00004a80


	//   ....[43]....
        /*01c0*/ 	.word	0x00004ab0


	//   ....[44]....
        /*01c4*/ 	.word	0x00004ae0


	//----- nvinfo : EIATTR_VRC_CTA_INIT_COUNT
	.align		4
.L_260:
        /*01c8*/ 	.byte	0x02, 0x4a
	.zero		1
	.zero		1


	//----- nvinfo : EIATTR_EXIT_INSTR_OFFSETS
	.align		4
        /*01cc*/ 	.byte	0x04, 0x1c
        /*01ce*/ 	.short	(.L_262 - .L_261)


	//   ....[0]....
.L_261:
        /*01d0*/ 	.word	0x00000040


	//   ....[1]....
        /*01d4*/ 	.word	0x000055f0


	//   ....[2]....
        /*01d8*/ 	.word	0x00005660


	//----- nvinfo : EIATTR_MAX_THREADS
	.align		4
.L_262:
        /*01dc*/ 	.byte	0x04, 0x05
        /*01de*/ 	.short	(.L_264 - .L_263)
.L_263:
        /*01e0*/ 	.word	0x00000100
        /*01e4*/ 	.word	0x00000001
        /*01e8*/ 	.word	0x00000001


	//----- nvinfo : EIATTR_CRS_STACK_SIZE
	.align		4
.L_264:
        /*01ec*/ 	.byte	0x04, 0x1e
        /*01ee*/ 	.short	(.L_266 - .L_265)
.L_265:
        /*01f0*/ 	.word	0x00000000


	//----- nvinfo : EIATTR_CBANK_PARAM_SIZE
	.align		4
.L_266:
        /*01f4*/ 	.byte	0x03, 0x19
        /*01f6*/ 	.short	0x0021


	//----- nvinfo : EIATTR_PARAM_CBANK
	.align		4
        /*01f8*/ 	.byte	0x04, 0x0a
        /*01fa*/ 	.short	(.L_268 - .L_267)
	.align		4
.L_267:
        /*01fc*/ 	.word	index@(.nv.constant0._ZN6thrust24THRUST_300001_SM_1000_NS8cuda_cub4core6detail13_kernel_agentINS1_8__reduce11ReduceAgentINS0_12zip_iteratorIN4cuda3std3__45tupleIJNS0_6detail15normal_iteratorINS0_10device_ptrIiEEEENS0_17counting_iteratorIlNS0_11use_defaultESI_SI_EEEEEEEPNSB_IJilEEESM_lNS1_9__extrema9arg_max_fIilNSA_4lessIiEEEEEEJSL_SN_lSS_EEEvDpT0_)
        /*0200*/ 	.short	0x0380
        /*0202*/ 	.short	0x0021


	//----- nvinfo : EIATTR_SW_WAR
	.align		4
.L_268:
        /*0204*/ 	.byte	0x04, 0x36
        /*0206*/ 	.short	(.L_270 - .L_269)
.L_269:
        /*0208*/ 	.word	0x00000008
.L_270:


//--------------------- .nv.info._ZN6thrust24THRUST_300001_SM_1000_NS8cuda_cub4core6detail13_kernel_agentINS1_8__reduce11ReduceAgentIPN4cuda3std3__45tupleIJilEEESC_SB_iNS1_9__extrema9arg_max_fIilNS9_4lessIiEEEEEEJSC_SC_iSH_EEEvDpT0_ --------------------------
	.section	.nv.info._ZN6thrust24THRUST_300001_SM_1000_NS8cuda_cub4core6detail13_kernel_agentINS1_8__reduce11ReduceAgentIPN4cuda3std3__45tupleIJilEEESC_SB_iNS1_9__extrema9arg_max_fIilNS9_4lessIiEEEEEEJSC_SC_iSH_EEEvDpT0_,"",@"SHT_CUDA_INFO"
	.sectionflags	@""
	.align	4


	//----- nvinfo : EIATTR_CUDA_API_VERSION
	.align		4
        /*0000*/ 	.byte	0x04, 0x37
        /*0002*/ 	.short	(.L_272 - .L_271)
.L_271:
        /*0004*/ 	.word	0x00000082


	//----- nvinfo : EIATTR_KPARAM_INFO
	.align		4
.L_272:
        /*0008*/ 	.byte	0x04, 0x17
        /*000a*/ 	.short	(.L_274 - .L_273)
.L_273:
        /*000c*/ 	.word	0x00000000
        /*0010*/ 	.short	0x0003
        /*0012*/ 	.short	0x0014
        /*0014*/ 	.byte	0x00, 0xf0, 0x05, 0x00


	//----- nvinfo : EIATTR_KPARAM_INFO
	.align		4
.L_274:
        /*0018*/ 	.byte	0x04, 0x17
        /*001a*/ 	.short	(.L_276 - .L_275)
.L_275:
        /*001c*/ 	.word	0x00000000
        /*0020*/ 	.short	0x0002
        /*0022*/ 	.short	0x0010
        /*0024*/ 	.byte	0x00, 0xf0, 0x11, 0x00


	//----- nvinfo : EIATTR_KPARAM_INFO
	.align		4
.L_276:
        /*0028*/ 	.byte	0x04, 0x17
        /*002a*/ 	.short	(.L_278 - .L_277)
.L_277:
        /*002c*/ 	.word	0x00000000
        /*0030*/ 	.short	0x0001
        /*0032*/ 	.short	0x0008
        /*0034*/ 	.byte	0x00, 0xf5, 0x21, 0x00


	//----- nvinfo : EIATTR_KPARAM_INFO
	.align		4
.L_278:
        /*0038*/ 	.byte	0x04, 0x17
        /*003a*/ 	.short	(.L_280 - .L_279)
.L_279:
        /*003c*/ 	.word	0x00000000
        /*0040*/ 	.short	0x0000
        /*0042*/ 	.short	0x0000
        /*0044*/ 	.byte	0x00, 0xf5, 0x21, 0x00


	//----- nvinfo : EIATTR_SPARSE_MMA_MASK
	.align		4
.L_280:
        /*0048*/ 	.byte	0x03, 0x50
        /*004a*/ 	.short	0x0000


	//----- nvinfo : EIATTR_MAXREG_COUNT
	.align		4
        /*004c*/ 	.byte	0x03, 0x1b
        /*004e*/ 	.short	0x00ff


	//----- nvinfo : EIATTR_NUM_BARRIERS
	.align		4
        /*0050*/ 	.byte	0x02, 0x4c
        /*0052*/ 	.byte	0x01
	.zero		1


	//----- nvinfo : EIATTR_MERCURY_ISA_VERSION
	.align		4
        /*0054*/ 	.byte	0x03, 0x5f
        /*0056*/ 	.short	0x0101


	//----- nvinfo : EIATTR_COOP_GROUP_MASK_REGIDS
	.align		4
        /*0058*/ 	.byte	0x04, 0x29
        /*005a*/ 	.short	(.L_282 - .L_281)


	//   ....[0]....
.L_281:
        /*005c*/ 	.word	0xffffffff


	//   ....[1]....
        /*0060*/ 	.word	0xffffffff


	//   ....[2]....
        /*0064*/ 	.word	0xffffffff


	//   ....[3]....
        /*0068*/ 	.word	0xffffffff


	//   ....[4]....
        /*006c*/ 	.word	0xffffffff


	//   ....[5]....
        /*0070*/ 	.word	0xffffffff


	//   ....[6]....
        /*0074*/ 	.word	0xffffffff


	//   ....[7]....
        /*0078*/ 	.word	0xffffffff


	//   ....[8]....
        /*007c*/ 	.word	0xffffffff


	//   ....[9]....
        /*0080*/ 	.word	0xffffffff


	//   ....[10]....
        /*0084*/ 	.word	0xffffffff


	//   ....[11]....
        /*0088*/ 	.word	0xffffffff


	//   ....[12]....
        /*008c*/ 	.word	0xffffffff


	//   ....[13]....
        /*0090*/ 	.word	0xffffffff


	//   ....[14]....
        /*0094*/ 	.word	0xffffffff


	//   ....[15]....
        /*0098*/ 	.word	0xffffffff


	//   ....[16]....
        /*009c*/ 	.word	0xffffffff


	//   ....[17]....
        /*00a0*/ 	.word	0xffffffff


	//   ....[18]....
        /*00a4*/ 	.word	0xffffffff


	//   ....[19]....
        /*00a8*/ 	.word	0xffffffff


	//   ....[20]....
        /*00ac*/ 	.word	0xffffffff


	//   ....[21]....
        /*00b0*/ 	.word	0xffffffff


	//   ....[22]....
        /*00b4*/ 	.word	0xffffffff


	//   ....[23]....
        /*00b8*/ 	.word	0xffffffff


	//   ....[24]....
        /*00bc*/ 	.word	0xffffffff


	//   ....[25]....
        /*00c0*/ 	.word	0xffffffff


	//   ....[26]....
        /*00c4*/ 	.word	0xffffffff


	//   ....[27]....
        /*00c8*/ 	.word	0xffffffff


	//   ....[28]....
        /*00cc*/ 	.word	0xffffffff


	//   ....[29]....
        /*00d0*/ 	.word	0xffffffff


	//   ....[30]....
        /*00d4*/ 	.word	0xffffffff


	//   ....[31]....
        /*00d8*/ 	.word	0xffffffff


	//   ....[32]....
        /*00dc*/ 	.word	0xffffffff


	//   ....[33]....
        /*00e0*/ 	.word	0xffffffff


	//   ....[34]....
        /*00e4*/ 	.word	0xffffffff


	//   ....[35]....
        /*00e8*/ 	.word	0xffffffff


	//   ....[36]....
        /*00ec*/ 	.word	0xffffffff


	//   ....[37]....
        /*00f0*/ 	.word	0xffffffff


	//   ....[38]....
        /*00f4*/ 	.word	0xffffffff


	//   ....[39]....
        /*00f8*/ 	.word	0xffffffff


	//   ....[40]....
        /*00fc*/ 	.word	0xffffffff


	//   ....[41]....
        /*0100*/ 	.word	0xffffffff


	//   ....[42]....
        /*0104*/ 	.word	0xffffffff


	//   ....[43]....
        /*0108*/ 	.word	0xffffffff


	//   ....[44]....
        /*010c*/ 	.word	0xffffffff


	//----- nvinfo : EIATTR_COOP_GROUP_INSTR_OFFSETS
	.align		4
.L_282:
        /*0110*/ 	.byte	0x04, 0x28
        /*0112*/ 	.short	(.L_284 - .L_283)


	//   ....[0]....
.L_283:
        /*0114*/ 	.word	0x00000a60


	//   ....[1]....
        /*0118*/ 	.word	0x00000a90


	//   ....[2]....
        /*011c*/ 	.word	0x00000aa0


	//   ....[3]....
        /*0120*/ 	.word	0x00000c00


	//   ....[4]....
        /*0124*/ 	.word	0x00000c40


	//   ....[5]....
        /*0128*/ 	.word	0x00000c80


	//   ....[6]....
        /*012c*/ 	.word	0x00000dc0


	//   ....[7]....
        /*0130*/ 	.word	0x00000df0


	//   ....[8]....
        /*0134*/ 	.word	0x00000e20


	//   ....[9]....
        /*0138*/ 	.word	0x00000f50


	//   ....[10]....
        /*013c*/ 	.word	0x00000f80


	//   ....[11]....
        /*0140*/ 	.word	0x00000fb0


	//   ....[12]....
        /*0144*/ 	.word	0x000010e0


	//   ....[13]....
        /*0148*/ 	.word	0x00001110


	//   ....[14]....
        /*014c*/ 	.word	0x00001140


	//   ....[15]....
        /*0150*/ 	.word	0x00001d00


	//   ....[16]....
        /*0154*/ 	.word	0x00001d10


	//   ....[17]....
        /*0158*/ 	.word	0x00001d20


	//   ....[18]....
        /*015c*/ 	.word	0x00001ef0


	//   ....[19]....
        /*0160*/ 	.word	0x00001f30


	//   ....[20]....
        /*0164*/ 	.word	0x00001f60


	//   ....[21]....
        /*0168*/ 	.word	0x00002090


	//   ....[22]....
        /*016c*/ 	.word	0x000020c0


	//   ....[23]....
        /*0170*/ 	.word	0x000020f0


	//   ....[24]....
        /*0174*/ 	.word	0x00002220


	//   ....[25]....
        /*0178*/ 	.word	0x00002250


	//   ....[26]....
        /*017c*/ 	.word	0x00002280


	//   ....[27]....
        /*0180*/ 	.word	0x000023b0


	//   ....[28]....
        /*0184*/ 	.word	0x000023e0


	//   ....[29]....
        /*0188*/ 	.word	0x00002410


	//   ....[30]....
        /*018c*/ 	.word	0x000042a0


	//   ....[31]....
        /*0190*/ 	.word	0x000042c0


	//   ....[32]....
        /*0194*/ 	.word	0x000042d0


	//   ....[33]....
        /*0198*/ 	.word	0x00004470


	//   ....[34]....
        /*019c*/ 	.word	0x000044a0


	//   ....[35]....
        /*01a0*/ 	.word	0x000044d0


	//   ....[36]....
        /*01a4*/ 	.word	0x00004600


	//   ....[37]....
        /*01a8*/ 	.word	0x00004630


	//   ....[38]....
        /*01ac*/ 	.word	0x00004660


	//   ....[39]....
        /*01b0*/ 	.word	0x00004790


	//   ....[40]....
        /*01b4*/ 	.word	0x000047c0


	//   ....[41]....
        /*01b8*/ 	.word	0x000047f0


	//   ....[42]....
        /*01bc*/ 	.word	0x00004920


	//   ....[43]....
        /*01c0*/ 	.word	0x00004950


	//   ....[44]....
        /*01c4*/ 	.word	0x00004980


	//----- nvinfo : EIATTR_VRC_CTA_INIT_COUNT
	.align		4
.L_284:
        /*01c8*/ 	.byte	0x02, 0x4a
	.zero		1
	.zero		1


	//----- nvinfo : EIATTR_EXIT_INSTR_OFFSETS
	.align		4
        /*01cc*/ 	.byte	0x04, 0x1c
        /*01ce*/ 	.short	(.L_286 - .L_285)


	//   ....[0]....
.L_285:
        /*01d0*/ 	.word	0x00000030


	//   ....[1]....
        /*01d4*/ 	.word	0x00005490


	//   ....[2]....
        /*01d8*/ 	.word	0x00005500


	//----- nvinfo : EIATTR_MAX_THREADS
	.align		4
.L_286:
        /*01dc*/ 	.byte	0x04, 0x05
        /*01de*/ 	.short	(.L_288 - .L_287)
.L_287:
        /*01e0*/ 	.word	0x00000100
        /*01e4*/ 	.word	0x00000001
        /*01e8*/ 	.word	0x00000001


	//----- nvinfo : EIATTR_CRS_STACK_SIZE
	.align		4
.L_288:
        /*01ec*/ 	.byte	0x04, 0x1e
        /*01ee*/ 	.short	(.L_290 - .L_289)
.L_289:
        /*01f0*/ 	.word	0x00000000


	//----- nvinfo : EIATTR_CBANK_PARAM_SIZE
	.align		4
.L_290:
        /*01f4*/ 	.byte	0x03, 0x19
        /*01f6*/ 	.short	0x0015


	//----- nvinfo : EIATTR_PARAM_CBANK
	.align		4
        /*01f8*/ 	.byte	0x04, 0x0a
        /*01fa*/ 	.short	(.L_292 - .L_291)
	.align		4
.L_291:
        /*01fc*/ 	.word	index@(.nv.constant0._ZN6thrust24THRUST_300001_SM_1000_NS8cuda_cub4core6detail13_kernel_agentINS1_8__reduce11ReduceAgentIPN4cuda3std3__45tupleIJilEEESC_SB_iNS1_9__extrema9arg_max_fIilNS9_4lessIiEEEEEEJSC_SC_iSH_EEEvDpT0_)
        /*0200*/ 	.short	0x0380
        /*0202*/ 	.short	0x0015


	//----- nvinfo : EIATTR_SW_WAR
	.align		4
.L_292:
        /*0204*/ 	.byte	0x04, 0x36
        /*0206*/ 	.short	(.L_294 - .L_293)
.L_293:
        /*0208*/ 	.word	0x00000008
.L_294:


//--------------------- .nv.info._ZN6thrust24THRUST_300001_SM_1000_NS8cuda_cub4core6detail13_kernel_agentINS1_8__reduce10DrainAgentIiEEJN3cub18CUB_300001_SM_10009GridQueueIjEEiEEEvDpT0_ --------------------------
	.section	.nv.info._ZN6thrust24THRUST_300001_SM_1000_NS8cuda_cub4core6detail13_kernel_agentINS1_8__reduce10DrainAgentIiEEJN3cub18CUB_300001_SM_10009GridQueueIjEEiEEEvDpT0_,"",@"SHT_CUDA_INFO"
	.sectionflags	@""
	.align	4


	//----- nvinfo : EIATTR_CUDA_API_VERSION
	.align		4
        /*0000*/ 	.byte	0x04, 0x37
        /*0002*/ 	.short	(.L_296 - .L_295)
.L_295:
        /*0004*/ 	.word	0x00000082


	//----- nvinfo : EIATTR_KPARAM_INFO
	.align		4
.L_296:
        /*0008*/ 	.byte	0x04, 0x17
        /*000a*/ 	.short	(.L_298 - .L_297)
.L_297:
        /*000c*/ 	.word	0x00000000
        /*0010*/ 	.short	0x0001
        /*0012*/ 	.short	0x0008
        /*0014*/ 	.byte	0x00, 0xf0, 0x11, 0x00


	//----- nvinfo : EIATTR_KPARAM_INFO
	.align		4
.L_298:
        /*0018*/ 	.byte	0x04, 0x17
        /*001a*/ 	.short	(.L_300 - .L_299)
.L_299:
        /*001c*/ 	.word	0x00000000
        /*0020*/ 	.short	0x0000
        /*0022*/ 	.short	0x0000
        /*0024*/ 	.byte	0x00, 0xf0, 0x21, 0x00


	//----- nvinfo : EIATTR_SPARSE_MMA_MASK
	.align		4
.L_300:
        /*0028*/ 	.byte	0x03, 0x50
        /*002a*/ 	.short	0x0000


	//----- nvinfo : EIATTR_MAXREG_COUNT
	.align		4
        /*002c*/ 	.byte	0x03, 0x1b
        /*002e*/ 	.short	0x00ff


	//----- nvinfo : EIATTR_MERCURY_ISA_VERSION
	.align		4
        /*0030*/ 	.byte	0x03, 0x5f
        /*0032*/ 	.short	0x0101


	//----- nvinfo : EIATTR_VRC_CTA_INIT_COUNT
	.align		4
        /*0034*/ 	.byte	0x02, 0x4a
	.zero		1
	.zero		1


	//----- nvinfo : EIATTR_EXIT_INSTR_OFFSETS
	.align		4
        /*0038*/ 	.byte	0x04, 0x1c
        /*003a*/ 	.short	(.L_302 - .L_301)


	//   ....[0]....
.L_301:
        /*003c*/ 	.word	0x00000060


	//----- nvinfo : EIATTR_MAX_THREADS
	.align		4
.L_302:
        /*0040*/ 	.byte	0x04, 0x05
        /*0042*/ 	.short	(.L_304 - .L_303)
.L_303:
        /*0044*/ 	.word	0x00000001
        /*0048*/ 	.word	0x00000001
        /*004c*/ 	.word	0x00000001


	//----- nvinfo : EIATTR_CBANK_PARAM_SIZE
	.align		4
.L_304:
        /*0050*/ 	.byte	0x03, 0x19
        /*0052*/ 	.short	0x000c


	//----- nvinfo : EIATTR_PARAM_CBANK
	.align		4
        /*0054*/ 	.byte	0x04, 0x0a
        /*0056*/ 	.short	(.L_306 - .L_305)
	.align		4
.L_305:
        /*0058*/ 	.word	index@(.nv.constant0._ZN6thrust24THRUST_300001_SM_1000_NS8cuda_cub4core6detail13_kernel_agentINS1_8__reduce10DrainAgentIiEEJN3cub18CUB_300001_SM_10009GridQueueIjEEiEEEvDpT0_)
        /*005c*/ 	.short	0x0380
        /*005e*/ 	.short	0x000c


	//----- nvinfo : EIATTR_SW_WAR
	.align		4
.L_306:
        /*0060*/ 	.byte	0x04, 0x36
        /*0062*/ 	.short	(.L_308 - .L_307)
.L_307:
        /*0064*/ 	.word	0x00000008
.L_308:


//--------------------- .nv.info._ZN6thrust24THRUST_300001_SM_1000_NS8cuda_cub4core6detail13_kernel_agentINS1_8__reduce11ReduceAgentINS0_12zip_iteratorIN4cuda3std3__45tupleIJNS0_6detail15normal_iteratorINS0_10device_ptrIiEEEENS0_17counting_iteratorIlNS0_11use_defaultESI_SI_EEEEEEEPNSB_IJilEEESM_iNS1_9__extrema9arg_max_fIilNSA_4lessIiEEEEEEJSL_SN_iN3cub18CUB_300001_SM_100013GridEvenShareIiEENSV_9GridQueueIjEESS_EEEvDpT0_ --------------------------
	.section	.nv.info._ZN6thrust24THRUST_300001_SM_1000_NS8cuda_cub4core6detail13_kernel_agentINS1_8__reduce11ReduceAgentINS0_12zip_iteratorIN4cuda3std3__45tupleIJNS0_6detail15normal_iteratorINS0_10device_ptrIiEEEENS0_17counting_iteratorIlNS0_11use_defaultESI_SI_EEEEEEEPNSB_IJilEEESM_iNS1_9__extrema9arg_max_fIilNSA_4lessIiEEEEEEJSL_SN_iN3cub18CUB_300001_SM_100013GridEvenShareIiEENSV_9GridQueueIjEESS_EEEvDpT0_,"",@"SHT_CUDA_INFO"
	.sectionflags	@""
	.align	4


	//----- nvinfo : EIATTR_CUDA_API_VERSION
	.align		4
        /*0000*/ 	.byte	0x04, 0x37
        /*0002*/ 	.short	(.L_310 - .L_309)
.L_309:
        /*0004*/ 	.word	0x00000082


	//----- nvinfo : EIATTR_KPARAM_INFO
	.align		4
.L_310:
        /*0008*/ 	.byte	0x04, 0x17
        /*000a*/ 	.short	(.L_312 - .L_311)
.L_311:
        /*000c*/ 	.word	0x00000000
        /*0010*/ 	.short	0x0005
        /*0012*/ 	.short	0x0050
        /*0014*/ 	.byte	0x00, 0xf0, 0x05, 0x00


	//----- nvinfo : EIATTR_KPARAM_INFO
	.align		4
.L_312:
        /*0018*/ 	.byte	0x04, 0x17
        /*001a*/ 	.short	(.L_314 - .L_313)
.L_313:
        /*001c*/ 	.word	0x00000000
        /*0020*/ 	.short	0x0004
        /*0022*/ 	.short	0x0048
        /*0024*/ 	.byte	0x00, 0xf0, 0x21, 0x00


	//----- nvinfo : EIATTR_KPARAM_INFO
	.align		4
.L_314:
        /*0028*/ 	.byte	0x04, 0x17
        /*002a*/ 	.short	(.L_316 - .L_315)
.L_315:
        /*002c*/ 	.word	0x00000000
        /*0030*/ 	.short	0x0003
        /*0032*/ 	.short	0x001c
        /*0034*/ 	.byte	0x00, 0xf0, 0xa1, 0x00


	//----- nvinfo : EIATTR_KPARAM_INFO
	.align		4
.L_316:
        /*0038*/ 	.byte	0x04, 0x17
        /*003a*/ 	.short	(.L_318 - .L_317)
.L_317:
        /*003c*/ 	.word	0x00000000
        /*0040*/ 	.short	0x0002
        /*0042*/ 	.short	0x0018
        /*0044*/ 	.byte	0x00, 0xf0, 0x11, 0x00


	//----- nvinfo : EIATTR_KPARAM_INFO
	.align		4
.L_318:
        /*0048*/ 	.byte	0x04, 0x17
        /*004a*/ 	.short	(.L_320 - .L_319)
.L_319:
        /*004c*/ 	.word	0x00000000
        /*0050*/ 	.short	0x0001
        /*0052*/ 	.short	0x0010
        /*0054*/ 	.byte	0x00, 0xf5, 0x21, 0x00


	//----- nvinfo : EIATTR_KPARAM_INFO
	.align		4
.L_320:
        /*0058*/ 	.byte	0x04, 0x17
        /*005a*/ 	.short	(.L_322 - .L_321)
.L_321:
        /*005c*/ 	.word	0x00000000
        /*0060*/ 	.short	0x0000
        /*0062*/ 	.short	0x0000
        /*0064*/ 	.byte	0x00, 0xf0, 0x41, 0x00


	//----- nvinfo : EIATTR_SPARSE_MMA_MASK
	.align		4
.L_322:
        /*0068*/ 	.byte	0x03, 0x50
        /*006a*/ 	.short	0x0000


	//----- nvinfo : EIATTR_MAXREG_COUNT
	.align		4
        /*006c*/ 	.byte	0x03, 0x1b
        /*006e*/ 	.short	0x00ff


	//----- nvinfo : EIATTR_NUM_BARRIERS
	.align		4
        /*0070*/ 	.byte	0x02, 0x4c
        /*0072*/ 	.byte	0x01
	.zero		1


	//----- nvinfo : EIATTR_MERCURY_ISA_VERSION
	.align		4
        /*0074*/ 	.byte	0x03, 0x5f
        /*0076*/ 	.short	0x0101


	//----- nvinfo : EIATTR_COOP_GROUP_MASK_REGIDS
	.align		4
        /*0078*/ 	.byte	0x04, 0x29
        /*007a*/ 	.short	(.L_324 - .L_323)


	//   ....[0]....
.L_323:
        /*007c*/ 	.word	0xffffffff


	//   ....[1]....
        /*0080*/ 	.word	0xffffffff


	//   ....[2]....
        /*0084*/ 	.word	0xffffffff


	//   ....[3]....
        /*0088*/ 	.word	0xffffffff


	//   ....[4]....
        /*008c*/ 	.word	0xffffffff


	//   ....[5]....
        /*0090*/ 	.word	0xffffffff


	//   ....[6]....
        /*0094*/ 	.word	0xffffffff


	//   ....[7]....
        /*0098*/ 	.word	0xffffffff


	//   ....[8]....
        /*009c*/ 	.word	0xffffffff


	//   ....[9]....
        /*00a0*/ 	.word	0xffffffff


	//   ....[10]....
        /*00a4*/ 	.word	0xffffffff


	//   ....[11]....
        /*00a8*/ 	.word	0xffffffff


	//   ....[12]....
        /*00ac*/ 	.word	0xffffffff


	//   ....[13]....
        /*00b0*/ 	.word	0xffffffff


	//   ....[14]....
        /*00b4*/ 	.word	0xffffffff


	//   ....[15]....
        /*00b8*/ 	.word	0xffffffff


	//   ....[16]....
        /*00bc*/ 	.word	0xffffffff


	//   ....[17]....
        /*00c0*/ 	.word	0xffffffff


	//   ....[18]....
        /*00c4*/ 	.word	0xffffffff


	//   ....[19]....
        /*00c8*/ 	.word	0xffffffff


	//   ....[20]....
        /*00cc*/ 	.word	0xffffffff


	//   ....[21]....
        /*00d0*/ 	.word	0xffffffff


	//   ....[22]....
        /*00d4*/ 	.word	0xffffffff


	//   ....[23]....
        /*00d8*/ 	.word	0xffffffff


	//   ....[24]....
        /*00dc*/ 	.word	0xffffffff


	//   ....[25]....
        /*00e0*/ 	.word	0xffffffff


	//   ....[26]....
        /*00e4*/ 	.word	0xffffffff


	//   ....[27]....
        /*00e8*/ 	.word	0xffffffff


	//   ....[28]....
        /*00ec*/ 	.word	0xffffffff


	//   ....[29]....
        /*00f0*/ 	.word	0xffffffff


	//   ....[30]....
        /*00f4*/ 	.word	0xffffffff


	//   ....[31]....
        /*00f8*/ 	.word	0xffffffff


	//   ....[32]....
        /*00fc*/ 	.word	0xffffffff


	//   ....[33]....
        /*0100*/ 	.word	0xffffffff


	//   ....[34]....
        /*0104*/ 	.word	0xffffffff


	//   ....[35]....
        /*0108*/ 	.word	0xffffffff


	//   ....[36]....
        /*010c*/ 	.word	0xffffffff


	//   ....[37]....
        /*0110*/ 	.word	0xffffffff


	//   ....[38]....
        /*0114*/ 	.word	0xffffffff


	//   ....[39]....
        /*0118*/ 	.word	0xffffffff


	//   ....[40]....
        /*011c*/ 	.word	0xffffffff


	//   ....[41]....
        /*0120*/ 	.word	0xffffffff


	//   ....[42]....
        /*0124*/ 	.word	0xffffffff


	//   ....[43]....
        /*0128*/ 	.word	0xffffffff


	//   ....[44]....
        /*012c*/ 	.word	0xffffffff


	//----- nvinfo : EIATTR_COOP_GROUP_INSTR_OFFSETS
	.align		4
.L_324:
        /*0130*/ 	.byte	0x04, 0x28
        /*0132*/ 	.short	(.L_326 - .L_325)


	//   ....[0]....
.L_325:
        /*0134*/ 	.word	0x00000b70


	//   ....[1]....
        /*0138*/ 	.word	0x00000ba0


	//   ....[2]....
        /*013c*/ 	.word	0x00000bb0


	//   ....[3]....
        /*0140*/ 	.word	0x00000d20


	//   ....[4]....
        /*0144*/ 	.word	0x00000d60


	//   ....[5]....
        /*0148*/ 	.word	0x00000d90


	//   ....[6]....
        /*014c*/ 	.word	0x00000ed0


	//   ....[7]....
        /*0150*/ 	.word	0x00000f00


	//   ....[8]....
        /*0154*/ 	.word	0x00000f30


	//   ....[9]....
        /*0158*/ 	.word	0x00001060


	//   ....[10]....
        /*015c*/ 	.word	0x00001090


	//   ....[11]....
        /*0160*/ 	.word	0x000010c0


	//   ....[12]....
        /*0164*/ 	.word	0x000011f0


	//   ....[13]....
        /*0168*/ 	.word	0x00001220


	//   ....[14]....
        /*016c*/ 	.word	0x00001250


	//   ....[15]....
        /*0170*/ 	.word	0x00001e00


	//   ....[16]....
        /*0174*/ 	.word	0x00001e10


	//   ....[17]....
        /*0178*/ 	.word	0x00001e90


	//   ....[18]....
        /*017c*/ 	.word	0x00002010


	//   ....[19]....
        /*0180*/ 	.word	0x00002040


	//   ....[20]....
        /*0184*/ 	.word	0x00002070


	//   ....[21]....
        /*0188*/ 	.word	0x000021a0


	//   ....[22]....
        /*018c*/ 	.word	0x000021d0


	//   ....[23]....
        /*0190*/ 	.word	0x00002200


	//   ....[24]....
        /*0194*/ 	.word	0x00002330


	//   ....[25]....
        /*0198*/ 	.word	0x00002360


	//   ....[26]....
        /*019c*/ 	.word	0x00002390


	//   ....[27]....
        /*01a0*/ 	.word	0x000024c0


	//   ....[28]....
        /*01a4*/ 	.word	0x000024f0


	//   ....[29]....
        /*01a8*/ 	.word	0x00002520


	//   ....[30]....
        /*01ac*/ 	.word	0x000046b0


	//   ....[31]....
        /*01b0*/ 	.word	0x000046d0


	//   ....[32]....
        /*01b4*/ 	.word	0x000046e0


	//   ....[33]....
        /*01b8*/ 	.word	0x00004880


	//   ....[34]....
        /*01bc*/ 	.word	0x000048b0


	//   ....[35]....
        /*01c0*/ 	.word	0x000048e0


	//   ....[36]....
        /*01c4*/ 	.word	0x00004a10


	//   ....[37]....
        /*01c8*/ 	.word	0x00004a40


	//   ....[38]....
        /*01cc*/ 	.word	0x00004a70


	//   ....[39]....
        /*01d0*/ 	.word	0x00004ba0


	//   ....[40]....
        /*01d4*/ 	.word	0x00004bd0


	//   ....[41]....
        /*01d8*/ 	.word	0x00004c00


	//   ....[42]....
        /*01dc*/ 	.word	0x00004d30


	//   ....[43]....
        /*01e0*/ 	.word	0x00004d60


	//   ....[44]....
        /*01e4*/ 	.word	0x00004d90


	//----- nvinfo : EIATTR_VRC_CTA_INIT_COUNT
	.align		4
.L_326:
        /*01e8*/ 	.byte	0x02, 0x4a
	.zero		1
	.zero		1


	//----- nvinfo : EIATTR_EXIT_INSTR_OFFSETS
	.align		4
        /*01ec*/ 	.byte	0x04, 0x1c
        /*01ee*/ 	.short	(.L_328 - .L_327)


	//   ....[0]....
.L_327:
        /*01f0*/ 	.word	0x000058a0


	//   ....[1]....
        /*01f4*/ 	.word	0x00005910


	//----- nvinfo : EIATTR_MAX_THREADS
	.align		4
.L_328:
        /*01f8*/ 	.byte	0x04, 0x05
        /*01fa*/ 	.short	(.L_330 - .L_329)
.L_329:
        /*01fc*/ 	.word	0x00000100
        /*0200*/ 	.word	0x00000001
        /*0204*/ 	.word	0x00000001


	//----- nvinfo : EIATTR_CRS_STACK_SIZE
	.align		4
.L_330:
        /*0208*/ 	.byte	0x04, 0x1e
        /*020a*/ 	.short	(.L_332 - .L_331)
.L_331:
        /*020c*/ 	.word	0x00000000


	//----- nvinfo : EIATTR_CBANK_PARAM_SIZE
	.align		4
.L_332:
        /*0210*/ 	.byte	0x03, 0x19
        /*0212*/ 	.short	0x0051


	//----- nvinfo : EIATTR_PARAM_CBANK
	.align		4
        /*0214*/ 	.byte	0x04, 0x0a
        /*0216*/ 	.short	(.L_334 - .L_333)
	.align		4
.L_333:
        /*0218*/ 	.word	index@(.nv.constant0._ZN6thrust24THRUST_300001_SM_1000_NS8cuda_cub4core6detail13_kernel_agentINS1_8__reduce11ReduceAgentINS0_12zip_iteratorIN4cuda3std3__45tupleIJNS0_6detail15normal_iteratorINS0_10device_ptrIiEEEENS0_17counting_iteratorIlNS0_11use_defaultESI_SI_EEEEEEEPNSB_IJilEEESM_iNS1_9__extrema9arg_max_fIilNSA_4lessIiEEEEEEJSL_SN_iN3cub18CUB_300001_SM_100013GridEvenShareIiEENSV_9GridQueueIjEESS_EEEvDpT0_)
        /*021c*/ 	.short	0x0380
        /*021e*/ 	.short	0x0051


	//----- nvinfo : EIATTR_SW_WAR
	.align		4
.L_334:
        /*0220*/ 	.byte	0x04, 0x36
        /*0222*/ 	.short	(.L_336 - .L_335)
.L_335:
        /*0224*/ 	.word	0x00000008
.L_336:


//--------------------- .nv.info._ZN6thrust24THRUST_300001_SM_1000_NS8cuda_cub4core6detail13_kernel_agentINS1_8__reduce11ReduceAgentINS0_12zip_iteratorIN4cuda3std3__45tupleIJNS0_6detail15normal_iteratorINS0_10device_ptrIiEEEENS0_17counting_iteratorIlNS0_11use_defaultESI_SI_EEEEEEEPNSB_IJilEEESM_iNS1_9__extrema9arg_max_fIilNSA_4lessIiEEEEEEJSL_SN_iSS_EEEvDpT0_ --------------------------
	.section	.nv.info._ZN6thrust24THRUST_300001_SM_1000_NS8cuda_cub4core6detail13_kernel_agentINS1_8__reduce11ReduceAgentINS0_12zip_iteratorIN4cuda3std3__45tupleIJNS0_6detail15normal_iteratorINS0_10device_ptrIiEEEENS0_17counting_iteratorIlNS0_11use_defaultESI_SI_EEEEEEEPNSB_IJilEEESM_iNS1_9__extrema9arg_max_fIilNSA_4lessIiEEEEEEJSL_SN_iSS_EEEvDpT0_,"",@"SHT_CUDA_INFO"
	.sectionflags	@""
	.align	4


	//----- nvinfo : EIATTR_CUDA_API_VERSION
	.align		4
        /*0000*/ 	.byte	0x04, 0x37
        /*0002*/ 	.short	(.L_338 - .L_337)
.L_337:
        /*0004*/ 	.word	0x00000082


	//----- nvinfo : EIATTR_KPARAM_INFO
	.align		4
.L_338:
        /*0008*/ 	.byte	0x04, 0x17
        /*000a*/ 	.short	(.L_340 - .L_339)
.L_339:
        /*000c*/ 	.word	0x00000000
        /*0010*/ 	.short	0x0003
        /*0012*/ 	.short	0x001c
        /*0014*/ 	.byte	0x00, 0xf0, 0x05, 0x00


	//----- nvinfo : EIATTR_KPARAM_INFO
	.align		4
.L_340:
        /*0018*/ 	.byte	0x04, 0x17
        /*001a*/ 	.short	(.L_342 - .L_341)
.L_341:
        /*001c*/ 	.word	0x00000000
        /*0020*/ 	.short	0x0002
        /*0022*/ 	.short	0x0018
        /*0024*/ 	.byte	0x00, 0xf0, 0x11, 0x00


	//----- nvinfo : EIATTR_KPARAM_INFO
	.align		4
.L_342:
        /*0028*/ 	.byte	0x04, 0x17
        /*002a*/ 	.short	(.L_344 - .L_343)
.L_343:
        /*002c*/ 	.word	0x00000000
        /*0030*/ 	.short	0x0001
        /*0032*/ 	.short	0x0010
        /*0034*/ 	.byte	0x00, 0xf5, 0x21, 0x00


	//----- nvinfo : EIATTR_KPARAM_INFO
	.align		4
.L_344:
        /*0038*/ 	.byte	0x04, 0x17
        /*003a*/ 	.short	(.L_346 - .L_345)
.L_345:
        /*003c*/ 	.word	0x00000000
        /*0040*/ 	.short	0x0000
        /*0042*/ 	.short	0x0000
        /*0044*/ 	.byte	0x00, 0xf0, 0x41, 0x00


	//----- nvinfo : EIATTR_SPARSE_MMA_MASK
	.align		4
.L_346:
        /*0048*/ 	.byte	0x03, 0x50
        /*004a*/ 	.short	0x0000


	//----- nvinfo : EIATTR_MAXREG_COUNT
	.align		4
        /*004c*/ 	.byte	0x03, 0x1b
        /*004e*/ 	.short	0x00ff


	//----- nvinfo : EIATTR_NUM_BARRIERS
	.align		4
        /*0050*/ 	.byte	0x02, 0x4c
        /*0052*/ 	.byte	0x01
	.zero		1


	//----- nvinfo : EIATTR_MERCURY_ISA_VERSION
	.align		4
        /*0054*/ 	.byte	0x03, 0x5f
        /*0056*/ 	.short	0x0101


	//----- nvinfo : EIATTR_COOP_GROUP_MASK_REGIDS
	.align		4
        /*0058*/ 	.byte	0x04, 0x29
        /*005a*/ 	.short	(.L_348 - .L_347)


	//   ....[0]....
.L_347:
        /*005c*/ 	.word	0xffffffff


	//   ....[1]....
        /*0060*/ 	.word	0xffffffff


	//   ....[2]....
        /*0064*/ 	.word	0xffffffff


	//   ....[3]....
        /*0068*/ 	.word	0xffffffff


	//   ....[4]....
        /*006c*/ 	.word	0xffffffff


	//   ....[5]....
        /*0070*/ 	.word	0xffffffff


	//   ....[6]....
        /*0074*/ 	.word	0xffffffff


	//   ....[7]....
        /*0078*/ 	.word	0xffffffff


	//   ....[8]....
        /*007c*/ 	.word	0xffffffff


	//   ....[9]....
        /*0080*/ 	.word	0xffffffff


	//   ....[10]....
        /*0084*/ 	.word	0xffffffff


	//   ....[11]....
        /*0088*/ 	.word	0xffffffff


	//   ....[12]....
        /*008c*/ 	.word	0xffffffff


	//   ....[13]....
        /*0090*/ 	.word	0xffffffff


	//   ....[14]....
        /*0094*/ 	.word	0xffffffff


	//   ....[15]....
        /*0098*/ 	.word	0xffffffff


	//   ....[16]....
        /*009c*/ 	.word	0xffffffff


	//   ....[17]....
        /*00a0*/ 	.word	0xffffffff


	//   ....[18]....
        /*00a4*/ 	.word	0xffffffff


	//   ....[19]....
        /*00a8*/ 	.word	0xffffffff


	//   ....[20]....
        /*00ac*/ 	.word	0xffffffff


	//   ....[21]....
        /*00b0*/ 	.word	0xffffffff


	//   ....[22]....
        /*00b4*/ 	.word	0xffffffff


	//   ....[23]....
        /*00b8*/ 	.word	0xffffffff


	//   ....[24]....
        /*00bc*/ 	.word	0xffffffff


	//   ....[25]....
        /*00c0*/ 	.word	0xffffffff


	//   ....[26]....
        /*00c4*/ 	.word	0xffffffff


	//   ....[27]....
        /*00c8*/ 	.word	0xffffffff


	//   ....[28]....
        /*00cc*/ 	.word	0xffffffff


	//   ....[29]....
        /*00d0*/ 	.word	0xffffffff


	//   ....[30]....
        /*00d4*/ 	.word	0xffffffff


	//   ....[31]....
        /*00d8*/ 	.word	0xffffffff


	//   ....[32]....
        /*00dc*/ 	.word	0xffffffff


	//   ....[33]....
        /*00e0*/ 	.word	0xffffffff


	//   ....[34]....
        /*00e4*/ 	.word	0xffffffff


	//   ....[35]....
        /*00e8*/ 	.word	0xffffffff


	//   ....[36]....
        /*00ec*/ 	.word	0xffffffff


	//   ....[37]....
        /*00f0*/ 	.word	0xffffffff


	//   ....[38]....
        /*00f4*/ 	.word	0xffffffff


	//   ....[39]....
        /*00f8*/ 	.word	0xffffffff


	//   ....[40]....
        /*00fc*/ 	.word	0xffffffff


	//   ....[41]....
        /*0100*/ 	.word	0xffffffff


	//   ....[42]....
        /*0104*/ 	.word	0xffffffff


	//   ....[43]....
        /*0108*/ 	.word	0xffffffff


	//   ....[44]....
        /*010c*/ 	.word	0xffffffff


	//----- nvinfo : EIATTR_COOP_GROUP_INSTR_OFFSETS
	.align		4
.L_348:
        /*0110*/ 	.byte	0x04, 0x28
        /*0112*/ 	.short	(.L_350 - .L_349)


	//   ....[0]....
.L_349:
        /*0114*/ 	.word	0x00000b00


	//   ....[1]....
        /*0118*/ 	.word	0x00000b30


	//   ....[2]....
        /*011c*/ 	.word	0x00000b40


	//   ....[3]....
        /*0120*/ 	.word	0x00000cb0


	//   ....[4]....
        /*0124*/ 	.word	0x00000cf0


	//   ....[5]....
        /*0128*/ 	.word	0x00000d20


	//   ....[6]....
        /*012c*/ 	.word	0x00000e60


	//   ....[7]....
        /*0130*/ 	.word	0x00000e90


	//   ....[8]....
        /*0134*/ 	.word	0x00000ec0


	//   ....[9]....
        /*0138*/ 	.word	0x00000ff0


	//   ....[10]....
        /*013c*/ 	.word	0x00001020


	//   ....[11]....
        /*0140*/ 	.word	0x00001050


	//   ....[12]....
        /*0144*/ 	.word	0x00001180


	//   ....[13]....
        /*0148*/ 	.word	0x000011b0


	//   ....[14]....
        /*014c*/ 	.word	0x000011e0


	//   ....[15]....
        /*0150*/ 	.word	0x00001da0


	//   ....[16]....
        /*0154*/ 	.word	0x00001db0


	//   ....[17]....
        /*0158*/ 	.word	0x00001e30


	//   ....[18]....
        /*015c*/ 	.word	0x00001fa0


	//   ....[19]....
        /*0160*/ 	.word	0x00001fd0


	//   ....[20]....
        /*0164*/ 	.word	0x00002000


	//   ....[21]....
        /*0168*/ 	.word	0x00002130


	//   ....[22]....
        /*016c*/ 	.word	0x00002160


	//   ....[23]....
        /*0170*/ 	.word	0x00002190


	//   ....[24]....
        /*0174*/ 	.word	0x000022c0


	//   ....[25]....
        /*0178*/ 	.word	0x000022f0


	//   ....[26]....
        /*017c*/ 	.word	0x00002320


	//   ....[27]....
        /*0180*/ 	.word	0x00002450


	//   ....[28]....
        /*0184*/ 	.word	0x00002480


	//   ....[29]....
        /*0188*/ 	.word	0x000024b0


	//   ....[30]....
        /*018c*/ 	.word	0x000043f0


	//   ....[31]....
        /*0190*/ 	.word	0x00004410


	//   ....[32]....
        /*0194*/ 	.word	0x00004420


	//   ....[33]....
        /*0198*/ 	.word	0x000045c0


	//   ....[34]....
        /*019c*/ 	.word	0x000045f0


	//   ....[35]....
        /*01a0*/ 	.word	0x00004620


	//   ....[36]....
        /*01a4*/ 	.word	0x00004750


	//   ....[37]....
        /*01a8*/ 	.word	0x00004780


	//   ....[38]....
        /*01ac*/ 	.word	0x000047b0


	//   ....[39]....
        /*01b0*/ 	.word	0x000048e0


	//   ....[40]....
        /*01b4*/ 	.word	0x00004910


	//   ....[41]....
        /*01b8*/ 	.word	0x00004940


	//   ....[42]....
        /*01bc*/ 	.word	0x00004a70


	//   ....[43]....
        /*01c0*/ 	.word	0x00004aa0


	//   ....[44]....
        /*01c4*/ 	.word	0x00004ad0


	//----- nvinfo : EIATTR_VRC_CTA_INIT_COUNT
	.align		4
.L_350:
        /*01c8*/ 	.byte	0x02, 0x4a
	.zero		1
	.zero		1


	//----- nvinfo : EIATTR_EXIT_INSTR_OFFSETS
	.align		4
        /*01cc*/ 	.byte	0x04, 0x1c
        /*01ce*/ 	.short	(.L_352 - .L_351)


	//   ....[0]....
.L_351:
        /*01d0*/ 	.word	0x00000030


	//   ....[1]....
        /*01d4*/ 	.word	0x000055e0


	//   ....[2]....
        /*01d8*/ 	.word	0x00005650


	//----- nvinfo : EIATTR_MAX_THREADS
	.align		4
.L_352:
        /*01dc*/ 	.byte	0x04, 0x05
        /*01de*/ 	.short	(.L_354 - .L_353)
.L_353:
        /*01e0*/ 	.word	0x00000100
        /*01e4*/ 	.word	0x00000001
        /*01e8*/ 	.word	0x00000001


	//----- nvinfo : EIATTR_CRS_STACK_SIZE
	.align		4
.L_354:
        /*01ec*/ 	.byte	0x04, 0x1e
        /*01ee*/ 	.short	(.L_356 - .L_355)
.L_355:
        /*01f0*/ 	.word	0x00000000


	//----- nvinfo : EIATTR_CBANK_PARAM_SIZE
	.align		4
.L_356:
        /*01f4*/ 	.byte	0x03, 0x19
        /*01f6*/ 	.short	0x001d


	//----- nvinfo : EIATTR_PARAM_CBANK
	.align		4
        /*01f8*/ 	.byte	0x04, 0x0a
        /*01fa*/ 	.short	(.L_358 - .L_357)
	.align		4
.L_357:
        /*01fc*/ 	.word	index@(.nv.constant0._ZN6thrust24THRUST_300001_SM_1000_NS8cuda_cub4core6detail13_kernel_agentINS1_8__reduce11ReduceAgentINS0_12zip_iteratorIN4cuda3std3__45tupleIJNS0_6detail15normal_iteratorINS0_10device_ptrIiEEEENS0_17counting_iteratorIlNS0_11use_defaultESI_SI_EEEEEEEPNSB_IJilEEESM_iNS1_9__extrema9arg_max_fIilNSA_4lessIiEEEEEEJSL_SN_iSS_EEEvDpT0_)
        /*0200*/ 	.short	0x0380
        /*0202*/ 	.short	0x001d


	//----- nvinfo : EIATTR_SW_WAR
	.align		4
.L_358:
        /*0204*/ 	.byte	0x04, 0x36
        /*0206*/ 	.short	(.L_360 - .L_359)
.L_359:
        /*0208*/ 	.word	0x00000008
.L_360:


//--------------------- .nv.callgraph             --------------------------
	.section	.nv.callgraph,"",@"SHT_CUDA_CALLGRAPH"
	.align	4
	.sectionentsize	8
	.align		4
        /*0000*/ 	.word	0x00000000
	.align		4
        /*0004*/ 	.word	0xffffffff
	.align		4
        /*0008*/ 	.word	0x00000000
	.align		4
        /*000c*/ 	.word	0xfffffffe
	.align		4
        /*0010*/ 	.word	0x00000000
	.align		4
        /*0014*/ 	.word	0xfffffffd
	.align		4
        /*0018*/ 	.word	0x00000000
	.align		4
        /*001c*/ 	.word	0xfffffffc


//--------------------- .nv.constant4             --------------------------
	.section	.nv.constant4,"a",@progbits
	.align	8
	.align		8
.nv.constant4:
        /*0000*/ 	.dword	_ZN34_INTERNAL_958ceb82_4_k_cu_e8c22fd04cuda3std3__45__cpo5beginE
	.align		8
        /*0008*/ 	.dword	_ZN34_INTERNAL_958ceb82_4_k_cu_e8c22fd04cuda3std3__45__cpo3endE
	.align		8
        /*0010*/ 	.dword	_ZN34_INTERNAL_958ceb82_4_k_cu_e8c22fd04cuda3std3__45__cpo6cbeginE
	.align		8
        /*0018*/ 	.dword	_ZN34_INTERNAL_958ceb82_4_k_cu_e8c22fd04cuda3std3__45__cpo4cendE
	.align		8
        /*0020*/ 	.dword	_ZN34_INTERNAL_958ceb82_4_k_cu_e8c22fd04cuda3std3__45__cpo6rbeginE
	.align		8
        /*0028*/ 	.dword	_ZN34_INTERNAL_958ceb82_4_k_cu_e8c22fd04cuda3std3__45__cpo4rendE
	.align		8
        /*0030*/ 	.dword	_ZN34_INTERNAL_958ceb82_4_k_cu_e8c22fd04cuda3std3__45__cpo7crbeginE
	.align		8
        /*0038*/ 	.dword	_ZN34_INTERNAL_958ceb82_4_k_cu_e8c22fd04cuda3std3__45__cpo5crendE
	.align		8
        /*0040*/ 	.dword	_ZN34_INTERNAL_958ceb82_4_k_cu_e8c22fd04cuda3std3__436_GLOBAL__N__958ceb82_4_k_cu_e8c22fd06ignoreE
	.align		8
        /*0048*/ 	.dword	_ZN34_INTERNAL_958ceb82_4_k_cu_e8c22fd04cuda3std3__419piecewise_constructE
	.align		8
        /*0050*/ 	.dword	_ZN34_INTERNAL_958ceb82_4_k_cu_e8c22fd04cuda3std3__48in_placeE
	.align		8
        /*0058*/ 	.dword	_ZN34_INTERNAL_958ceb82_4_k_cu_e8c22fd04cuda3std3__420unreachable_sentinelE
	.align		8
        /*0060*/ 	.dword	_ZN34_INTERNAL_958ceb82_4_k_cu_e8c22fd04cuda3std3__47nulloptE
	.align		8
        /*0068*/ 	.dword	_ZN34_INTERNAL_958ceb82_4_k_cu_e8c22fd04cuda3std3__48unexpectE
	.align		8
        /*0070*/ 	.dword	_ZN34_INTERNAL_958ceb82_4_k_cu_e8c22fd04cuda3std6ranges3__45__cpo4swapE
	.align		8
        /*0078*/ 	.dword	_ZN34_INTERNAL_958ceb82_4_k_cu_e8c22fd04cuda3std6ranges3__45__cpo9iter_moveE
	.align		8
        /*0080*/ 	.dword	_ZN34_INTERNAL_958ceb82_4_k_cu_e8c22fd04cuda3std6ranges3__45__cpo5beginE
	.align		8
        /*0088*/ 	.dword	_ZN34_INTERNAL_958ceb82_4_k_cu_e8c22fd04cuda3std6ranges3__45__cpo3endE
	.align		8
        /*0090*/ 	.dword	_ZN34_INTERNAL_958ceb82_4_k_cu_e8c22fd04cuda3std6ranges3__45__cpo6cbeginE
	.align		8
        /*0098*/ 	.dword	_ZN34_INTERNAL_958ceb82_4_k_cu_e8c22fd04cuda3std6ranges3__45__cpo4cendE
	.align		8
        /*00a0*/ 	.dword	_ZN34_INTERNAL_958ceb82_4_k_cu_e8c22fd04cuda3std6ranges3__45__cpo7advanceE
	.align		8
        /*00a8*/ 	.dword	_ZN34_INTERNAL_958ceb82_4_k_cu_e8c22fd04cuda3std6ranges3__45__cpo9iter_swapE
	.align		8
        /*00b0*/ 	.dword	_ZN34_INTERNAL_958ceb82_4_k_cu_e8c22fd04cuda3std6ranges3__45__cpo4nextE
	.align		8
        /*00b8*/ 	.dword	_ZN34_INTERNAL_958ceb82_4_k_cu_e8c22fd04cuda3std6ranges3__45__cpo4prevE
	.align		8
        /*00c0*/ 	.dword	_ZN34_INTERNAL_958ceb82_4_k_cu_e8c22fd04cuda3std6ranges3__45__cpo4dataE
	.align		8
        /*00c8*/ 	.dword	_ZN34_INTERNAL_958ceb82_4_k_cu_e8c22fd04cuda3std6ranges3__45__cpo5cdataE
	.align		8
        /*00d0*/ 	.dword	_ZN34_INTERNAL_958ceb82_4_k_cu_e8c22fd04cuda3std6ranges3__45__cpo4sizeE
	.align		8
        /*00d8*/ 	.dword	_ZN34_INTERNAL_958ceb82_4_k_cu_e8c22fd04cuda3std6ranges3__45__cpo5ssizeE
	.align		8
        /*00e0*/ 	.dword	_ZN34_INTERNAL_958ceb82_4_k_cu_e8c22fd04cuda3std6ranges3__45__cpo8distanceE
	.align		8
        /*00e8*/ 	.dword	_ZN34_INTERNAL_958ceb82_4_k_cu_e8c22fd06thrust24THRUST_300001_SM_1000_NS8cuda_cub3parE
	.align		8
        /*00f0*/ 	.dword	_ZN34_INTERNAL_958ceb82_4_k_cu_e8c22fd06thrust24THRUST_300001_SM_1000_NS8cuda_cub10par_nosyncE
	.align		8
        /*00f8*/ 	.dword	_ZN34_INTERNAL_958ceb82_4_k_cu_e8c22fd06thrust24THRUST_300001_SM_1000_NS6system6detail10sequential3seqE
	.align		8
        /*0100*/ 	.dword	_ZN34_INTERNAL_958ceb82_4_k_cu_e8c22fd06thrust24THRUST_300001_SM_1000_NS6system3cpp3parE
	.align		8
        /*0108*/ 	.dword	_ZN34_INTERNAL_958ceb82_4_k_cu_e8c22fd06thrust24THRUST_300001_SM_1000_NS12placeholders2_1E
	.align		8
        /*0110*/ 	.dword	_ZN34_INTERNAL_958ceb82_4_k_cu_e8c22fd06thrust24THRUST_300001_SM_1000_NS12placeholders2_2E
	.align		8
        /*0118*/ 	.dword	_ZN34_INTERNAL_958ceb82_4_k_cu_e8c22fd06thrust24THRUST_300001_SM_1000_NS12placeholders2_3E
	.align		8
        /*0120*/ 	.dword	_ZN34_INTERNAL_958ceb82_4_k_cu_e8c22fd06thrust24THRUST_300001_SM_1000_NS12placeholders2_4E
	.align		8
        /*0128*/ 	.dword	_ZN34_INTERNAL_958ceb82_4_k_cu_e8c22fd06thrust24THRUST_300001_SM_1000_NS12placeholders2_5E
	.align		8
        /*0130*/ 	.dword	_ZN34_INTERNAL_958ceb82_4_k_cu_e8c22fd06thrust24THRUST_300001_SM_1000_NS12placeholders2_6E
	.align		8
        /*0138*/ 	.dword	_ZN34_INTERNAL_958ceb82_4_k_cu_e8c22fd06thrust24THRUST_300001_SM_1000_NS12placeholders2_7E
	.align		8
        /*0140*/ 	.dword	_ZN34_INTERNAL_958ceb82_4_k_cu_e8c22fd06thrust24THRUST_300001_SM_1000_NS12placeholders2_8E
	.align		8
        /*0148*/ 	.dword	_ZN34_INTERNAL_958ceb82_4_k_cu_e8c22fd06thrust24THRUST_300001_SM_1000_NS12placeholders2_9E
	.align		8
        /*0150*/ 	.dword	_ZN34_INTERNAL_958ceb82_4_k_cu_e8c22fd06thrust24THRUST_300001_SM_1000_NS12placeholders3_10E
	.align		8
        /*0158*/ 	.dword	_ZN34_INTERNAL_958ceb82_4_k_cu_e8c22fd06thrust24THRUST_300001_SM_1000_NS3seqE
	.align		8
        /*0160*/ 	.dword	_ZN34_INTERNAL_958ceb82_4_k_cu_e8c22fd06thrust24THRUST_300001_SM_1000_NS6deviceE


//--------------------- .text._ZN3cub18CUB_300001_SM_10006detail9transform16transform_kernelINS2_10policy_hubILb1EN4cuda3std3__45tupleIJN6thrust24THRUST_300001_SM_1000_NS17counting_iteratorIiNSA_11use_defaultESC_SC_EEEEEE10policy1000El19customized_operatorNSA_6detail15normal_iteratorINSA_10device_ptrIiEEEEJSD_EEEvT0_iT1_T2_DpNS2_10kernel_argIT3_EE --------------------------
	.section	.text._ZN3cub18CUB_300001_SM_10006detail9transform16transform_kernelINS2_10policy_hubILb1EN4cuda3std3__45tupleIJN6thrust24THRUST_300001_SM_1000_NS17counting_iteratorIiNSA_11use_defaultESC_SC_EEEEEE10policy1000El19customized_operatorNSA_6detail15normal_iteratorINSA_10device_ptrIiEEEEJSD_EEEvT0_iT1_T2_DpNS2_10kernel_argIT3_EE,"ax",@progbits
	.align	128
        .global         _ZN3cub18CUB_300001_SM_10006detail9transform16transform_kernelINS2_10policy_hubILb1EN4cuda3std3__45tupleIJN6thrust24THRUST_300001_SM_1000_NS17counting_iteratorIiNSA_11use_defaultESC_SC_EEEEEE10policy1000El19customized_operatorNSA_6detail15normal_iteratorINSA_10device_ptrIiEEEEJSD_EEEvT0_iT1_T2_DpNS2_10kernel_argIT3_EE
        .type           _ZN3cub18CUB_300001_SM_10006detail9transform16transform_kernelINS2_10policy_hubILb1EN4cuda3std3__45tupleIJN6thrust24THRUST_300001_SM_1000_NS17counting_iteratorIiNSA_11use_defaultESC_SC_EEEEEE10policy1000El19customized_operatorNSA_6detail15normal_iteratorINSA_10device_ptrIiEEEEJSD_EEEvT0_iT1_T2_DpNS2_10kernel_argIT3_EE,@function
        .size           _ZN3cub18CUB_300001_SM_10006detail9transform16transform_kernelINS2_10policy_hubILb1EN4cuda3std3__45tupleIJN6thrust24THRUST_300001_SM_1000_NS17counting_iteratorIiNSA_11use_defaultESC_SC_EEEEEE10policy1000El19customized_operatorNSA_6detail15normal_iteratorINSA_10device_ptrIiEEEEJSD_EEEvT0_iT1_T2_DpNS2_10kernel_argIT3_EE,(.L_x_908 - _ZN3cub18CUB_300001_SM_10006detail9transform16transform_kernelINS2_10policy_hubILb1EN4cuda3std3__45tupleIJN6thrust24THRUST_300001_SM_1000_NS17counting_iteratorIiNSA_11use_defaultESC_SC_EEEEEE10policy1000El19customized_operatorNSA_6detail15normal_iteratorINSA_10device_ptrIiEEEEJSD_EEEvT0_iT1_T2_DpNS2_10kernel_argIT3_EE)
        .other          _ZN3cub18CUB_300001_SM_10006detail9transform16transform_kernelINS2_10policy_hubILb1EN4cuda3std3__45tupleIJN6thrust24THRUST_300001_SM_1000_NS17counting_iteratorIiNSA_11use_defaultESC_SC_EEEEEE10policy1000El19customized_operatorNSA_6detail15normal_iteratorINSA_10device_ptrIiEEEEJSD_EEEvT0_iT1_T2_DpNS2_10kernel_argIT3_EE,@"STO_CUDA_ENTRY STV_DEFAULT"
_ZN3cub18CUB_300001_SM_10006detail9transform16transform_kernelINS2_10policy_hubILb1EN4cuda3std3__45tupleIJN6thrust24THRUST_300001_SM_1000_NS17counting_iteratorIiNSA_11use_defaultESC_SC_EEEEEE10policy1000El19customized_operatorNSA_6detail15normal_iteratorINSA_10device_ptrIiEEEEJSD_EEEvT0_iT1_T2_DpNS2_10kernel_argIT3_EE:
.text._ZN3cub18CUB_300001_SM_10006detail9transform16transform_kernelINS2_10policy_hubILb1EN4cuda3std3__45tupleIJN6thrust24THRUST_300001_SM_1000_NS17counting_iteratorIiNSA_11use_defaultESC_SC_EEEEEE10policy1000El19customized_operatorNSA_6detail15normal_iteratorINSA_10device_ptrIiEEEEJSD_EEEvT0_iT1_T2_DpNS2_10kernel_argIT3_EE:
[----:B------:R-:W0:Y:S08]  /*0000*/  LDC R1, c[0x0][0x37c] ;  /* 0x0000df00ff017b82 */ /* 0x000e300000000800 */
[----:B------:R-:W1:Y:S01]  /*0010*/  LDC R4, c[0x0][0x388] ;  /* 0x0000e200ff047b82 */ /* 0x000e620000000800 */
[----:B------:R-:W2:Y:S01]  /*0020*/  LDCU.64 UR6, c[0x0][0x380] ;  /* 0x00007000ff0677ac */ /* 0x000ea20008000a00 */
[----:B0-----:R-:W-:-:S06]  /*0030*/  VIADD R1, R1, 0xffffff80 ;  /* 0xffffff8001017836 */ /* 0x001fcc0000000000 */
[----:B------:R-:W0:Y:S08]  /*0040*/  S2UR UR4, SR_CTAID.X ;  /* 0x00000000000479c3 */ /* 0x000e300000002500 */
[----:B------:R-:W3:Y:S01]  /*0050*/  LDC.64 R20, c[0x0][0x3b0] ;  /* 0x0000ec00ff147b82 */ /* 0x000ee20000000a00 */
[----:B-1----:R-:W-:-:S05]  /*0060*/  IMAD.SHL.U32 R0, R4, 0x80, RZ ;  /* 0x0000008004007824 */ /* 0x002fca00078e00ff */
[----:B------:R-:W-:Y:S01]  /*0070*/  SHF.R.S32.HI R5, RZ, 0x1f, R0 ;  /* 0x0000001fff057819 */ /* 0x000fe20000011400 */
[----:B0-----:R-:W-:-:S04]  /*0080*/  IMAD.WIDE.U32 R2, R0, UR4, RZ ;  /* 0x0000000400027c25 */ /* 0x001fc8000f8e00ff */
[----:B------:R-:W-:Y:S01]  /*0090*/  IMAD R9, R5, UR4, RZ ;  /* 0x0000000405097c24 */ /* 0x000fe2000f8e02ff */
[C---:B--2---:R-:W-:Y:S01]  /*00a0*/  IADD3 R7, P0, PT, -R2.reuse, UR6, RZ ;  /* 0x0000000602077c10 */ /* 0x044fe2000ff1e1ff */
[----:B------:R-:W0:Y:S02]  /*00b0*/  LDCU UR4, c[0x0][0x3b8] ;  /* 0x00007700ff0477ac */ /* 0x000e240008000800 */
[----:B------:R-:W-:Y:S01]  /*00c0*/  IMAD.IADD R8, R3, 0x1, R9 ;  /* 0x0000000103087824 */ /* 0x000fe200078e0209 */
[----:B---3--:R-:W-:-:S04]  /*00d0*/  LEA R20, P1, R2, R20, 0x2 ;  /* 0x0000001402147211 */ /* 0x008fc800078210ff */
[----:B------:R-:W-:Y:S01]  /*00e0*/  IADD3.X R6, PT, PT, ~R8, UR7, RZ, P0, !PT ;  /* 0x0000000708067c10 */ /* 0x000fe200087fe5ff */
[----:B------:R-:W1:Y:S01]  /*00f0*/  LDCU.64 UR6, c[0x0][0x358] ;  /* 0x00006b00ff0677ac */ /* 0x000e620008000a00 */
[----:B------:R-:W-:Y:S02]  /*0100*/  ISETP.LT.U32.AND P0, PT, R7, R0, PT ;  /* 0x000000000700720c */ /* 0x000fe40003f01070 */
[----:B------:R-:W-:Y:S02]  /*0110*/  LEA.HI.X R21, R2, R21, R8, 0x2, P1 ;  /* 0x0000001502157211 */ /* 0x000fe400008f1408 */
[----:B------:R-:W-:-:S04]  /*0120*/  ISETP.LT.AND.EX P0, PT, R6, R5, PT, P0 ;  /* 0x000000050600720c */ /* 0x000fc80003f01300 */
[----:B------:R-:W-:Y:S01]  /*0130*/  SEL R3, R7, R0, P0 ;  /* 0x0000000007037207 */ /* 0x000fe20000000000 */
[----:B0-----:R-:W-:-:S03]  /*0140*/  VIADD R2, R2, UR4 ;  /* 0x0000000402027c36 */ /* 0x001fc60008000000 */
[----:B------:R-:W-:-:S13]  /*0150*/  ISETP.NE.AND P0, PT, R0, R3, PT ;  /* 0x000000030000720c */ /* 0x000fda0003f05270 */
[----:B-1----:R-:W-:Y:S05]  /*0160*/  @!P0 BRA `(.L_x_0) ;  /* 0x0000002000588947 */ /* 0x002fea0003800000 */
[----:B------:R-:W-:-:S13]  /*0170*/  ISETP.GE.AND P0, PT, R4, 0x1, PT ;  /* 0x000000010400780c */ /* 0x000fda0003f06270 */
[----:B------:R-:W-:Y:S05]  /*0180*/  @!P0 EXIT ;  /* 0x000000000000894d */ /* 0x000fea0003800000 */
[----:B------:R-:W0:Y:S01]  /*0190*/  LDCU UR4, c[0x0][0x390] ;  /* 0x00007200ff0477ac */ /* 0x000e220008000800 */
[----:B------:R-:W1:Y:S01]  /*01a0*/  S2R R0, SR_TID.X ;  /* 0x0000000000007919 */ /* 0x000e620000002100 */
[----:B0-----:R-:W-:-:S09]  /*01b0*/  UISETP.GE.AND UP0, UPT, UR4, 0x1, UPT ;  /* 0x000000010400788c */ /* 0x001fd2000bf06270 */
[----:B------:R-:W-:Y:S05]  /*01c0*/  BRA.U !UP0, `(.L_x_1) ;  /* 0x0000001908307547 */ /* 0x000fea000b800000 */
[----:B------:R-:W0:Y:S02]  /*01d0*/  LDC R8, c[0x0][0x3a8] ;  /* 0x0000ea00ff087b82 */ /* 0x000e240000000800 */
[C---:B0-----:R-:W-:Y:S02]  /*01e0*/  LOP3.LUT R22, R8.reuse, 0xf, RZ, 0xc0, !PT ;  /* 0x0000000f08167812 */ /* 0x041fe400078ec0ff */
[C---:B------:R-:W-:Y:S02]  /*01f0*/  LOP3.LUT R4, R8.reuse, 0x7, RZ, 0xc0, !PT ;  /* 0x0000000708047812 */ /* 0x040fe400078ec0ff */
[----:B------:R-:W-:Y:S01]  /*0200*/  LOP3.LUT R7, R8, 0x7ffffff0, RZ, 0xc0, !PT ;  /* 0x7ffffff008077812 */ /* 0x000fe200078ec0ff */
[----:B------:R-:W-:Y:S01]  /*0210*/  VIADD R5, R22, 0xffffffff ;  /* 0xffffffff16057836 */ /* 0x000fe20000000000 */
[----:B------:R-:W-:Y:S01]  /*0220*/  LOP3.LUT R8, R8, 0x3, RZ, 0xc0, !PT ;  /* 0x0000000308087812 */ /* 0x000fe200078ec0ff */
[----:B------:R-:W-:-:S03]  /*0230*/  VIADD R6, R4, 0xffffffff ;  /* 0xffffffff04067836 */ /* 0x000fc60000000000 */
[----:B------:R-:W-:Y:S01]  /*0240*/  ISETP.GE.U32.AND P0, PT, R5, 0x7, PT ;  /* 0x000000070500780c */ /* 0x000fe20003f06070 */
[----:B------:R-:W-:Y:S01]  /*0250*/  VIADD R5, R1, 0x18 ;  /* 0x0000001801057836 */ /* 0x000fe20000000000 */
[----:B------:R-:W-:Y:S01]  /*0260*/  ISETP.GE.U32.AND P1, PT, R6, 0x3, PT ;  /* 0x000000030600780c */ /* 0x000fe20003f26070 */
[----:B------:R-:W-:-:S12]  /*0270*/  IMAD.MOV.U32 R6, RZ, RZ, RZ ;  /* 0x000000ffff067224 */ /* 0x000fd800078e00ff */
.L_x_45:
[----:B-1----:R-:W-:Y:S01]  /*0280*/  IMAD R9, R6, 0x80, R0 ;  /* 0x0000008006097824 */ /* 0x002fe200078e0200 */
[----:B------:R-:W-:Y:S04]  /*0290*/  BSSY.RECONVERGENT B3, `(.L_x_2) ;  /* 0x0000179000037945 */ /* 0x000fe80003800200 */
[----:B------:R-:W-:-:S13]  /*02a0*/  ISETP.GE.AND P2, PT, R9, R3, PT ;  /* 0x000000030900720c */ /* 0x000fda0003f46270 */
[----:B0-----:R-:W-:Y:S05]  /*02b0*/  @P2 BRA `(.L_x_3) ;  /* 0x0000001400d82947 */ /* 0x001fea0003800000 */
[----:B------:R-:W0:Y:S01]  /*02c0*/  LDCU UR4, c[0x0][0x3a8] ;  /* 0x00007500ff0477ac */ /* 0x000e220008000800 */
[----:B------:R1:W-:Y:S04]  /*02d0*/  STL.64 [R1], RZ ;  /* 0x000000ff01007387 */ /* 0x0003e80000100a00 */
[----:B------:R1:W-:Y:S04]  /*02e0*/  STL.64 [R1+0x8], RZ ;  /* 0x000008ff01007387 */ /* 0x0003e80000100a00 */
[----:B------:R1:W-:Y:S01]  /*02f0*/  STL.64 [R1+0x10], RZ ;  /* 0x000010ff01007387 */ /* 0x0003e20000100a00 */
[----:B0-----:R-:W-:-:S09]  /*0300*/  UISETP.GE.AND UP0, UPT, UR4, 0x1, UPT ;  /* 0x000000010400788c */ /* 0x001fd2000bf06270 */
[----:B-1----:R-:W-:Y:S05]  /*0310*/  BRA.U !UP0, `(.L_x_4) ;  /* 0x0000000508487547 */ /* 0x002fea000b800000 */
[----:B------:R-:W-:Y:S01]  /*0320*/  UIADD3 UR4, UPT, UPT, UR4, -0x1, URZ ;  /* 0xffffffff04047890 */ /* 0x000fe2000fffe0ff */
[----:B------:R-:W-:-:S03]  /*0330*/  HFMA2 R23, -RZ, RZ, 0, 0 ;  /* 0x00000000ff177431 */ /* 0x000fc600000001ff */
[----:B------:R-:W-:-:S09]  /*0340*/  UISETP.GE.U32.AND UP0, UPT, UR4, 0xf, UPT ;  /* 0x0000000f0400788c */ /* 0x000fd2000bf06070 */
[----:B------:R-:W-:Y:S05]  /*0350*/  BRA.U !UP0, `(.L_x_5) ;  /* 0x0000000108807547 */ /* 0x000fea000b800000 */
[----:B------:R-:W-:-:S07]  /*0360*/  IMAD.MOV.U32 R24, RZ, RZ, RZ ;  /* 0x000000ffff187224 */ /* 0x000fce00078e00ff */
.L_x_6:
[----:B0-----:R-:W0:Y:S02]  /*0370*/  LDC.64 R26, c[0x0][0x3a0] ;  /* 0x0000e800ff1a7b82 */ /* 0x001e240000000a00 */
[----:B0-----:R-:W-:-:S05]  /*0380*/  IMAD.WIDE.U32 R26, R24, 0x4, R26 ;  /* 0x00000004181a7825 */ /* 0x001fca00078e001a */
[----:B------:R-:W2:Y:S04]  /*0390*/  LDG.E R10, desc[UR6][R26.64] ;  /* 0x000000061a0a7981 */ /* 0x000ea8000c1e1900 */
[----:B------:R-:W2:Y:S04]  /*03a0*/  LDG.E R11, desc[UR6][R26.64+0x4] ;  /* 0x000004061a0b7981 */ /* 0x000ea8000c1e1900 */
[----:B------:R-:W3:Y:S04]  /*03b0*/  LDG.E R12, desc[UR6][R26.64+0x8] ;  /* 0x000008061a0c7981 */ /* 0x000ee8000c1e1900 */
[----:B------:R-:W3:Y:S04]  /*03c0*/  LDG.E R13, desc[UR6][R26.64+0xc] ;  /* 0x00000c061a0d7981 */ /* 0x000ee8000c1e1900 */
[----:B------:R-:W4:Y:S04]  /*03d0*/  LDG.E R14, desc[UR6][R26.64+0x10] ;  /* 0x000010061a0e7981 */ /* 0x000f28000c1e1900 */
[----:B------:R-:W4:Y:S01]  /*03e0*/  LDG.E R15, desc[UR6][R26.64+0x14] ;  /* 0x000014061a0f7981 */ /* 0x000f22000c1e1900 */
[----:B------:R-:W-:-:S03]  /*03f0*/  IMAD R23, R24, 0x4, R1 ;  /* 0x0000000418177824 */ /* 0x000fc600078e0201 */
[----:B------:R-:W5:Y:S04]  /*0400*/  LDG.E R16, desc[UR6][R26.64+0x30] ;  /* 0x000030061a107981 */ /* 0x000f68000c1e1900 */
[----:B------:R-:W5:Y:S04]  /*0410*/  LDG.E R17, desc[UR6][R26.64+0x34] ;  /* 0x000034061a117981 */ /* 0x000f68000c1e1900 */
[----:B------:R-:W5:Y:S04]  /*0420*/  LDG.E R18, desc[UR6][R26.64+0x38] ;  /* 0x000038061a127981 */ /* 0x000f68000c1e1900 */
[----:B------:R-:W5:Y:S04]  /*0430*/  LDG.E R19, desc[UR6][R26.64+0x3c] ;  /* 0x00003c061a137981 */ /* 0x000f68000c1e1900 */
[----:B--2---:R0:W-:Y:S04]  /*0440*/  STL.64 [R23+0x18], R10 ;  /* 0x0000180a17007387 */ /* 0x0041e80000100a00 */
[----:B---3--:R1:W-:Y:S04]  /*0450*/  STL.64 [R23+0x20], R12 ;  /* 0x0000200c17007387 */ /* 0x0083e80000100a00 */
[----:B0-----:R-:W2:Y:S04]  /*0460*/  LDG.E R10, desc[UR6][R26.64+0x18] ;  /* 0x000018061a0a7981 */ /* 0x001ea8000c1e1900 */
[----:B----4-:R0:W-:Y:S04]  /*0470*/  STL.64 [R23+0x28], R14 ;  /* 0x0000280e17007387 */ /* 0x0101e80000100a00 */
[----:B------:R-:W2:Y:S04]  /*0480*/  LDG.E R11, desc[UR6][R26.64+0x1c] ;  /* 0x00001c061a0b7981 */ /* 0x000ea8000c1e1900 */
[----:B-1----:R-:W3:Y:S04]  /*0490*/  LDG.E R12, desc[UR6][R26.64+0x20] ;  /* 0x000020061a0c7981 */ /* 0x002ee8000c1e1900 */
[----:B------:R-:W3:Y:S04]  /*04a0*/  LDG.E R13, desc[UR6][R26.64+0x24] ;  /* 0x000024061a0d7981 */ /* 0x000ee8000c1e1900 */
[----:B0-----:R-:W4:Y:S04]  /*04b0*/  LDG.E R14, desc[UR6][R26.64+0x28] ;  /* 0x000028061a0e7981 */ /* 0x001f28000c1e1900 */
[----:B------:R-:W4:Y:S01]  /*04c0*/  LDG.E R15, desc[UR6][R26.64+0x2c] ;  /* 0x00002c061a0f7981 */ /* 0x000f22000c1e1900 */
[----:B------:R-:W-:-:S03]  /*04d0*/  VIADD R24, R24, 0x10 ;  /* 0x0000001018187836 */ /* 0x000fc60000000000 */
[----:B-----5:R0:W-:Y:S04]  /*04e0*/  STL.64 [R23+0x48], R16 ;  /* 0x0000481017007387 */ /* 0x0201e80000100a00 */
[----:B------:R0:W-:Y:S01]  /*04f0*/  STL.64 [R23+0x50], R18 ;  /* 0x0000501217007387 */ /* 0x0001e20000100a00 */
[----:B------:R-:W-:-:S03]  /*0500*/  ISETP.NE.AND P2, PT, R24, R7, PT ;  /* 0x000000071800720c */ /* 0x000fc60003f45270 */
[----:B--2---:R0:W-:Y:S04]  /*0510*/  STL.64 [R23+0x30], R10 ;  /* 0x0000300a17007387 */ /* 0x0041e80000100a00 */
[----:B---3--:R0:W-:Y:S04]  /*0520*/  STL.64 [R23+0x38], R12 ;  /* 0x0000380c17007387 */ /* 0x0081e80000100a00 */
[----:B----4-:R0:W-:Y:S02]  /*0530*/  STL.64 [R23+0x40], R14 ;  /* 0x0000400e17007387 */ /* 0x0101e40000100a00 */
[----:B------:R-:W-:Y:S05]  /*0540*/  @P2 BRA `(.L_x_6) ;  /* 0xfffffffc00882947 */ /* 0x000fea000383ffff */
[----:B0-----:R-:W-:-:S07]  /*0550*/  IMAD.MOV.U32 R23, RZ, RZ, R7 ;  /* 0x000000ffff177224 */ /* 0x001fce00078e0007 */
.L_x_5:
[----:B------:R-:W-:-:S13]  /*0560*/  ISETP.NE.AND P2, PT, R22, RZ, PT ;  /* 0x000000ff1600720c */ /* 0x000fda0003f45270 */
[----:B------:R-:W-:Y:S05]  /*0570*/  @!P2 BRA `(.L_x_4) ;  /* 0x0000000000b0a947 */ /* 0x000fea0003800000 */
[----:B------:R-:W-:Y:S01]  /*0580*/  ISETP.NE.AND P2, PT, R4, RZ, PT ;  /* 0x000000ff0400720c */ /* 0x000fe20003f45270 */
[----:B------:R-:W-:-:S12]  /*0590*/  @!P0 BRA `(.L_x_7) ;  /* 0x0000000000408947 */ /* 0x000fd80003800000 */
[----:B------:R-:W0:Y:S02]  /*05a0*/  LDC.64 R18, c[0x0][0x3a0] ;  /* 0x0000e800ff127b82 */ /* 0x000e240000000a00 */
[----:B0-----:R-:W-:-:S05]  /*05b0*/  IMAD.WIDE.U32 R18, R23, 0x4, R18 ;  /* 0x0000000417127825 */ /* 0x001fca00078e0012 */
[----:B------:R-:W2:Y:S04]  /*05c0*/  LDG.E R10, desc[UR6][R18.64] ;  /* 0x00000006120a7981 */ /* 0x000ea8000c1e1900 */
[----:B------:R-:W2:Y:S04]  /*05d0*/  LDG.E R11, desc[UR6][R18.64+0x4] ;  /* 0x00000406120b7981 */ /* 0x000ea8000c1e1900 */
[----:B------:R-:W3:Y:S04]  /*05e0*/  LDG.E R12, desc[UR6][R18.64+0x8] ;  /* 0x00000806120c7981 */ /* 0x000ee8000c1e1900 */
[----:B------:R-:W3:Y:S04]  /*05f0*/  LDG.E R13, desc[UR6][R18.64+0xc] ;  /* 0x00000c06120d7981 */ /* 0x000ee8000c1e1900 */
[----:B------:R-:W4:Y:S04]  /*0600*/  LDG.E R14, desc[UR6][R18.64+0x10] ;  /* 0x00001006120e7981 */ /* 0x000f28000c1e1900 */
[----:B------:R-:W4:Y:S04]  /*0610*/  LDG.E R15, desc[UR6][R18.64+0x14] ;  /* 0x00001406120f7981 */ /* 0x000f28000c1e1900 */
[----:B------:R-:W5:Y:S04]  /*0620*/  LDG.E R16, desc[UR6][R18.64+0x18] ;  /* 0x0000180612107981 */ /* 0x000f68000c1e1900 */
[----:B------:R-:W5:Y:S01]  /*0630*/  LDG.E R17, desc[UR6][R18.64+0x1c] ;  /* 0x00001c0612117981 */ /* 0x000f62000c1e1900 */
[----:B------:R-:W-:-:S02]  /*0640*/  IMAD R24, R23, 0x4, R1 ;  /* 0x0000000417187824 */ /* 0x000fc400078e0201 */
[----:B------:R-:W-:-:S03]  /*0650*/  VIADD R23, R23, 0x8 ;  /* 0x0000000817177836 */ /* 0x000fc60000000000 */
[----:B--2---:R0:W-:Y:S04]  /*0660*/  STL.64 [R24+0x18], R10 ;  /* 0x0000180a18007387 */ /* 0x0041e80000100a00 */
[----:B---3--:R0:W-:Y:S04]  /*0670*/  STL.64 [R24+0x20], R12 ;  /* 0x0000200c18007387 */ /* 0x0081e80000100a00 */
[----:B----4-:R0:W-:Y:S04]  /*0680*/  STL.64 [R24+0x28], R14 ;  /* 0x0000280e18007387 */ /* 0x0101e80000100a00 */
[----:B-----5:R0:W-:Y:S02]  /*0690*/  STL.64 [R24+0x30], R16 ;  /* 0x0000301018007387 */ /* 0x0201e40000100a00 */
.L_x_7:
[----:B------:R-:W-:Y:S05]  /*06a0*/  @!P2 BRA `(.L_x_4) ;  /* 0x000000000064a947 */ /* 0x000fea0003800000 */
[----:B------:R-:W-:Y:S01]  /*06b0*/  ISETP.NE.AND P2, PT, R8, RZ, PT ;  /* 0x000000ff0800720c */ /* 0x000fe20003f45270 */
[----:B------:R-:W-:-:S12]  /*06c0*/  @!P1 BRA `(.L_x_8) ;  /* 0x0000000000289947 */ /* 0x000fd80003800000 */
[----:B0-----:R-:W0:Y:S02]  /*06d0*/  LDC.64 R14, c[0x0][0x3a0] ;  /* 0x0000e800ff0e7b82 */ /* 0x001e240000000a00 */
[----:B0-----:R-:W-:-:S05]  /*06e0*/  IMAD.WIDE.U32 R14, R23, 0x4, R14 ;  /* 0x00000004170e7825 */ /* 0x001fca00078e000e */
[----:B------:R-:W2:Y:S04]  /*06f0*/  LDG.E R10, desc[UR6][R14.64] ;  /* 0x000000060e0a7981 */ /* 0x000ea8000c1e1900 */
[----:B------:R-:W2:Y:S04]  /*0700*/  LDG.E R11, desc[UR6][R14.64+0x4] ;  /* 0x000004060e0b7981 */ /* 0x000ea8000c1e1900 */
[----:B------:R-:W3:Y:S04]  /*0710*/  LDG.E R12, desc[UR6][R14.64+0x8] ;  /* 0x000008060e0c7981 */ /* 0x000ee8000c1e1900 */
[----:B------:R-:W3:Y:S01]  /*0720*/  LDG.E R13, desc[UR6][R14.64+0xc] ;  /* 0x00000c060e0d7981 */ /* 0x000ee2000c1e1900 */
[----:B------:R-:W-:-:S02]  /*0730*/  IMAD R16, R23, 0x4, R1 ;  /* 0x0000000417107824 */ /* 0x000fc400078e0201 */
[----:B------:R-:W-:-:S03]  /*0740*/  VIADD R23, R23, 0x4 ;  /* 0x0000000417177836 */ /* 0x000fc60000000000 */
[----:B--2---:R1:W-:Y:S04]  /*0750*/  STL.64 [R16+0x18], R10 ;  /* 0x0000180a10007387 */ /* 0x0043e80000100a00 */
[----:B---3--:R1:W-:Y:S02]  /*0760*/  STL.64 [R16+0x20], R12 ;  /* 0x0000200c10007387 */ /* 0x0083e40000100a00 */
.L_x_8:
[----:B------:R-:W-:Y:S05]  /*0770*/  @!P2 BRA `(.L_x_4) ;  /* 0x000000000030a947 */ /* 0x000fea0003800000 */
[----:B01----:R-:W0:Y:S02]  /*0780*/  LDC.64 R10, c[0x0][0x3a0] ;  /* 0x0000e800ff0a7b82 */ /* 0x003e240000000a00 */
[----:B0-----:R-:W-:-:S05]  /*0790*/  IMAD.WIDE.U32 R10, R23, 0x4, R10 ;  /* 0x00000004170a7825 */ /* 0x001fca00078e000a */
[----:B------:R-:W2:Y:S01]  /*07a0*/  LDG.E R12, desc[UR6][R10.64] ;  /* 0x000000060a0c7981 */ /* 0x000ea2000c1e1900 */
[----:B------:R-:W-:Y:S02]  /*07b0*/  LEA R15, R23, R1, 0x2 ;  /* 0x00000001170f7211 */ /* 0x000fe400078e10ff */
[----:B------:R-:W-:-:S03]  /*07c0*/  ISETP.NE.AND P2, PT, R8, 0x1, PT ;  /* 0x000000010800780c */ /* 0x000fc60003f45270 */
[----:B--2---:R2:W-:Y:S10]  /*07d0*/  STL [R15+0x18], R12 ;  /* 0x0000180c0f007387 */ /* 0x0045f40000100800 */
[----:B------:R-:W-:Y:S05]  /*07e0*/  @!P2 BRA `(.L_x_4) ;  /* 0x000000000014a947 */ /* 0x000fea0003800000 */
[----:B------:R-:W-:Y:S01]  /*07f0*/  ISETP.NE.AND P2, PT, R8, 0x2, PT ;  /* 0x000000020800780c */ /* 0x000fe20003f45270 */
[----:B--2---:R-:W2:-:S12]  /*0800*/  LDG.E R12, desc[UR6][R10.64+0x4] ;  /* 0x000004060a0c7981 */ /* 0x004e98000c1e1900 */
[----:B------:R-:W3:Y:S04]  /*0810*/  @P2 LDG.E R13, desc[UR6][R10.64+0x8] ;  /* 0x000008060a0d2981 */ /* 0x000ee8000c1e1900 */
[----:B--2---:R4:W-:Y:S04]  /*0820*/  STL [R15+0x1c], R12 ;  /* 0x00001c0c0f007387 */ /* 0x0049e80000100800 */
[----:B---3--:R4:W-:Y:S02]  /*0830*/  @P2 STL [R15+0x20], R13 ;  /* 0x0000200d0f002387 */ /* 0x0089e40000100800 */
.L_x_4:
[----:B------:R-:W-:Y:S01]  /*0840*/  BSSY.RECONVERGENT B2, `(.L_x_9) ;  /* 0x000011b000027945 */ /* 0x000fe20003800200 */
[----:B01----:R-:W-:Y:S01]  /*0850*/  IMAD.IADD R16, R2, 0x1, R9 ;  /* 0x0000000102107824 */ /* 0x003fe200078e0209 */
[----:B--2-4-:R-:W-:-:S07]  /*0860*/  CS2R R14, SRZ ;  /* 0x00000000000e7805 */ /* 0x014fce000001ff00 */
.L_x_44:
[----:B------:R-:W-:Y:S01]  /*0870*/  ISETP.GT.AND P2, PT, R14, 0x17, PT ;  /* 0x000000170e00780c */ /* 0x000fe20003f44270 */
[----:B01--4-:R-:W-:-:S12]  /*0880*/  IMAD.MOV.U32 R11, RZ, RZ, -0x1 ;  /* 0xffffffffff0b7424 */ /* 0x013fd800078e00ff */
[----:B--23--:R-:W-:Y:S05]  /*0890*/  @P2 BRA `(.L_x_10) ;  /* 0x0000001000542947 */ /* 0x00cfea0003800000 */
[----:B------:R-:W-:Y:S01]  /*08a0*/  SHF.R.U32.HI R10, RZ, R15, R16 ;  /* 0x0000000fff0a7219 */ /* 0x000fe20000011610 */
[----:B------:R-:W-:Y:S03]  /*08b0*/  BSSY.RELIABLE B1, `(.L_x_11) ;  /* 0x000010e000017945 */ /* 0x000fe60003800100 */
[----:B------:R-:W-:-:S04]  /*08c0*/  LOP3.LUT R10, R10, 0x1, RZ, 0xc0, !PT ;  /* 0x000000010a0a7812 */ /* 0x000fc800078ec0ff */
[----:B------:R-:W-:-:S13]  /*08d0*/  ISETP.NE.U32.AND P2, PT, R10, 0x1, PT ;  /* 0x000000010a00780c */ /* 0x000fda0003f45070 */
[----:B------:R-:W-:Y:S05]  /*08e0*/  @P2 BRA `(.L_x_12) ;  /* 0x0000001000282947 */ /* 0x000fea0003800000 */
[----:B------:R-:W0:Y:S02]  /*08f0*/  LDC.64 R12, c[0x0][0x398] ;  /* 0x0000e600ff0c7b82 */ /* 0x000e240000000a00 */
[----:B0-----:R-:W-:-:S05]  /*0900*/  IMAD.WIDE.U32 R12, R15, 0x14, R12 ;  /* 0x000000140f0c7825 */ /* 0x001fca00078e000c */
[----:B------:R-:W2:Y:S02]  /*0910*/  LDG.E R10, desc[UR6][R12.64+0xc] ;  /* 0x00000c060c0a7981 */ /* 0x000ea4000c1e1900 */
[----:B--2---:R-:W-:-:S05]  /*0920*/  IMAD R17, R10, 0x4, R5 ;  /* 0x000000040a117824 */ /* 0x004fca00078e0205 */
[----:B------:R-:W2:Y:S02]  /*0930*/  LDL R18, [R17+-0x4] ;  /* 0xfffffc0011127983 */ /* 0x000ea40000100800 */
[----:B--2---:R-:W-:-:S13]  /*0940*/  ISETP.GE.AND P2, PT, R18, 0x1, PT ;  /* 0x000000011200780c */ /* 0x004fda0003f46270 */
[----:B------:R-:W-:Y:S05]  /*0950*/  @!P2 BRA `(.L_x_12) ;  /* 0x00000010000ca947 */ /* 0x000fea0003800000 */
[----:B------:R-:W2:Y:S04]  /*0960*/  LDG.E R10, desc[UR6][R12.64+0x4] ;  /* 0x000004060c0a7981 */ /* 0x000ea8000c1e1900 */
[----:B------:R-:W2:Y:S02]  /*0970*/  LDG.E R19, desc[UR6][R12.64+0x8] ;  /* 0x000008060c137981 */ /* 0x000ea4000c1e1900 */
[----:B--2---:R-:W-:-:S13]  /*0980*/  ISETP.GT.AND P2, PT, R10, R19, PT ;  /* 0x000000130a00720c */ /* 0x004fda0003f44270 */
[----:B------:R-:W-:Y:S05]  /*0990*/  @P2 BRA `(.L_x_13) ;  /* 0x0000000400742947 */ /* 0x000fea0003800000 */
[----:B------:R-:W-:Y:S01]  /*09a0*/  ISETP.GE.AND P2, PT, R10, R19, PT ;  /* 0x000000130a00720c */ /* 0x000fe20003f46270 */
[----:B------:R-:W-:-:S12]  /*09b0*/  BSSY.RELIABLE B0, `(.L_x_14) ;  /* 0x0000057000007945 */ /* 0x000fd80003800100 */
[----:B------:R-:W-:Y:S05]  /*09c0*/  @P2 BRA `(.L_x_15) ;  /* 0x0000000400542947 */ /* 0x000fea0003800000 */
[----:B------:R-:W-:Y:S01]  /*09d0*/  BSSY.RELIABLE B4, `(.L_x_16) ;  /* 0x000000c000047945 */ /* 0x000fe20003800100 */
[----:B------:R-:W-:-:S07]  /*09e0*/  IMAD.MOV.U32 R12, RZ, RZ, R10 ;  /* 0x000000ffff0c7224 */ /* 0x000fce00078e000a */
.L_x_17:
[----:B------:R-:W-:-:S06]  /*09f0*/  IMAD.IADD R13, R1, 0x1, R12 ;  /* 0x00000001010d7824 */ /* 0x000fcc00078e020c */
[----:B------:R-:W2:Y:S02]  /*0a00*/  LDL.U8 R13, [R13] ;  /* 0x000000000d0d7983 */ /* 0x000ea40000100000 */
[----:B--2---:R-:W-:-:S13]  /*0a10*/  ISETP.NE.AND P2, PT, R13, RZ, PT ;  /* 0x000000ff0d00720c */ /* 0x004fda0003f45270 */
[----:B------:R-:W-:Y:S05]  /*0a20*/  @P2 BREAK.RELIABLE B4 ;  /* 0x0000000000042942 */ /* 0x000fea0003800100 */
[----:B------:R-:W-:Y:S05]  /*0a30*/  @P2 BREAK.RELIABLE B0 ;  /* 0x0000000000002942 */ /* 0x000fea0003800100 */
[----:B------:R-:W-:Y:S05]  /*0a40*/  @P2 BREAK.RELIABLE B1 ;  /* 0x0000000000012942 */ /* 0x000fea0003800100 */
[----:B------:R-:W-:Y:S05]  /*0a50*/  @P2 BRA `(.L_x_10) ;  /* 0x0000000c00e42947 */ /* 0x000fea0003800000 */
[----:B------:R-:W-:-:S05]  /*0a60*/  VIADD R12, R12, 0x1 ;  /* 0x000000010c0c7836 */ /* 0x000fca0000000000 */
[----:B------:R-:W-:-:S13]  /*0a70*/  ISETP.NE.AND P2, PT, R12, R19, PT ;  /* 0x000000130c00720c */ /* 0x000fda0003f45270 */
[----:B------:R-:W-:Y:S05]  /*0a80*/  @P2 BRA `(.L_x_17) ;  /* 0xfffffffc00d82947 */ /* 0x000fea000383ffff */
[----:B------:R-:W-:Y:S05]  /*0a90*/  BSYNC.RELIABLE B4 ;  /* 0x0000000000047941 */ /* 0x000fea0003800100 */
.L_x_16:
[----:B------:R-:W-:Y:S01]  /*0aa0*/  IMAD.IADD R11, R19, 0x1, -R10 ;  /* 0x00000001130b7824 */ /* 0x000fe200078e0a0a */
[----:B------:R-:W-:Y:S01]  /*0ab0*/  BSSY.RECONVERGENT B4, `(.L_x_18) ;  /* 0x000001e000047945 */ /* 0x000fe20003800200 */
[----:B------:R-:W-:-:S03]  /*0ac0*/  IMAD.IADD R19, R10, 0x1, -R19 ;  /* 0x000000010a137824 */ /* 0x000fc600078e0a13 */
[----:B------:R-:W-:Y:S02]  /*0ad0*/  LOP3.LUT R24, R11, 0xf, RZ, 0xc0, !PT ;  /* 0x0000000f0b187812 */ /* 0x000fe400078ec0ff */
[----:B------:R-:W-:Y:S02]  /*0ae0*/  ISETP.GT.U32.AND P2, PT, R19, -0x10, PT ;  /* 0xfffffff01300780c */ /* 0x000fe40003f44070 */
[----:B------:R-:W-:-:S11]  /*0af0*/  ISETP.NE.AND P3, PT, R24, RZ, PT ;  /* 0x000000ff1800720c */ /* 0x000fd60003f65270 */
[----:B------:R-:W-:Y:S05]  /*0b00*/  @P2 BRA `(.L_x_19) ;  /* 0x0000000000602947 */ /* 0x000fea0003800000 */
[----:B------:R-:W-:Y:S01]  /*0b10*/  MOV R19, 0x1 ;  /* 0x0000000100137802 */ /* 0x000fe20000000f00 */
[----:B------:R-:W-:Y:S01]  /*0b20*/  IMAD.MOV.U32 R12, RZ, RZ, RZ ;  /* 0x000000ffff0c7224 */ /* 0x000fe200078e00ff */
[----:B------:R-:W-:-:S07]  /*0b30*/  LOP3.LUT R23, R11, 0xfffffff0, RZ, 0xc0, !PT ;  /* 0xfffffff00b177812 */ /* 0x000fce00078ec0ff */
.L_x_20:
[----:B0-----:R-:W-:Y:S02]  /*0b40*/  IMAD.IADD R13, R1, 0x1, R10 ;  /* 0x00000001010d7824 */ /* 0x001fe400078e020a */
[----:B------:R-:W-:Y:S02]  /*0b50*/  VIADD R12, R12, 0x10 ;  /* 0x000000100c0c7836 */ /* 0x000fe40000000000 */
[----:B------:R-:W-:Y:S01]  /*0b60*/  VIADD R10, R10, 0x10 ;  /* 0x000000100a0a7836 */ /* 0x000fe20000000000 */
[----:B------:R0:W-:Y:S02]  /*0b70*/  STL.U8 [R13], R19 ;  /* 0x000000130d007387 */ /* 0x0001e40000100000 */
[----:B------:R-:W-:Y:S02]  /*0b80*/  ISETP.NE.AND P2, PT, R12, R23, PT ;  /* 0x000000170c00720c */ /* 0x000fe40003f45270 */
[----:B------:R0:W-:Y:S04]  /*0b90*/  STL.U8 [R13+0x1], R19 ;  /* 0x000001130d007387 */ /* 0x0001e80000100000 */
        /* <DEDUP_REMOVED lines=13> */
[----:B------:R0:W-:Y:S01]  /*0c70*/  STL.U8 [R13+0xf], R19 ;  /* 0x00000f130d007387 */ /* 0x0001e20000100000 */
[----:B------:R-:W-:Y:S05]  /*0c80*/  @P2 BRA `(.L_x_20) ;  /* 0xfffffffc00ac2947 */ /* 0x000fea000383ffff */
.L_x_19:
[----:B------:R-:W-:Y:S05]  /*0c90*/  BSYNC.RECONVERGENT B4 ;  /* 0x0000000000047941 */ /* 0x000fea0003800200 */
.L_x_18:
[----:B------:R-:W-:Y:S04]  /*0ca0*/  BSSY.RECONVERGENT B4, `(.L_x_15) ;  /* 0x0000027000047945 */ /* 0x000fe80003800200 */
[----:B------:R-:W-:Y:S05]  /*0cb0*/  @!P3 BRA `(.L_x_21) ;  /* 0x000000000094b947 */ /* 0x000fea0003800000 */
[----:B------:R-:W-:Y:S01]  /*0cc0*/  ISETP.GE.U32.AND P2, PT, R24, 0x8, PT ;  /* 0x000000081800780c */ /* 0x000fe20003f46070 */
[----:B------:R-:W-:Y:S01]  /*0cd0*/  BSSY.RECONVERGENT B5, `(.L_x_22) ;  /* 0x000000f000057945 */ /* 0x000fe20003800200 */
[----:B0-----:R-:W-:-:S04]  /*0ce0*/  LOP3.LUT R19, R11, 0x7, RZ, 0xc0, !PT ;  /* 0x000000070b137812 */ /* 0x001fc800078ec0ff */
[----:B------:R-:W-:-:S07]  /*0cf0*/  ISETP.NE.AND P3, PT, R19, RZ, PT ;  /* 0x000000ff1300720c */ /* 0x000fce0003f65270 */
[----:B------:R-:W-:Y:S06]  /*0d00*/  @!P2 BRA `(.L_x_23) ;  /* 0x00000000002ca947 */ /* 0x000fec0003800000 */
[----:B------:R-:W-:Y:S02]  /*0d10*/  IMAD.MOV.U32 R13, RZ, RZ, 0x1 ;  /* 0x00000001ff0d7424 */ /* 0x000fe400078e00ff */
[----:B------:R-:W-:Y:S02]  /*0d20*/  IMAD.IADD R12, R1, 0x1, R10 ;  /* 0x00000001010c7824 */ /* 0x000fe400078e020a */
[----:B------:R-:W-:-:S03]  /*0d30*/  VIADD R10, R10, 0x8 ;  /* 0x000000080a0a7836 */ /* 0x000fc60000000000 */
[----:B------:R0:W-:Y:S04]  /*0d40*/  STL.U8 [R12], R13 ;  /* 0x0000000d0c007387 */ /* 0x0001e80000100000 */
[----:B------:R0:W-:Y:S04]  /*0d50*/  STL.U8 [R12+0x1], R13 ;  /* 0x0000010d0c007387 */ /* 0x0001e80000100000 */
[----:B------:R0:W-:Y:S04]  /*0d60*/  STL.U8 [R12+0x2], R13 ;  /* 0x0000020d0c007387 */ /* 0x0001e80000100000 */
[----:B------:R0:W-:Y:S04]  /*0d70*/  STL.U8 [R12+0x3], R13 ;  /* 0x0000030d0c007387 */ /* 0x0001e80000100000 */
[----:B------:R0:W-:Y:S04]  /*0d80*/  STL.U8 [R12+0x4], R13 ;  /* 0x0000040d0c007387 */ /* 0x0001e80000100000 */
[----:B------:R0:W-:Y:S04]  /*0d90*/  STL.U8 [R12+0x5], R13 ;  /* 0x0000050d0c007387 */ /* 0x0001e80000100000 */
[----:B------:R0:W-:Y:S04]  /*0da0*/  STL.U8 [R12+0x6], R13 ;  /* 0x0000060d0c007387 */ /* 0x0001e80000100000 */
[----:B------:R0:W-:Y:S02]  /*0db0*/  STL.U8 [R12+0x7], R13 ;  /* 0x0000070d0c007387 */ /* 0x0001e40000100000 */
.L_x_23:
[----:B------:R-:W-:Y:S05]  /*0dc0*/  BSYNC.RECONVERGENT B5 ;  /* 0x0000000000057941 */ /* 0x000fea0003800200 */
.L_x_22:
[----:B------:R-:W-:Y:S05]  /*0dd0*/  @!P3 BRA `(.L_x_21) ;  /* 0x00000000004cb947 */ /* 0x000fea0003800000 */
[----:B------:R-:W-:Y:S01]  /*0de0*/  ISETP.GE.U32.AND P2, PT, R19, 0x4, PT ;  /* 0x000000041300780c */ /* 0x000fe20003f46070 */
[----:B0-----:R-:W-:Y:S01]  /*0df0*/  IMAD.MOV.U32 R13, RZ, RZ, 0x1 ;  /* 0x00000001ff0d7424 */ /* 0x001fe200078e00ff */
[----:B------:R-:W-:-:S04]  /*0e00*/  LOP3.LUT R11, R11, 0x3, RZ, 0xc0, !PT ;  /* 0x000000030b0b7812 */ /* 0x000fc800078ec0ff */
[----:B------:R-:W-:-:S07]  /*0e10*/  ISETP.NE.AND P3, PT, R11, RZ, PT ;  /* 0x000000ff0b00720c */ /* 0x000fce0003f65270 */
[----:B------:R-:W-:Y:S01]  /*0e20*/  @P2 IADD3 R12, PT, PT, R1, R10, RZ ;  /* 0x0000000a010c2210 */ /* 0x000fe20007ffe0ff */
[----:B------:R-:W-:-:S04]  /*0e30*/  @P2 VIADD R10, R10, 0x4 ;  /* 0x000000040a0a2836 */ /* 0x000fc80000000000 */
[----:B------:R1:W-:Y:S04]  /*0e40*/  @P2 STL.U8 [R12], R13 ;  /* 0x0000000d0c002387 */ /* 0x0003e80000100000 */
[----:B------:R1:W-:Y:S04]  /*0e50*/  @P2 STL.U8 [R12+0x1], R13 ;  /* 0x0000010d0c002387 */ /* 0x0003e80000100000 */
[----:B------:R1:W-:Y:S04]  /*0e60*/  @P2 STL.U8 [R12+0x2], R13 ;  /* 0x0000020d0c002387 */ /* 0x0003e80000100000 */
[----:B------:R1:W-:Y:S01]  /*0e70*/  @P2 STL.U8 [R12+0x3], R13 ;  /* 0x0000030d0c002387 */ /* 0x0003e20000100000 */
[----:B------:R-:W-:Y:S05]  /*0e80*/  @!P3 BRA `(.L_x_21) ;  /* 0x000000000020b947 */ /* 0x000fea0003800000 */
[----:B-1----:R-:W-:Y:S01]  /*0e90*/  IMAD.MOV.U32 R12, RZ, RZ, 0x1 ;  /* 0x00000001ff0c7424 */ /* 0x002fe200078e00ff */
[----:B------:R-:W-:Y:S01]  /*0ea0*/  ISETP.NE.AND P2, PT, R11, 0x1, PT ;  /* 0x000000010b00780c */ /* 0x000fe20003f45270 */
[----:B------:R-:W-:-:S05]  /*0eb0*/  IMAD.IADD R10, R1, 0x1, R10 ;  /* 0x00000001010a7824 */ /* 0x000fca00078e020a */
[----:B------:R2:W-:Y:S07]  /*0ec0*/  STL.U8 [R10], R12 ;  /* 0x0000000c0a007387 */ /* 0x0005ee0000100000 */
[----:B------:R-:W-:Y:S05]  /*0ed0*/  @!P2 BRA `(.L_x_21) ;  /* 0x00000000000ca947 */ /* 0x000fea0003800000 */
[----:B------:R-:W-:Y:S01]  /*0ee0*/  ISETP.NE.AND P2, PT, R11, 0x2, PT ;  /* 0x000000020b00780c */ /* 0x000fe20003f45270 */
[----:B------:R3:W-:-:S12]  /*0ef0*/  STL.U8 [R10+0x1], R12 ;  /* 0x0000010c0a007387 */ /* 0x0007d80000100000 */
[----:B------:R3:W-:Y:S02]  /*0f00*/  @P2 STL.U8 [R10+0x2], R12 ;  /* 0x0000020c0a002387 */ /* 0x0007e40000100000 */
.L_x_21:
[----:B------:R-:W-:Y:S05]  /*0f10*/  BSYNC.RECONVERGENT B4 ;  /* 0x0000000000047941 */ /* 0x000fea0003800200 */
.L_x_15:
[----:B------:R-:W-:Y:S05]  /*0f20*/  BSYNC.RELIABLE B0 ;  /* 0x0000000000007941 */ /* 0x000fea0003800100 */
.L_x_14:
[----:B------:R-:W-:Y:S02]  /*0f30*/  VIADD R18, R18, 0xffffffff ;  /* 0xffffffff12127836 */ /* 0x000fe40000000000 */
[----:B------:R-:W-:-:S03]  /*0f40*/  VIADD R14, R14, 0x1 ;  /* 0x000000010e0e7836 */ /* 0x000fc60000000000 */
[----:B------:R4:W-:Y:S01]  /*0f50*/  STL [R17+-0x4], R18 ;  /* 0xfffffc1211007387 */ /* 0x0009e20000100800 */
[----:B------:R-:W-:Y:S05]  /*0f60*/  BRA `(.L_x_12) ;  /* 0x0000000800887947 */ /* 0x000fea0003800000 */
.L_x_13:
[----:B------:R-:W-:Y:S01]  /*0f70*/  ISETP.GT.AND P2, PT, R10, 0x17, PT ;  /* 0x000000170a00780c */ /* 0x000fe20003f44270 */
[----:B------:R-:W-:-:S12]  /*0f80*/  BSSY.RELIABLE B0, `(.L_x_24) ;  /* 0x000000c000007945 */ /* 0x000fd80003800100 */
[----:B------:R-:W-:Y:S05]  /*0f90*/  @P2 BRA `(.L_x_25) ;  /* 0x0000000000282947 */ /* 0x000fea0003800000 */
[----:B------:R-:W-:-:S07]  /*0fa0*/  IMAD.MOV.U32 R12, RZ, RZ, R10 ;  /* 0x000000ffff0c7224 */ /* 0x000fce00078e000a */
.L_x_26:
[----:B------:R-:W-:-:S06]  /*0fb0*/  IMAD.IADD R13, R1, 0x1, R12 ;  /* 0x00000001010d7824 */ /* 0x000fcc00078e020c */
[----:B------:R-:W2:Y:S02]  /*0fc0*/  LDL.U8 R13, [R13] ;  /* 0x000000000d0d7983 */ /* 0x000ea40000100000 */
[----:B--2---:R-:W-:-:S13]  /*0fd0*/  ISETP.NE.AND P3, PT, R13, RZ, PT ;  /* 0x000000ff0d00720c */ /* 0x004fda0003f65270 */
[----:B------:R-:W-:Y:S05]  /*0fe0*/  @P3 BREAK.RELIABLE B0 ;  /* 0x0000000000003942 */ /* 0x000fea0003800100 */
[----:B------:R-:W-:Y:S05]  /*0ff0*/  @P3 BREAK.RELIABLE B1 ;  /* 0x0000000000013942 */ /* 0x000fea0003800100 */
[----:B------:R-:W-:Y:S05]  /*1000*/  @P3 BRA `(.L_x_10) ;  /* 0x0000000800783947 */ /* 0x000fea0003800000 */
[----:B------:R-:W-:-:S05]  /*1010*/  VIADD R12, R12, 0x1 ;  /* 0x000000010c0c7836 */ /* 0x000fca0000000000 */
[----:B------:R-:W-:-:S13]  /*1020*/  ISETP.NE.AND P3, PT, R12, 0x18, PT ;  /* 0x000000180c00780c */ /* 0x000fda0003f65270 */
[----:B------:R-:W-:Y:S05]  /*1030*/  @P3 BRA `(.L_x_26) ;  /* 0xfffffffc00dc3947 */ /* 0x000fea000383ffff */
.L_x_25:
[----:B------:R-:W-:Y:S05]  /*1040*/  BSYNC.RELIABLE B0 ;  /* 0x0000000000007941 */ /* 0x000fea0003800100 */
.L_x_24:
[----:B------:R-:W-:Y:S01]  /*1050*/  ISETP.GE.AND P3, PT, R19, 0x1, PT ;  /* 0x000000011300780c */ /* 0x000fe20003f66270 */
[----:B------:R-:W-:-:S12]  /*1060*/  BSSY.RELIABLE B0, `(.L_x_27) ;  /* 0x000000c000007945 */ /* 0x000fd80003800100 */
[----:B------:R-:W-:Y:S05]  /*1070*/  @!P3 BRA `(.L_x_28) ;  /* 0x000000000028b947 */ /* 0x000fea0003800000 */
[----:B------:R-:W-:-:S07]  /*1080*/  HFMA2 R12, -RZ, RZ, 0, 0 ;  /* 0x00000000ff0c7431 */ /* 0x000fce00000001ff */
.L_x_29:
[----:B------:R-:W-:-:S06]  /*1090*/  IMAD.IADD R13, R1, 0x1, R12 ;  /* 0x00000001010d7824 */ /* 0x000fcc00078e020c */
[----:B------:R-:W2:Y:S02]  /*10a0*/  LDL.U8 R13, [R13] ;  /* 0x000000000d0d7983 */ /* 0x000ea40000100000 */
[----:B--2---:R-:W-:-:S13]  /*10b0*/  ISETP.NE.AND P4, PT, R13, RZ, PT ;  /* 0x000000ff0d00720c */ /* 0x004fda0003f85270 */
[----:B------:R-:W-:Y:S05]  /*10c0*/  @P4 BREAK.RELIABLE B0 ;  /* 0x0000000000004942 */ /* 0x000fea0003800100 */
[----:B------:R-:W-:Y:S05]  /*10d0*/  @P4 BREAK.RELIABLE B1 ;  /* 0x0000000000014942 */ /* 0x000fea0003800100 */
[----:B------:R-:W-:Y:S05]  /*10e0*/  @P4 BRA `(.L_x_10) ;  /* 0x0000000800404947 */ /* 0x000fea0003800000 */
[----:B------:R-:W-:-:S05]  /*10f0*/  VIADD R12, R12, 0x1 ;  /* 0x000000010c0c7836 */ /* 0x000fca0000000000 */
[----:B------:R-:W-:-:S13]  /*1100*/  ISETP.NE.AND P4, PT, R12, R19, PT ;  /* 0x000000130c00720c */ /* 0x000fda0003f85270 */
[----:B------:R-:W-:Y:S05]  /*1110*/  @P4 BRA `(.L_x_29) ;  /* 0xfffffffc00dc4947 */ /* 0x000fea000383ffff */
.L_x_28:
[----:B------:R-:W-:Y:S05]  /*1120*/  BSYNC.RELIABLE B0 ;  /* 0x0000000000007941 */ /* 0x000fea0003800100 */
.L_x_27:
[----:B------:R-:W-:Y:S04]  /*1130*/  BSSY.RECONVERGENT B0, `(.L_x_30) ;  /* 0x0000048000007945 */ /* 0x000fe80003800200 */
[----:B------:R-:W-:Y:S05]  /*1140*/  @P2 BRA `(.L_x_31) ;  /* 0x0000000400182947 */ /* 0x000fea0003800000 */
[C---:B------:R-:W-:Y:S01]  /*1150*/  VIADD R12, R10.reuse, 0xfffffff7 ;  /* 0xfffffff70a0c7836 */ /* 0x040fe20000000000 */
[----:B------:R-:W-:Y:S01]  /*1160*/  IADD3 R11, PT, PT, -R10, 0x18, RZ ;  /* 0x000000180a0b7810 */ /* 0x000fe20007ffe1ff */
[----:B------:R-:W-:Y:S03]  /*1170*/  BSSY.RECONVERGENT B4, `(.L_x_32) ;  /* 0x000001d000047945 */ /* 0x000fe60003800200 */
[----:B------:R-:W-:Y:S02]  /*1180*/  ISETP.GE.U32.AND P4, PT, R12, 0xf, PT ;  /* 0x0000000f0c00780c */ /* 0x000fe40003f86070 */
[----:B------:R-:W-:-:S04]  /*1190*/  LOP3.LUT R25, R11, 0xf, RZ, 0xc0, !PT ;  /* 0x0000000f0b197812 */ /* 0x000fc800078ec0ff */
[----:B------:R-:W-:-:S07]  /*11a0*/  ISETP.NE.AND P2, PT, R25, RZ, PT ;  /* 0x000000ff1900720c */ /* 0x000fce0003f45270 */
[----:B------:R-:W-:Y:S06]  /*11b0*/  @!P4 BRA `(.L_x_33) ;  /* 0x000000000060c947 */ /* 0x000fec0003800000 */
[----:B------:R-:W-:Y:S01]  /*11c0*/  IMAD.MOV.U32 R24, RZ, RZ, 0x1 ;  /* 0x00000001ff187424 */ /* 0x000fe200078e00ff */
[----:B------:R-:W-:Y:S01]  /*11d0*/  LOP3.LUT R13, R11, 0xfffffff0, RZ, 0xc0, !PT ;  /* 0xfffffff00b0d7812 */ /* 0x000fe200078ec0ff */
[----:B------:R-:W-:-:S07]  /*11e0*/  IMAD.MOV.U32 R12, RZ, RZ, RZ ;  /* 0x000000ffff0c7224 */ /* 0x000fce00078e00ff */
.L_x_34:
        /* <DEDUP_REMOVED lines=21> */
.L_x_33:
[----:B------:R-:W-:Y:S05]  /*1340*/  BSYNC.RECONVERGENT B4 ;  /* 0x0000000000047941 */ /* 0x000fea0003800200 */
.L_x_32:
[----:B------:R-:W-:Y:S05]  /*1350*/  @!P2 BRA `(.L_x_31) ;  /* 0x000000000094a947 */ /* 0x000fea0003800000 */
[----:B------:R-:W-:Y:S01]  /*1360*/  ISETP.GE.U32.AND P2, PT, R25, 0x8, PT ;  /* 0x000000081900780c */ /* 0x000fe20003f46070 */
[----:B------:R-:W-:Y:S01]  /*1370*/  BSSY.RECONVERGENT B4, `(.L_x_35) ;  /* 0x000000f000047945 */ /* 0x000fe20003800200 */
[----:B0-----:R-:W-:-:S04]  /*1380*/  LOP3.LUT R23, R11, 0x7, RZ, 0xc0, !PT ;  /* 0x000000070b177812 */ /* 0x001fc800078ec0ff */
[----:B------:R-:W-:-:S07]  /*1390*/  ISETP.NE.AND P4, PT, R23, RZ, PT ;  /* 0x000000ff1700720c */ /* 0x000fce0003f85270 */
[----:B------:R-:W-:Y:S06]  /*13a0*/  @!P2 BRA `(.L_x_36) ;  /* 0x00000000002ca947 */ /* 0x000fec0003800000 */
[----:B------:R-:W-:Y:S01]  /*13b0*/  MOV R13, 0x1 ;  /* 0x00000001000d7802 */ /* 0x000fe20000000f00 */
        /* <DEDUP_REMOVED lines=10> */
.L_x_36:
[----:B------:R-:W-:Y:S05]  /*1460*/  BSYNC.RECONVERGENT B4 ;  /* 0x0000000000047941 */ /* 0x000fea0003800200 */
.L_x_35:
[----:B------:R-:W-:Y:S05]  /*1470*/  @!P4 BRA `(.L_x_31) ;  /* 0x00000000004cc947 */ /* 0x000fea0003800000 */
[----:B------:R-:W-:Y:S01]  /*1480*/  ISETP.GE.U32.AND P2, PT, R23, 0x4, PT ;  /* 0x000000041700780c */ /* 0x000fe20003f46070 */
[----:B0-----:R-:W-:Y:S01]  /*1490*/  IMAD.MOV.U32 R13, RZ, RZ, 0x1 ;  /* 0x00000001ff0d7424 */ /* 0x001fe200078e00ff */
[----:B------:R-:W-:-:S04]  /*14a0*/  LOP3.LUT R11, R11, 0x3, RZ, 0xc0, !PT ;  /* 0x000000030b0b7812 */ /* 0x000fc800078ec0ff */
[----:B------:R-:W-:-:S07]  /*14b0*/  ISETP.NE.AND P4, PT, R11, RZ, PT ;  /* 0x000000ff0b00720c */ /* 0x000fce0003f85270 */
[----:B------:R-:W-:Y:S02]  /*14c0*/  @P2 IMAD.IADD R12, R1, 0x1, R10 ;  /* 0x00000001010c2824 */ /* 0x000fe400078e020a */
[----:B------:R-:W-:-:S03]  /*14d0*/  @P2 VIADD R10, R10, 0x4 ;  /* 0x000000040a0a2836 */ /* 0x000fc60000000000 */
        /* <DEDUP_REMOVED lines=13> */
.L_x_31:
[----:B------:R-:W-:Y:S05]  /*15b0*/  BSYNC.RECONVERGENT B0 ;  /* 0x0000000000007941 */ /* 0x000fea0003800200 */
.L_x_30:
[----:B------:R-:W-:Y:S04]  /*15c0*/  BSSY.RECONVERGENT B0, `(.L_x_37) ;  /* 0x0000039000007945 */ /* 0x000fe80003800200 */
[----:B------:R-:W-:Y:S05]  /*15d0*/  @!P3 BRA `(.L_x_38) ;  /* 0x0000000000dcb947 */ /* 0x000fea0003800000 */
[C---:B------:R-:W-:Y:S01]  /*15e0*/  ISETP.GE.U32.AND P2, PT, R19.reuse, 0x10, PT ;  /* 0x000000101300780c */ /* 0x040fe20003f46070 */
[----:B------:R-:W-:Y:S01]  /*15f0*/  BSSY.RECONVERGENT B4, `(.L_x_39) ;  /* 0x000000f000047945 */ /* 0x000fe20003800200 */
[----:B0-----:R-:W-:Y:S01]  /*1600*/  LOP3.LUT R24, R19, 0xf, RZ, 0xc0, !PT ;  /* 0x0000000f13187812 */ /* 0x001fe200078ec0ff */
[----:B--23--:R-:W-:-:S03]  /*1610*/  IMAD.MOV.U32 R10, RZ, RZ, RZ ;  /* 0x000000ffff0a7224 */ /* 0x00cfc600078e00ff */
[----:B------:R-:W-:-:S07]  /*1620*/  ISETP.NE.AND P3, PT, R24, RZ, PT ;  /* 0x000000ff1800720c */ /* 0x000fce0003f65270 */
[----:B------:R-:W-:Y:S06]  /*1630*/  @!P2 BRA `(.L_x_40) ;  /* 0x000000000028a947 */ /* 0x000fec0003800000 */
[----:B------:R-:W-:Y:S01]  /*1640*/  HFMA2 R11, -RZ, RZ, 0, 0 ;  /* 0x00000000ff0b7431 */ /* 0x000fe200000001ff */
[----:B------:R-:W-:Y:S01]  /*1650*/  LOP3.LUT R10, R19, 0x7ffffff0, RZ, 0xc0, !PT ;  /* 0x7ffffff0130a7812 */ /* 0x000fe200078ec0ff */
[----:B-1----:R-:W-:Y:S02]  /*1660*/  IMAD.MOV.U32 R12, RZ, RZ, 0x1010101 ;  /* 0x01010101ff0c7424 */ /* 0x002fe400078e00ff */
[----:B------:R-:W-:-:S07]  /*1670*/  IMAD.MOV.U32 R13, RZ, RZ, 0x1010101 ;  /* 0x01010101ff0d7424 */ /* 0x000fce00078e00ff */
.L_x_41:
[----:B0-----:R-:W-:Y:S02]  /*1680*/  IMAD.IADD R23, R1, 0x1, R11 ;  /* 0x0000000101177824 */ /* 0x001fe400078e020b */
[----:B------:R-:W-:-:S03]  /*1690*/  VIADD R11, R11, 0x10 ;  /* 0x000000100b0b7836 */ /* 0x000fc60000000000 */
[----:B------:R0:W-:Y:S02]  /*16a0*/  STL.64 [R23], R12 ;  /* 0x0000000c17007387 */ /* 0x0001e40000100a00 */
[----:B------:R-:W-:Y:S02]  /*16b0*/  ISETP.NE.AND P2, PT, R11, R10, PT ;  /* 0x0000000a0b00720c */ /* 0x000fe40003f45270 */
[----:B------:R0:W-:Y:S11]  /*16c0*/  STL.64 [R23+0x8], R12 ;  /* 0x0000080c17007387 */ /* 0x0001f60000100a00 */
[----:B------:R-:W-:Y:S05]  /*16d0*/  @P2 BRA `(.L_x_41) ;  /* 0xfffffffc00e82947 */ /* 0x000fea000383ffff */
.L_x_40:
[----:B------:R-:W-:Y:S05]  /*16e0*/  BSYNC.RECONVERGENT B4 ;  /* 0x0000000000047941 */ /* 0x000fea0003800200 */
.L_x_39:
[----:B------:R-:W-:Y:S05]  /*16f0*/  @!P3 BRA `(.L_x_38) ;  /* 0x000000000094b947 */ /* 0x000fea0003800000 */
[----:B------:R-:W-:Y:S01]  /*1700*/  ISETP.GE.U32.AND P2, PT, R24, 0x8, PT ;  /* 0x000000081800780c */ /* 0x000fe20003f46070 */
[----:B------:R-:W-:Y:S01]  /*1710*/  BSSY.RECONVERGENT B4, `(.L_x_42) ;  /* 0x000000f000047945 */ /* 0x000fe20003800200 */
[----:B01----:R-:W-:-:S04]  /*1720*/  LOP3.LUT R13, R19, 0x7, RZ, 0xc0, !PT ;  /* 0x00000007130d7812 */ /* 0x003fc800078ec0ff */
        /* <DEDUP_REMOVED lines=13> */
.L_x_43:
[----:B------:R-:W-:Y:S05]  /*1800*/  BSYNC.RECONVERGENT B4 ;  /* 0x0000000000047941 */ /* 0x000fea0003800200 */
.L_x_42:
        /* <DEDUP_REMOVED lines=12> */
[----:B----4-:R-:W-:Y:S01]  /*18d0*/  IMAD.MOV.U32 R11, RZ, RZ, 0x1 ;  /* 0x00000001ff0b7424 */ /* 0x010fe200078e00ff */
[----:B------:R-:W-:Y:S01]  /*18e0*/  ISETP.NE.AND P2, PT, R19, 0x1, PT ;  /* 0x000000011300780c */ /* 0x000fe20003f45270 */
[----:B------:R-:W-:-:S05]  /*18f0*/  IMAD.IADD R10, R1, 0x1, R10 ;  /* 0x00000001010a7824 */ /* 0x000fca00078e020a */
[----:B------:R0:W-:Y:S07]  /*1900*/  STL.U8 [R10], R11 ;  /* 0x0000000b0a007387 */ /* 0x0001ee0000100000 */
[----:B------:R-:W-:Y:S05]  /*1910*/  @!P2 BRA `(.L_x_38) ;  /* 0x00000000000ca947 */ /* 0x000fea0003800000 */
[----:B------:R-:W-:Y:S01]  /*1920*/  ISETP.NE.AND P2, PT, R19, 0x2, PT ;  /* 0x000000021300780c */ /* 0x000fe20003f45270 */
[----:B------:R1:W-:-:S12]  /*1930*/  STL.U8 [R10+0x1], R11 ;  /* 0x0000010b0a007387 */ /* 0x0003d80000100000 */
[----:B------:R1:W-:Y:S02]  /*1940*/  @P2 STL.U8 [R10+0x2], R11 ;  /* 0x0000020b0a002387 */ /* 0x0003e40000100000 */
.L_x_38:
[----:B------:R-:W-:Y:S05]  /*1950*/  BSYNC.RECONVERGENT B0 ;  /* 0x0000000000007941 */ /* 0x000fea0003800200 */
.L_x_37:
[----:B------:R-:W-:Y:S02]  /*1960*/  VIADD R18, R18, 0xffffffff ;  /* 0xffffffff12127836 */ /* 0x000fe40000000000 */
[----:B------:R-:W-:-:S03]  /*1970*/  VIADD R14, R14, 0x1 ;  /* 0x000000010e0e7836 */ /* 0x000fc60000000000 */
[----:B------:R0:W-:Y:S04]  /*1980*/  STL [R17+-0x4], R18 ;  /* 0xfffffc1211007387 */ /* 0x0001e80000100800 */
.L_x_12:
[----:B------:R-:W-:Y:S05]  /*1990*/  BSYNC.RELIABLE B1 ;  /* 0x0000000000017941 */ /* 0x000fea0003800100 */
.L_x_11:
[----:B------:R-:W5:Y:S01]  /*19a0*/  LDCU UR4, c[0x0][0x390] ;  /* 0x00007200ff0477ac */ /* 0x000f620008000800 */
[----:B------:R-:W-:-:S05]  /*19b0*/  VIADD R15, R15, 0x1 ;  /* 0x000000010f0f7836 */ /* 0x000fca0000000000 */
[----:B-----5:R-:W-:-:S13]  /*19c0*/  ISETP.NE.AND P2, PT, R15, UR4, PT ;  /* 0x000000040f007c0c */ /* 0x020fda000bf45270 */
[----:B------:R-:W-:Y:S05]  /*19d0*/  @P2 BRA `(.L_x_44) ;  /* 0xffffffec00a42947 */ /* 0x000fea000383ffff */
[----:B01--4-:R-:W-:-:S07]  /*19e0*/  IMAD.MOV.U32 R11, RZ, RZ, R14 ;  /* 0x000000ffff0b7224 */ /* 0x013fce00078e000e */
.L_x_10:
[----:B------:R-:W-:Y:S05]  /*19f0*/  BSYNC.RECONVERGENT B2 ;  /* 0x0000000000027941 */ /* 0x000fea0003800200 */
.L_x_9:
[----:B--23--:R-:W-:-:S05]  /*1a00*/  IMAD.WIDE R12, R9, 0x4, R20 ;  /* 0x00000004090c7825 */ /* 0x00cfca00078e0214 */
[----:B------:R0:W-:Y:S02]  /*1a10*/  STG.E desc[UR6][R12.64], R11 ;  /* 0x0000000b0c007986 */ /* 0x0001e4000c101906 */
.L_x_3:
[----:B------:R-:W-:Y:S05]  /*1a20*/  BSYNC.RECONVERGENT B3 ;  /* 0x0000000000037941 */ /* 0x000fea0003800200 */
.L_x_2:
[----:B------:R-:W-:Y:S05]  /*1a30*/  WARPSYNC.ALL ;  /* 0x0000000000007948 */ /* 0x000fea0003800000 */
[----:B------:R-:W1:Y:S01]  /*1a40*/  LDCU UR4, c[0x0][0x388] ;  /* 0x00007100ff0477ac */ /* 0x000e620008000800 */
[----:B------:R-:W-:-:S05]  /*1a50*/  VIADD R6, R6, 0x1 ;  /* 0x0000000106067836 */ /* 0x000fca0000000000 */
[----:B-1----:R-:W-:-:S13]  /*1a60*/  ISETP.NE.AND P2, PT, R6, UR4, PT ;  /* 0x0000000406007c0c */ /* 0x002fda000bf45270 */
[----:B------:R-:W-:Y:S05]  /*1a70*/  @!P2 EXIT ;  /* 0x000000000000a94d */ /* 0x000fea0003800000 */
[----:B------:R-:W-:Y:S05]  /*1a80*/  BRA `(.L_x_45) ;  /* 0xffffffe400fc7947 */ /* 0x000fea000383ffff */
.L_x_1:
[----:B------:R-:W0:Y:S02]  /*1a90*/  LDC R2, c[0x0][0x3a8] ;  /* 0x0000ea00ff027b82 */ /* 0x000e240000000800 */
[----:B0-----:R-:W-:-:S13]  /*1aa0*/  ISETP.GE.AND P0, PT, R2, 0x1, PT ;  /* 0x000000010200780c */ /* 0x001fda0003f06270 */
[----:B------:R-:W-:Y:S05]  /*1ab0*/  @!P0 BRA `(.L_x_46) ;  /* 0x0000000400448947 */ /* 0x000fea0003800000 */
[C---:B------:R-:W-:Y:S01]  /*1ac0*/  LOP3.LUT R22, R2.reuse, 0xf, RZ, 0xc0, !PT ;  /* 0x0000000f02167812 */ /* 0x040fe200078ec0ff */
[----:B------:R-:W-:Y:S01]  /*1ad0*/  IMAD.MOV.U32 R23, RZ, RZ, RZ ;  /* 0x000000ffff177224 */ /* 0x000fe200078e00ff */
[----:B------:R-:W-:Y:S02]  /*1ae0*/  LOP3.LUT R2, R2, 0x7ffffff0, RZ, 0xc0, !PT ;  /* 0x7ffffff002027812 */ /* 0x000fe400078ec0ff */
[----:B------:R-:W-:-:S04]  /*1af0*/  IADD3 R4, PT, PT, R22, -0x1, RZ ;  /* 0xffffffff16047810 */ /* 0x000fc80007ffe0ff */
[----:B------:R-:W-:-:S13]  /*1b00*/  ISETP.GE.U32.AND P0, PT, R4, 0x7, PT ;  /* 0x000000070400780c */ /* 0x000fda0003f06070 */
.L_x_52:
[----:B01----:R-:W-:Y:S01]  /*1b10*/  IMAD R18, R23, 0x80, R0 ;  /* 0x0000008017127824 */ /* 0x003fe200078e0200 */
[----:B------:R-:W-:Y:S04]  /*1b20*/  BSSY.RECONVERGENT B0, `(.L_x_47) ;  /* 0x0000045000007945 */ /* 0x000fe80003800200 */
[----:B------:R-:W-:-:S13]  /*1b30*/  ISETP.GE.AND P1, PT, R18, R3, PT ;  /* 0x000000031200720c */ /* 0x000fda0003f26270 */
[----:B------:R-:W-:Y:S05]  /*1b40*/  @P1 BRA `(.L_x_48) ;  /* 0x0000000400081947 */ /* 0x000fea0003800000 */
[----:B------:R-:W0:Y:S01]  /*1b50*/  LDC R24, c[0x0][0x3a8] ;  /* 0x0000ea00ff187b82 */ /* 0x000e220000000800 */
[----:B------:R-:W-:Y:S01]  /*1b60*/  IMAD.MOV.U32 R26, RZ, RZ, RZ ;  /* 0x000000ffff1a7224 */ /* 0x000fe200078e00ff */
[----:B0-----:R-:W-:-:S13]  /*1b70*/  ISETP.GE.U32.AND P1, PT, R24, 0x10, PT ;  /* 0x000000101800780c */ /* 0x001fda0003f26070 */
[----:B------:R-:W-:Y:S05]  /*1b80*/  @!P1 BRA `(.L_x_49) ;  /* 0x0000000000809947 */ /* 0x000fea0003800000 */
[----:B------:R-:W-:-:S07]  /*1b90*/  IMAD.MOV.U32 R19, RZ, RZ, RZ ;  /* 0x000000ffff137224 */ /* 0x000fce00078e00ff */
.L_x_50:
[----:B0-----:R-:W0:Y:S02]  /*1ba0*/  LDC.64 R4, c[0x0][0x3a0] ;  /* 0x0000e800ff047b82 */ /* 0x001e240000000a00 */
[----:B0-----:R-:W-:-:S05]  /*1bb0*/  IMAD.WIDE.U32 R4, R19, 0x4, R4 ;  /* 0x0000000413047825 */ /* 0x001fca00078e0004 */
[----:B------:R-:W2:Y:S04]  /*1bc0*/  LDG.E R16, desc[UR6][R4.64] ;  /* 0x0000000604107981 */ /* 0x000ea8000c1e1900 */
[----:B------:R-:W2:Y:S01]  /*1bd0*/  LDG.E R17, desc[UR6][R4.64+0x4] ;  /* 0x0000040604117981 */ /* 0x000ea2000c1e1900 */
[----:B------:R-:W-:-:S03]  /*1be0*/  IMAD R25, R19, 0x4, R1 ;  /* 0x0000000413197824 */ /* 0x000fc600078e0201 */
[----:B------:R-:W3:Y:S04]  /*1bf0*/  LDG.E R26, desc[UR6][R4.64+0x8] ;  /* 0x00000806041a7981 */ /* 0x000ee8000c1e1900 */
[----:B------:R-:W3:Y:S04]  /*1c00*/  LDG.E R27, desc[UR6][R4.64+0xc] ;  /* 0x00000c06041b7981 */ /* 0x000ee8000c1e1900 */
[----:B------:R-:W4:Y:S04]  /*1c10*/  LDG.E R6, desc[UR6][R4.64+0x10] ;  /* 0x0000100604067981 */ /* 0x000f28000c1e1900 */
[----:B------:R-:W4:Y:S04]  /*1c20*/  LDG.E R7, desc[UR6][R4.64+0x14] ;  /* 0x0000140604077981 */ /* 0x000f28000c1e1900 */
[----:B------:R-:W5:Y:S04]  /*1c30*/  LDG.E R8, desc[UR6][R4.64+0x18] ;  /* 0x0000180604087981 */ /* 0x000f68000c1e1900 */
[----:B------:R-:W5:Y:S04]  /*1c40*/  LDG.E R9, desc[UR6][R4.64+0x1c] ;  /* 0x00001c0604097981 */ /* 0x000f68000c1e1900 */
[----:B------:R-:W5:Y:S04]  /*1c50*/  LDG.E R10, desc[UR6][R4.64+0x20] ;  /* 0x00002006040a7981 */ /* 0x000f68000c1e1900 */
[----:B------:R-:W5:Y:S04]  /*1c60*/  LDG.E R11, desc[UR6][R4.64+0x24] ;  /* 0x00002406040b7981 */ /* 0x000f68000c1e1900 */
[----:B------:R-:W5:Y:S04]  /*1c70*/  LDG.E R12, desc[UR6][R4.64+0x28] ;  /* 0x00002806040c7981 */ /* 0x000f68000c1e1900 */
[----:B------:R-:W5:Y:S04]  /*1c80*/  LDG.E R13, desc[UR6][R4.64+0x2c] ;  /* 0x00002c06040d7981 */ /* 0x000f68000c1e1900 */
[----:B------:R-:W5:Y:S04]  /*1c90*/  LDG.E R14, desc[UR6][R4.64+0x30] ;  /* 0x00003006040e7981 */ /* 0x000f68000c1e1900 */
[----:B------:R-:W5:Y:S04]  /*1ca0*/  LDG.E R15, desc[UR6][R4.64+0x34] ;  /* 0x00003406040f7981 */ /* 0x000f68000c1e1900 */
[----:B--2---:R0:W-:Y:S04]  /*1cb0*/  STL.64 [R25+0x18], R16 ;  /* 0x0000181019007387 */ /* 0x0041e80000100a00 */
[----:B0-----:R-:W2:Y:S04]  /*1cc0*/  LDG.E R16, desc[UR6][R4.64+0x38] ;  /* 0x0000380604107981 */ /* 0x001ea8000c1e1900 */
[----:B------:R-:W2:Y:S01]  /*1cd0*/  LDG.E R17, desc[UR6][R4.64+0x3c] ;  /* 0x00003c0604117981 */ /* 0x000ea2000c1e1900 */
[----:B------:R-:W-:-:S03]  /*1ce0*/  VIADD R19, R19, 0x10 ;  /* 0x0000001013137836 */ /* 0x000fc60000000000 */
[----:B---3--:R0:W-:Y:S04]  /*1cf0*/  STL.64 [R25+0x20], R26 ;  /* 0x0000201a19007387 */ /* 0x0081e80000100a00 */
[----:B----4-:R0:W-:Y:S04]  /*1d00*/  STL.64 [R25+0x28], R6 ;  /* 0x0000280619007387 */ /* 0x0101e80000100a00 */
[----:B-----5:R0:W-:Y:S04]  /*1d10*/  STL.64 [R25+0x30], R8 ;  /* 0x0000300819007387 */ /* 0x0201e80000100a00 */
[----:B------:R0:W-:Y:S01]  /*1d20*/  STL.64 [R25+0x38], R10 ;  /* 0x0000380a19007387 */ /* 0x0001e20000100a00 */
[----:B------:R-:W-:-:S03]  /*1d30*/  ISETP.NE.AND P1, PT, R19, R2, PT ;  /* 0x000000021300720c */ /* 0x000fc60003f25270 */
[----:B------:R0:W-:Y:S04]  /*1d40*/  STL.64 [R25+0x40], R12 ;  /* 0x0000400c19007387 */ /* 0x0001e80000100a00 */
[----:B------:R0:W-:Y:S04]  /*1d50*/  STL.64 [R25+0x48], R14 ;  /* 0x0000480e19007387 */ /* 0x0001e80000100a00 */
[----:B--2---:R0:W-:Y:S02]  /*1d60*/  STL.64 [R25+0x50], R16 ;  /* 0x0000501019007387 */ /* 0x0041e40000100a00 */
[----:B------:R-:W-:Y:S05]  /*1d70*/  @P1 BRA `(.L_x_50) ;  /* 0xfffffffc00881947 */ /* 0x000fea000383ffff */
[----:B0-----:R-:W-:-:S07]  /*1d80*/  IMAD.MOV.U32 R26, RZ, RZ, R2 ;  /* 0x000000ffff1a7224 */ /* 0x001fce00078e0002 */
.L_x_49:
[----:B------:R-:W-:Y:S01]  /*1d90*/  ISETP.NE.AND P1, PT, R22, RZ, PT ;  /* 0x000000ff1600720c */ /* 0x000fe20003f25270 */
[----:B------:R-:W-:-:S12]  /*1da0*/  IMAD.WIDE R4, R18, 0x4, R20 ;  /* 0x0000000412047825 */ /* 0x000fd800078e0214 */
[----:B------:R-:W-:Y:S05]  /*1db0*/  @!P1 BRA `(.L_x_51) ;  /* 0x0000000000689947 */ /* 0x000fea0003800000 */
[----:B------:R-:W-:Y:S01]  /*1dc0*/  LOP3.LUT P1, RZ, R24, 0x4, RZ, 0xc0, !PT ;  /* 0x0000000418ff7812 */ /* 0x000fe2000782c0ff */
[C---:B------:R-:W-:Y:S01]  /*1dd0*/  @P0 IMAD R27, R26.reuse, 0x4, R1 ;  /* 0x000000041a1b0824 */ /* 0x040fe200078e0201 */
[----:B------:R-:W0:Y:S11]  /*1de0*/  @P0 LDC.64 R24, c[0x0][0x3a0] ;  /* 0x0000e800ff180b82 */ /* 0x000e360000000a00 */
[----:B------:R-:W1:Y:S01]  /*1df0*/  @P1 LDC.64 R10, c[0x0][0x3a0] ;  /* 0x0000e800ff0a1b82 */ /* 0x000e620000000a00 */
[C---:B0-----:R-:W-:Y:S01]  /*1e00*/  @P0 IMAD.WIDE.U32 R24, R26.reuse, 0x4, R24 ;  /* 0x000000041a180825 */ /* 0x041fe200078e0018 */
[----:B------:R-:W-:-:S04]  /*1e10*/  @P0 IADD3 R26, PT, PT, R26, 0x8, RZ ;  /* 0x000000081a1a0810 */ /* 0x000fc80007ffe0ff */
[----:B------:R-:W2:Y:S04]  /*1e20*/  @P0 LDG.E R6, desc[UR6][R24.64] ;  /* 0x0000000618060981 */ /* 0x000ea8000c1e1900 */
[----:B------:R-:W2:Y:S01]  /*1e30*/  @P0 LDG.E R7, desc[UR6][R24.64+0x4] ;  /* 0x0000040618070981 */ /* 0x000ea2000c1e1900 */
[----:B-1----:R-:W-:-:S03]  /*1e40*/  @P1 IMAD.WIDE.U32 R10, R26, 0x4, R10 ;  /* 0x000000041a0a1825 */ /* 0x002fc600078e000a */
[----:B------:R-:W3:Y:S04]  /*1e50*/  @P0 LDG.E R8, desc[UR6][R24.64+0x8] ;  /* 0x0000080618080981 */ /* 0x000ee8000c1e1900 */
[----:B------:R-:W3:Y:S04]  /*1e60*/  @P0 LDG.E R9, desc[UR6][R24.64+0xc] ;  /* 0x00000c0618090981 */ /* 0x000ee8000c1e1900 */
[----:B------:R-:W4:Y:S04]  /*1e70*/  @P0 LDG.E R12, desc[UR6][R24.64+0x10] ;  /* 0x00001006180c0981 */ /* 0x000f28000c1e1900 */
[----:B------:R-:W4:Y:S04]  /*1e80*/  @P0 LDG.E R13, desc[UR6][R24.64+0x14] ;  /* 0x00001406180d0981 */ /* 0x000f28000c1e1900 */
[----:B------:R-:W5:Y:S04]  /*1e90*/  @P0 LDG.E R14, desc[UR6][R24.64+0x18] ;  /* 0x00001806180e0981 */ /* 0x000f68000c1e1900 */
[----:B------:R-:W5:Y:S04]  /*1ea0*/  @P0 LDG.E R15, desc[UR6][R24.64+0x1c] ;  /* 0x00001c06180f0981 */ /* 0x000f68000c1e1900 */
[----:B------:R-:W5:Y:S04]  /*1eb0*/  @P1 LDG.E R16, desc[UR6][R10.64] ;  /* 0x000000060a101981 */ /* 0x000f68000c1e1900 */
[----:B------:R-:W5:Y:S04]  /*1ec0*/  @P1 LDG.E R17, desc[UR6][R10.64+0x4] ;  /* 0x000004060a111981 */ /* 0x000f68000c1e1900 */
[----:B------:R-:W5:Y:S04]  /*1ed0*/  @P1 LDG.E R18, desc[UR6][R10.64+0x8] ;  /* 0x000008060a121981 */ /* 0x000f68000c1e1900 */
[----:B------:R-:W5:Y:S01]  /*1ee0*/  @P1 LDG.E R19, desc[UR6][R10.64+0xc] ;  /* 0x00000c060a131981 */ /* 0x000f62000c1e1900 */
[----:B------:R-:W-:-:S03]  /*1ef0*/  @P1 IMAD R26, R26, 0x4, R1 ;  /* 0x000000041a1a1824 */ /* 0x000fc600078e0201 */
[----:B--2---:R0:W-:Y:S04]  /*1f00*/  @P0 STL.64 [R27+0x18], R6 ;  /* 0x000018061b000387 */ /* 0x0041e80000100a00 */
[----:B---3--:R0:W-:Y:S04]  /*1f10*/  @P0 STL.64 [R27+0x20], R8 ;  /* 0x000020081b000387 */ /* 0x0081e80000100a00 */
[----:B----4-:R0:W-:Y:S04]  /*1f20*/  @P0 STL.64 [R27+0x28], R12 ;  /* 0x0000280c1b000387 */ /* 0x0101e80000100a00 */
[----:B-----5:R0:W-:Y:S04]  /*1f30*/  @P0 STL.64 [R27+0x30], R14 ;  /* 0x0000300e1b000387 */ /* 0x0201e80000100a00 */
[----:B------:R0:W-:Y:S04]  /*1f40*/  @P1 STL.64 [R26+0x18], R16 ;  /* 0x000018101a001387 */ /* 0x0001e80000100a00 */
[----:B------:R0:W-:Y:S02]  /*1f50*/  @P1 STL.64 [R26+0x20], R18 ;  /* 0x000020121a001387 */ /* 0x0001e40000100a00 */
.L_x_51:
[----:B------:R1:W-:Y:S02]  /*1f60*/  STG.E desc[UR6][R4.64], RZ ;  /* 0x000000ff04007986 */ /* 0x0003e4000c101906 */
.L_x_48:
[----:B------:R-:W-:Y:S05]  /*1f70*/  BSYNC.RECONVERGENT B0 ;  /* 0x0000000000007941 */ /* 0x000fea0003800200 */
.L_x_47:
[----:B------:R-:W2:Y:S01]  /*1f80*/  LDCU UR4, c[0x0][0x388] ;  /* 0x00007100ff0477ac */ /* 0x000ea20008000800 */
[----:B------:R-:W-:-:S05]  /*1f90*/  VIADD R23, R23, 0x1 ;  /* 0x0000000117177836 */ /* 0x000fca0000000000 */
[----:B--2---:R-:W-:-:S13]  /*1fa0*/  ISETP.NE.AND P1, PT, R23, UR4, PT ;  /* 0x0000000417007c0c */ /* 0x004fda000bf25270 */
[----:B------:R-:W-:Y:S05]  /*1fb0*/  @!P1 EXIT ;  /* 0x000000000000994d */ /* 0x000fea0003800000 */
[----:B------:R-:W-:Y:S05]  /*1fc0*/  BRA `(.L_x_52) ;  /* 0xfffffff800d07947 */ /* 0x000fea000383ffff */
.L_x_46:
[C---:B------:R-:W-:Y:S01]  /*1fd0*/  ISETP.GE.U32.AND P0, PT, R4.reuse, 0x4, PT ;  /* 0x000000040400780c */ /* 0x040fe20003f06070 */
[----:B------:R-:W-:Y:S01]  /*1fe0*/  IMAD.MOV.U32 R9, RZ, RZ, RZ ;  /* 0x000000ffff097224 */ /* 0x000fe200078e00ff */
[----:B------:R-:W-:-:S11]  /*1ff0*/  LOP3.LUT R10, R4, 0x3, RZ, 0xc0, !PT ;  /* 0x00000003040a7812 */ /* 0x000fd600078ec0ff */
[----:B------:R-:W-:Y:S05]  /*2000*/  @!P0 BRA `(.L_x_53) ;  /* 0x0000000000808947 */ /* 0x000fea0003800000 */
[C---:B-1----:R-:W-:Y:S01]  /*2010*/  VIADD R2, R0.reuse, 0x80 ;  /* 0x0000008000027836 */ /* 0x042fe20000000000 */
[CC--:B------:R-:W-:Y:S01]  /*2020*/  ISETP.GE.AND P0, PT, R0.reuse, R3.reuse, PT ;  /* 0x000000030000720c */ /* 0x0c0fe20003f06270 */
[----:B------:R-:W-:Y:S01]  /*2030*/  VIADD R6, R0, 0x100 ;  /* 0x0000010000067836 */ /* 0x000fe20000000000 */
[----:B------:R-:W-:Y:S01]  /*2040*/  LOP3.LUT R9, R4, 0x7ffffffc, RZ, 0xc0, !PT ;  /* 0x7ffffffc04097812 */ /* 0x000fe200078ec0ff */
[----:B------:R-:W-:Y:S01]  /*2050*/  VIADD R8, R0, 0x180 ;  /* 0x0000018000087836 */ /* 0x000fe20000000000 */
[-C--:B------:R-:W-:Y:S02]  /*2060*/  ISETP.GE.AND P1, PT, R2, R3.reuse, PT ;  /* 0x000000030200720c */ /* 0x080fe40003f26270 */
[-C--:B------:R-:W-:Y:S01]  /*2070*/  ISETP.GE.AND P2, PT, R6, R3.reuse, PT ;  /* 0x000000030600720c */ /* 0x080fe20003f46270 */
[----:B------:R-:W-:Y:S01]  /*2080*/  IMAD.WIDE R6, R0, 0x4, R20 ;  /* 0x0000000400067825 */ /* 0x000fe200078e0214 */
[----:B------:R-:W-:-:S05]  /*2090*/  ISETP.GE.AND P3, PT, R8, R3, PT ;  /* 0x000000030800720c */ /* 0x000fca0003f66270 */
[----:B------:R0:W-:Y:S01]  /*20a0*/  @!P0 STG.E desc[UR6][R6.64], RZ ;  /* 0x000000ff06008986 */ /* 0x0001e2000c101906 */
[----:B------:R-:W-:-:S03]  /*20b0*/  ISETP.NE.AND P0, PT, R9, 0x4, PT ;  /* 0x000000040900780c */ /* 0x000fc60003f05270 */
[----:B------:R0:W-:Y:S04]  /*20c0*/  @!P1 STG.E desc[UR6][R6.64+0x200], RZ ;  /* 0x000200ff06009986 */ /* 0x0001e8000c101906 */
[----:B------:R0:W-:Y:S04]  /*20d0*/  @!P2 STG.E desc[UR6][R6.64+0x400], RZ ;  /* 0x000400ff0600a986 */ /* 0x0001e8000c101906 */
[----:B------:R0:W-:Y:S02]  /*20e0*/  @!P3 STG.E desc[UR6][R6.64+0x600], RZ ;  /* 0x000600ff0600b986 */ /* 0x0001e4000c101906 */
[----:B------:R-:W-:Y:S05]  /*20f0*/  @!P0 BRA `(.L_x_53) ;  /* 0x0000000000448947 */ /* 0x000fea0003800000 */
[----:B0-----:R-:W-:-:S07]  /*2100*/  IMAD.MOV.U32 R7, RZ, RZ, 0x4 ;  /* 0x00000004ff077424 */ /* 0x001fce00078e00ff */
.L_x_54:
[C---:B--2---:R-:W-:Y:S02]  /*2110*/  IMAD R5, R7.reuse, 0x80, R0 ;  /* 0x0000008007057824 */ /* 0x044fe400078e0200 */
[----:B------:R-:W-:Y:S02]  /*2120*/  VIADD R7, R7, 0x4 ;  /* 0x0000000407077836 */ /* 0x000fe40000000000 */
[C---:B------:R-:W-:Y:S01]  /*2130*/  VIADD R4, R5.reuse, 0x100 ;  /* 0x0000010005047836 */ /* 0x040fe20000000000 */
[C---:B------:R-:W-:Y:S01]  /*2140*/  IADD3 R6, PT, PT, R5.reuse, 0x80, RZ ;  /* 0x0000008005067810 */ /* 0x040fe20007ffe0ff */
[C---:B------:R-:W-:Y:S01]  /*2150*/  VIADD R2, R5.reuse, 0x180 ;  /* 0x0000018005027836 */ /* 0x040fe20000000000 */
[CC--:B------:R-:W-:Y:S02]  /*2160*/  ISETP.GE.AND P0, PT, R5.reuse, R3.reuse, PT ;  /* 0x000000030500720c */ /* 0x0c0fe40003f06270 */
[-C--:B------:R-:W-:Y:S02]  /*2170*/  ISETP.GE.AND P1, PT, R6, R3.reuse, PT ;  /* 0x000000030600720c */ /* 0x080fe40003f26270 */
[-C--:B------:R-:W-:Y:S01]  /*2180*/  ISETP.GE.AND P2, PT, R4, R3.reuse, PT ;  /* 0x000000030400720c */ /* 0x080fe20003f46270 */
[----:B------:R-:W-:Y:S01]  /*2190*/  IMAD.WIDE R4, R5, 0x4, R20 ;  /* 0x0000000405047825 */ /* 0x000fe200078e0214 */
[----:B------:R-:W-:-:S07]  /*21a0*/  ISETP.GE.AND P3, PT, R2, R3, PT ;  /* 0x000000030200720c */ /* 0x000fce0003f66270 */
[----:B------:R2:W-:Y:S01]  /*21b0*/  @!P0 STG.E desc[UR6][R4.64], RZ ;  /* 0x000000ff04008986 */ /* 0x0005e2000c101906 */
[----:B------:R-:W-:-:S03]  /*21c0*/  ISETP.NE.AND P0, PT, R7, R9, PT ;  /* 0x000000090700720c */ /* 0x000fc60003f05270 */
[----:B------:R2:W-:Y:S04]  /*21d0*/  @!P1 STG.E desc[UR6][R4.64+0x200], RZ ;  /* 0x000200ff04009986 */ /* 0x0005e8000c101906 */
[----:B------:R2:W-:Y:S04]  /*21e0*/  @!P2 STG.E desc[UR6][R4.64+0x400], RZ ;  /* 0x000400ff0400a986 */ /* 0x0005e8000c101906 */
[----:B------:R2:W-:Y:S02]  /*21f0*/  @!P3 STG.E desc[UR6][R4.64+0x600], RZ ;  /* 0x000600ff0400b986 */ /* 0x0005e4000c101906 */
[----:B------:R-:W-:Y:S05]  /*2200*/  @P0 BRA `(.L_x_54) ;  /* 0xfffffffc00c00947 */ /* 0x000fea000383ffff */
.L_x_53:
[----:B------:R-:W-:-:S13]  /*2210*/  ISETP.NE.AND P0, PT, R10, RZ, PT ;  /* 0x000000ff0a00720c */ /* 0x000fda0003f05270 */
[----:B------:R-:W-:Y:S05]  /*2220*/  @!P0 EXIT ;  /* 0x000000000000894d */ /* 0x000fea0003800000 */
[----:B------:R-:W-:-:S05]  /*2230*/  UMOV UR4, URZ ;  /* 0x000000ff00047c82 */ /* 0x000fca0008000000 */
.L_x_55:
[C---:B-12---:R-:W-:Y:S01]  /*2240*/  IMAD R4, R9.reuse, 0x80, R0 ;  /* 0x0000008009047824 */ /* 0x046fe200078e0200 */
[----:B------:R-:W-:Y:S01]  /*2250*/  UIADD3 UR4, UPT, UPT, UR4, 0x1, URZ ;  /* 0x0000000104047890 */ /* 0x000fe2000fffe0ff */
[----:B------:R-:W-:-:S03]  /*2260*/  VIADD R9, R9, 0x1 ;  /* 0x0000000109097836 */ /* 0x000fc60000000000 */
[----:B------:R-:W-:-:S13]  /*2270*/  ISETP.GE.AND P0, PT, R4, R3, PT ;  /* 0x000000030400720c */ /* 0x000fda0003f06270 */
[----:B------:R-:W-:-:S05]  /*2280*/  @!P0 IMAD.WIDE R4, R4, 0x4, R20 ;  /* 0x0000000404048825 */ /* 0x000fca00078e0214 */
[----:B------:R3:W-:Y:S01]  /*2290*/  @!P0 STG.E desc[UR6][R4.64], RZ ;  /* 0x000000ff04008986 */ /* 0x0007e2000c101906 */
[----:B------:R-:W-:-:S13]  /*22a0*/  ISETP.NE.AND P0, PT, R10, UR4, PT ;  /* 0x000000040a007c0c */ /* 0x000fda000bf05270 */
[----:B---3--:R-:W-:Y:S05]  /*22b0*/  @P0 BRA `(.L_x_55) ;  /* 0xfffffffc00e00947 */ /* 0x008fea000383ffff */
[----:B------:R-:W-:Y:S05]  /*22c0*/  EXIT ;  /* 0x000000000000794d */ /* 0x000fea0003800000 */
.L_x_0:
[----:B------:R-:W-:-:S13]  /*22d0*/  ISETP.GE.AND P0, PT, R4, 0x1, PT ;  /* 0x000000010400780c */ /* 0x000fda0003f06270 */
[----:B------:R-:W-:Y:S05]  /*22e0*/  @!P0 EXIT ;  /* 0x000000000000894d */ /* 0x000fea0003800000 */
[----:B------:R-:W0:Y:S01]  /*22f0*/  LDCU UR4, c[0x0][0x390] ;  /* 0x00007200ff0477ac */ /* 0x000e220008000800 */
[----:B------:R-:W1:Y:S01]  /*2300*/  S2R R3, SR_TID.X ;  /* 0x0000000000037919 */ /* 0x000e620000002100 */
[----:B0-----:R-:W-:-:S09]  /*2310*/  UISETP.GE.AND UP0, UPT, UR4, 0x1, UPT ;  /* 0x000000010400788c */ /* 0x001fd2000bf06270 */
[----:B------:R-:W-:Y:S05]  /*2320*/  BRA.U !UP0, `(.L_x_56) ;  /* 0x0000001908487547 */ /* 0x000fea000b800000 */
[----:B------:R-:W0:Y:S01]  /*2330*/  LDC R9, c[0x0][0x3a8] ;  /* 0x0000ea00ff097b82 */ /* 0x000e220000000800 */
[----:B------:R-:W-:Y:S02]  /*2340*/  VIADD R4, R1, 0x18 ;  /* 0x0000001801047836 */ /* 0x000fe40000000000 */
[----:B------:R-:W-:Y:S01]  /*2350*/  IMAD.MOV.U32 R5, RZ, RZ, RZ ;  /* 0x000000ffff057224 */ /* 0x000fe200078e00ff */
[C---:B0-----:R-:W-:Y:S02]  /*2360*/  LOP3.LUT R6, R9.reuse, 0x7ffffff0, RZ, 0xc0, !PT ;  /* 0x7ffffff009067812 */ /* 0x041fe400078ec0ff */
[C---:B------:R-:W-:Y:S02]  /*2370*/  LOP3.LUT R7, R9.reuse, 0xf, RZ, 0xc0, !PT ;  /* 0x0000000f09077812 */ /* 0x040fe400078ec0ff */
[C---:B------:R-:W-:Y:S01]  /*2380*/  LOP3.LUT R8, R9.reuse, 0x7, RZ, 0xc0, !PT ;  /* 0x0000000709087812 */ /* 0x040fe200078ec0ff */
[----:B------:R-:W-:Y:S01]  /*2390*/  IMAD.MOV R10, RZ, RZ, -R6 ;  /* 0x000000ffff0a7224 */ /* 0x000fe200078e0a06 */
[----:B------:R-:W-:-:S07]  /*23a0*/  LOP3.LUT R9, R9, 0x3, RZ, 0xc0, !PT ;  /* 0x0000000309097812 */ /* 0x000fce00078ec0ff */
.L_x_98:
[----:B------:R-:W0:Y:S01]  /*23b0*/  LDCU UR4, c[0x0][0x3a8] ;  /* 0x00007500ff0477ac */ /* 0x000e220008000800 */
[----:B------:R2:W-:Y:S01]  /*23c0*/  STL.64 [R1], RZ ;  /* 0x000000ff01007387 */ /* 0x0005e20000100a00 */
[----:B-1----:R-:W-:-:S03]  /*23d0*/  LEA R0, R5, R3, 0x7 ;  /* 0x0000000305007211 */ /* 0x002fc600078e38ff */
[----:B------:R2:W-:Y:S04]  /*23e0*/  STL.64 [R1+0x8], RZ ;  /* 0x000008ff01007387 */ /* 0x0005e80000100a00 */
[----:B------:R2:W-:Y:S01]  /*23f0*/  STL.64 [R1+0x10], RZ ;  /* 0x000010ff01007387 */ /* 0x0005e20000100a00 */
[----:B0-----:R-:W-:-:S09]  /*2400*/  UISETP.GE.AND UP0, UPT, UR4, 0x1, UPT ;  /* 0x000000010400788c */ /* 0x001fd2000bf06270 */
[----:B--2---:R-:W-:Y:S05]  /*2410*/  BRA.U !UP0, `(.L_x_57) ;  /* 0x0000000508787547 */ /* 0x004fea000b800000 */
[----:B------:R-:W-:Y:S01]  /*2420*/  UIADD3 UR4, UPT, UPT, UR4, -0x1, URZ ;  /* 0xffffffff04047890 */ /* 0x000fe2000fffe0ff */
[----:B------:R-:W-:-:S03]  /*2430*/  IMAD.MOV.U32 R11, RZ, RZ, RZ ;  /* 0x000000ffff0b7224 */ /* 0x000fc600078e00ff */
[----:B------:R-:W-:-:S09]  /*2440*/  UISETP.GE.U32.AND UP0, UPT, UR4, 0xf, UPT ;  /* 0x0000000f0400788c */ /* 0x000fd2000bf06070 */
[----:B------:R-:W-:Y:S05]  /*2450*/  BRA.U !UP0, `(.L_x_58) ;  /* 0x0000000108a07547 */ /* 0x000fea000b800000 */
[----:B------:R-:W0:Y:S01]  /*2460*/  LDCU.64 UR4, c[0x0][0x3a0] ;  /* 0x00007400ff0477ac */ /* 0x000e220008000a00 */
[----:B------:R-:W-:Y:S02]  /*2470*/  VIADD R11, R1, 0x38 ;  /* 0x00000038010b7836 */ /* 0x000fe40000000000 */
[----:B------:R-:W-:Y:S01]  /*2480*/  IMAD.MOV.U32 R22, RZ, RZ, R10 ;  /* 0x000000ffff167224 */ /* 0x000fe200078e000a */
[----:B0-----:R-:W-:-:S04]  /*2490*/  UIADD3 UR4, UP0, UPT, UR4, 0x20, URZ ;  /* 0x0000002004047890 */ /* 0x001fc8000ff1e0ff */
[----:B------:R-:W-:Y:S02]  /*24a0*/  UIADD3.X UR5, UPT, UPT, URZ, UR5, URZ, UP0, !UPT ;  /* 0x00000005ff057290 */ /* 0x000fe400087fe4ff */
[----:B------:R-:W-:-:S04]  /*24b0*/  IMAD.U32 R23, RZ, RZ, UR4 ;  /* 0x00000004ff177e24 */ /* 0x000fc8000f8e00ff */
[----:B------:R-:W-:-:S07]  /*24c0*/  IMAD.U32 R26, RZ, RZ, UR5 ;  /* 0x00000005ff1a7e24 */ /* 0x000fce000f8e00ff */
.L_x_59:
[----:B------:R-:W-:Y:S02]  /*24d0*/  IMAD.MOV.U32 R24, RZ, RZ, R23 ;  /* 0x000000ffff187224 */ /* 0x000fe400078e0017 */
[----:B------:R-:W-:-:S05]  /*24e0*/  IMAD.MOV.U32 R25, RZ, RZ, R26 ;  /* 0x000000ffff197224 */ /* 0x000fca00078e001a */
[----:B------:R-:W2:Y:S04]  /*24f0*/  LDG.E R12, desc[UR6][R24.64+-0x20] ;  /* 0xffffe006180c7981 */ /* 0x000ea8000c1e1900 */
[----:B------:R-:W2:Y:S04]  /*2500*/  LDG.E R13, desc[UR6][R24.64+-0x1c] ;  /* 0xffffe406180d7981 */ /* 0x000ea8000c1e1900 */
[----:B------:R-:W3:Y:S04]  /*2510*/  LDG.E R14, desc[UR6][R24.64+-0x18] ;  /* 0xffffe806180e7981 */ /* 0x000ee8000c1e1900 */
[----:B------:R-:W3:Y:S04]  /*2520*/  LDG.E R15, desc[UR6][R24.64+-0x14] ;  /* 0xffffec06180f7981 */ /* 0x000ee8000c1e1900 */
[----:B------:R-:W4:Y:S04]  /*2530*/  LDG.E R16, desc[UR6][R24.64+-0x10] ;  /* 0xfffff00618107981 */ /* 0x000f28000c1e1900 */
[----:B------:R-:W4:Y:S04]  /*2540*/  LDG.E R17, desc[UR6][R24.64+-0xc] ;  /* 0xfffff40618117981 */ /* 0x000f28000c1e1900 */
[----:B------:R-:W5:Y:S04]  /*2550*/  LDG.E R18, desc[UR6][R24.64+-0x8] ;  /* 0xfffff80618127981 */ /* 0x000f68000c1e1900 */
[----:B------:R-:W5:Y:S04]  /*2560*/  LDG.E R19, desc[UR6][R24.64+-0x4] ;  /* 0xfffffc0618137981 */ /* 0x000f68000c1e1900 */
[----:B--2---:R0:W-:Y:S04]  /*2570*/  STL.64 [R11+-0x20], R12 ;  /* 0xffffe00c0b007387 */ /* 0x0041e80000100a00 */
[----:B---3--:R1:W-:Y:S04]  /*2580*/  STL.64 [R11+-0x18], R14 ;  /* 0xffffe80e0b007387 */ /* 0x0083e80000100a00 */
[----:B0-----:R-:W2:Y:S04]  /*2590*/  LDG.E R12, desc[UR6][R24.64] ;  /* 0x00000006180c7981 */ /* 0x001ea8000c1e1900 */
[----:B----4-:R0:W-:Y:S04]  /*25a0*/  STL.64 [R11+-0x10], R16 ;  /* 0xfffff0100b007387 */ /* 0x0101e80000100a00 */
[----:B------:R-:W2:Y:S04]  /*25b0*/  LDG.E R13, desc[UR6][R24.64+0x4] ;  /* 0x00000406180d7981 */ /* 0x000ea8000c1e1900 */
[----:B-----5:R3:W-:Y:S04]  /*25c0*/  STL.64 [R11+-0x8], R18 ;  /* 0xfffff8120b007387 */ /* 0x0207e80000100a00 */
[----:B-1----:R-:W4:Y:S04]  /*25d0*/  LDG.E R14, desc[UR6][R24.64+0x8] ;  /* 0x00000806180e7981 */ /* 0x002f28000c1e1900 */
[----:B------:R-:W4:Y:S04]  /*25e0*/  LDG.E R15, desc[UR6][R24.64+0xc] ;  /* 0x00000c06180f7981 */ /* 0x000f28000c1e1900 */
[----:B0-----:R-:W5:Y:S04]  /*25f0*/  LDG.E R16, desc[UR6][R24.64+0x10] ;  /* 0x0000100618107981 */ /* 0x001f68000c1e1900 */
[----:B------:R-:W5:Y:S04]  /*2600*/  LDG.E R17, desc[UR6][R24.64+0x14] ;  /* 0x0000140618117981 */ /* 0x000f68000c1e1900 */
[----:B---3--:R-:W3:Y:S04]  /*2610*/  LDG.E R18, desc[UR6][R24.64+0x18] ;  /* 0x0000180618127981 */ /* 0x008ee8000c1e1900 */
[----:B------:R-:W3:Y:S01]  /*2620*/  LDG.E R19, desc[UR6][R24.64+0x1c] ;  /* 0x00001c0618137981 */ /* 0x000ee2000c1e1900 */
[----:B------:R-:W-:-:S05]  /*2630*/  VIADD R22, R22, 0x10 ;  /* 0x0000001016167836 */ /* 0x000fca0000000000 */
[----:B------:R-:W-:Y:S02]  /*2640*/  ISETP.NE.AND P0, PT, R22, RZ, PT ;  /* 0x000000ff1600720c */ /* 0x000fe40003f05270 */
[----:B------:R-:W-:-:S04]  /*2650*/  IADD3 R23, P1, PT, R24, 0x40, RZ ;  /* 0x0000004018177810 */ /* 0x000fc80007f3e0ff */
[----:B------:R-:W-:Y:S01]  /*2660*/  IADD3.X R26, PT, PT, RZ, R25, RZ, P1, !PT ;  /* 0x00000019ff1a7210 */ /* 0x000fe20000ffe4ff */
[----:B--2---:R-:W-:Y:S04]  /*2670*/  STL.64 [R11], R12 ;  /* 0x0000000c0b007387 */ /* 0x004fe80000100a00 */
[----:B----4-:R-:W-:Y:S04]  /*2680*/  STL.64 [R11+0x8], R14 ;  /* 0x0000080e0b007387 */ /* 0x010fe80000100a00 */
[----:B-----5:R-:W-:Y:S04]  /*2690*/  STL.64 [R11+0x10], R16 ;  /* 0x000010100b007387 */ /* 0x020fe80000100a00 */
[----:B---3--:R0:W-:Y:S02]  /*26a0*/  STL.64 [R11+0x18], R18 ;  /* 0x000018120b007387 */ /* 0x0081e40000100a00 */
[----:B0-----:R-:W-:Y:S01]  /*26b0*/  VIADD R11, R11, 0x40 ;  /* 0x000000400b0b7836 */ /* 0x001fe20000000000 */
[----:B------:R-:W-:Y:S06]  /*26c0*/  @P0 BRA `(.L_x_59) ;  /* 0xfffffffc00800947 */ /* 0x000fec000383ffff */
[----:B------:R-:W-:-:S07]  /*26d0*/  IMAD.MOV.U32 R11, RZ, RZ, R6 ;  /* 0x000000ffff0b7224 */ /* 0x000fce00078e0006 */
.L_x_58:
[----:B------:R-:W-:-:S13]  /*26e0*/  ISETP.NE.AND P0, PT, R7, RZ, PT ;  /* 0x000000ff0700720c */ /* 0x000fda0003f05270 */
[----:B------:R-:W-:Y:S05]  /*26f0*/  @!P0 BRA `(.L_x_57) ;  /* 0x0000000000c08947 */ /* 0x000fea0003800000 */
[----:B------:R-:W-:Y:S01]  /*2700*/  VIADD R12, R7, 0xffffffff ;  /* 0xffffffff070c7836 */ /* 0x000fe20000000000 */
[----:B------:R-:W-:-:S04]  /*2710*/  ISETP.NE.AND P1, PT, R8, RZ, PT ;  /* 0x000000ff0800720c */ /* 0x000fc80003f25270 */
[----:B------:R-:W-:-:S13]  /*2720*/  ISETP.GE.U32.AND P0, PT, R12, 0x7, PT ;  /* 0x000000070c00780c */ /* 0x000fda0003f06070 */
[----:B------:R-:W-:Y:S05]  /*2730*/  @!P0 BRA `(.L_x_60) ;  /* 0x0000000000408947 */ /* 0x000fea0003800000 */
        /* <DEDUP_REMOVED lines=16> */
.L_x_60:
[----:B------:R-:W-:Y:S05]  /*2840*/  @!P1 BRA `(.L_x_57) ;  /* 0x00000000006c9947 */ /* 0x000fea0003800000 */
[----:B0-----:R-:W-:Y:S01]  /*2850*/  VIADD R12, R8, 0xffffffff ;  /* 0xffffffff080c7836 */ /* 0x001fe20000000000 */
        /* <DEDUP_REMOVED lines=13> */
.L_x_61:
[----:B------:R-:W-:Y:S05]  /*2930*/  @!P1 BRA `(.L_x_57) ;  /* 0x0000000000309947 */ /* 0x000fea0003800000 */
[----:B0-----:R-:W0:Y:S02]  /*2940*/  LDC.64 R12, c[0x0][0x3a0] ;  /* 0x0000e800ff0c7b82 */ /* 0x001e240000000a00 */
[----:B0-----:R-:W-:-:S05]  /*2950*/  IMAD.WIDE.U32 R12, R11, 0x4, R12 ;  /* 0x000000040b0c7825 */ /* 0x001fca00078e000c */
[----:B------:R-:W2:Y:S01]  /*2960*/  LDG.E R14, desc[UR6][R12.64] ;  /* 0x000000060c0e7981 */ /* 0x000ea2000c1e1900 */
[----:B------:R-:W-:Y:S02]  /*2970*/  LEA R15, R11, R1, 0x2 ;  /* 0x000000010b0f7211 */ /* 0x000fe400078e10ff */
[----:B------:R-:W-:-:S03]  /*2980*/  ISETP.NE.AND P0, PT, R9, 0x1, PT ;  /* 0x000000010900780c */ /* 0x000fc60003f05270 */
[----:B--2---:R1:W-:Y:S10]  /*2990*/  STL [R15+0x18], R14 ;  /* 0x0000180e0f007387 */ /* 0x0043f40000100800 */
[----:B------:R-:W-:Y:S05]  /*29a0*/  @!P0 BRA `(.L_x_57) ;  /* 0x0000000000148947 */ /* 0x000fea0003800000 */
[----:B------:R-:W-:Y:S01]  /*29b0*/  ISETP.NE.AND P0, PT, R9, 0x2, PT ;  /* 0x000000020900780c */ /* 0x000fe20003f05270 */
[----:B------:R-:W2:-:S12]  /*29c0*/  LDG.E R11, desc[UR6][R12.64+0x4] ;  /* 0x000004060c0b7981 */ /* 0x000e98000c1e1900 */
[----:B-1----:R-:W3:Y:S04]  /*29d0*/  @P0 LDG.E R14, desc[UR6][R12.64+0x8] ;  /* 0x000008060c0e0981 */ /* 0x002ee8000c1e1900 */
[----:B--2---:R2:W-:Y:S04]  /*29e0*/  STL [R15+0x1c], R11 ;  /* 0x00001c0b0f007387 */ /* 0x0045e80000100800 */
[----:B---3--:R2:W-:Y:S02]  /*29f0*/  @P0 STL [R15+0x20], R14 ;  /* 0x0000200e0f000387 */ /* 0x0085e40000100800 */
.L_x_57:
[----:B------:R-:W-:Y:S01]  /*2a00*/  BSSY.RECONVERGENT B2, `(.L_x_62) ;  /* 0x000011c000027945 */ /* 0x000fe20003800200 */
[----:B0-----:R-:W-:Y:S02]  /*2a10*/  IMAD.IADD R18, R2, 0x1, R0 ;  /* 0x0000000102127824 */ /* 0x001fe400078e0200 */
[----:B------:R-:W-:Y:S02]  /*2a20*/  IMAD.MOV.U32 R16, RZ, RZ, RZ ;  /* 0x000000ffff107224 */ /* 0x000fe400078e00ff */
[----:B------:R-:W-:-:S07]  /*2a30*/  IMAD.MOV.U32 R13, RZ, RZ, RZ ;  /* 0x000000ffff0d7224 */ /* 0x000fce00078e00ff */
.L_x_97:
[----:B------:R-:W-:Y:S01]  /*2a40*/  ISETP.GT.AND P0, PT, R16, 0x17, PT ;  /* 0x000000171000780c */ /* 0x000fe20003f04270 */
[----:B--23--:R-:W-:-:S12]  /*2a50*/  IMAD.MOV.U32 R11, RZ, RZ, -0x1 ;  /* 0xffffffffff0b7424 */ /* 0x00cfd800078e00ff */
[----:B0-----:R-:W-:Y:S05]  /*2a60*/  @P0 BRA `(.L_x_63) ;  /* 0x0000001000540947 */ /* 0x001fea0003800000 */
[----:B------:R-:W-:Y:S01]  /*2a70*/  SHF.R.U32.HI R12, RZ, R13, R18 ;  /* 0x0000000dff0c7219 */ /* 0x000fe20000011612 */
[----:B------:R-:W-:Y:S03]  /*2a80*/  BSSY.RELIABLE B1, `(.L_x_64) ;  /* 0x000010e000017945 */ /* 0x000fe60003800100 */
[----:B------:R-:W-:-:S04]  /*2a90*/  LOP3.LUT R12, R12, 0x1, RZ, 0xc0, !PT ;  /* 0x000000010c0c7812 */ /* 0x000fc800078ec0ff */
[----:B------:R-:W-:-:S13]  /*2aa0*/  ISETP.NE.U32.AND P0, PT, R12, 0x1, PT ;  /* 0x000000010c00780c */ /* 0x000fda0003f05070 */
[----:B------:R-:W-:Y:S05]  /*2ab0*/  @P0 BRA `(.L_x_65) ;  /* 0x0000001000280947 */ /* 0x000fea0003800000 */
[----:B-1----:R-:W0:Y:S02]  /*2ac0*/  LDC.64 R14, c[0x0][0x398] ;  /* 0x0000e600ff0e7b82 */ /* 0x002e240000000a00 */
        /* <DEDUP_REMOVED lines=15> */
.L_x_70:
        /* <DEDUP_REMOVED lines=11> */
.L_x_69:
[----:B------:R-:W-:Y:S01]  /*2c70*/  IADD3 R11, PT, PT, R23, -R12, RZ ;  /* 0x8000000c170b7210 */ /* 0x000fe20007ffe0ff */
[----:B------:R-:W-:Y:S01]  /*2c80*/  IMAD.IADD R23, R12, 0x1, -R23 ;  /* 0x000000010c177824 */ /* 0x000fe200078e0a17 */
[----:B------:R-:W-:Y:S02]  /*2c90*/  BSSY.RECONVERGENT B3, `(.L_x_71) ;  /* 0x000001d000037945 */ /* 0x000fe40003800200 */
[----:B------:R-:W-:Y:S02]  /*2ca0*/  LOP3.LUT R24, R11, 0xf, RZ, 0xc0, !PT ;  /* 0x0000000f0b187812 */ /* 0x000fe400078ec0ff */
[----:B------:R-:W-:Y:S02]  /*2cb0*/  ISETP.GT.U32.AND P0, PT, R23, -0x10, PT ;  /* 0xfffffff01700780c */ /* 0x000fe40003f04070 */
[----:B------:R-:W-:-:S11]  /*2cc0*/  ISETP.NE.AND P1, PT, R24, RZ, PT ;  /* 0x000000ff1800720c */ /* 0x000fd60003f25270 */
[----:B------:R-:W-:Y:S05]  /*2cd0*/  @P0 BRA `(.L_x_72) ;  /* 0x0000000000600947 */ /* 0x000fea0003800000 */
[----:B------:R-:W-:Y:S01]  /*2ce0*/  IMAD.MOV.U32 R22, RZ, RZ, 0x1 ;  /* 0x00000001ff167424 */ /* 0x000fe200078e00ff */
[----:B------:R-:W-:Y:S01]  /*2cf0*/  LOP3.LUT R23, R11, 0xfffffff0, RZ, 0xc0, !PT ;  /* 0xfffffff00b177812 */ /* 0x000fe200078ec0ff */
[----:B------:R-:W-:-:S07]  /*2d00*/  IMAD.MOV.U32 R14, RZ, RZ, RZ ;  /* 0x000000ffff0e7224 */ /* 0x000fce00078e00ff */
.L_x_73:
        /* <DEDUP_REMOVED lines=21> */
.L_x_72:
[----:B------:R-:W-:Y:S05]  /*2e60*/  BSYNC.RECONVERGENT B3 ;  /* 0x0000000000037941 */ /* 0x000fea0003800200 */
.L_x_71:
        /* <DEDUP_REMOVED lines=8> */
[----:B------:R-:W-:Y:S01]  /*2ef0*/  IMAD.IADD R14, R1, 0x1, R12 ;  /* 0x00000001010e7824 */ /* 0x000fe200078e020c */
[----:B------:R-:W-:-:S04]  /*2f00*/  IADD3 R12, PT, PT, R12, 0x8, RZ ;  /* 0x000000080c0c7810 */ /* 0x000fc80007ffe0ff */
        /* <DEDUP_REMOVED lines=8> */
.L_x_76:
[----:B------:R-:W-:Y:S05]  /*2f90*/  BSYNC.RECONVERGENT B4 ;  /* 0x0000000000047941 */ /* 0x000fea0003800200 */
.L_x_75:
        /* <DEDUP_REMOVED lines=20> */
.L_x_74:
[----:B------:R-:W-:Y:S05]  /*30e0*/  BSYNC.RECONVERGENT B3 ;  /* 0x0000000000037941 */ /* 0x000fea0003800200 */
.L_x_68:
[----:B------:R-:W-:Y:S05]  /*30f0*/  BSYNC.RELIABLE B0 ;  /* 0x0000000000007941 */ /* 0x000fea0003800100 */
.L_x_67:
[----:B--23--:R-:W-:Y:S02]  /*3100*/  VIADD R12, R19, 0xffffffff ;  /* 0xffffffff130c7836 */ /* 0x00cfe40000000000 */
[----:B------:R-:W-:-:S03]  /*3110*/  VIADD R16, R16, 0x1 ;  /* 0x0000000110107836 */ /* 0x000fc60000000000 */
[----:B------:R2:W-:Y:S01]  /*3120*/  STL [R17+-0x4], R12 ;  /* 0xfffffc0c11007387 */ /* 0x0005e20000100800 */
[----:B------:R-:W-:Y:S05]  /*3130*/  BRA `(.L_x_65) ;  /* 0x0000000800887947 */ /* 0x000fea0003800000 */
.L_x_66:
[----:B------:R-:W-:Y:S01]  /*3140*/  ISETP.GT.AND P0, PT, R12, 0x17, PT ;  /* 0x000000170c00780c */ /* 0x000fe20003f04270 */
[----:B------:R-:W-:-:S12]  /*3150*/  BSSY.RELIABLE B0, `(.L_x_77) ;  /* 0x000000c000007945 */ /* 0x000fd80003800100 */
[----:B------:R-:W-:Y:S05]  /*3160*/  @P0 BRA `(.L_x_78) ;  /* 0x0000000000280947 */ /* 0x000fea0003800000 */
[----:B------:R-:W-:-:S07]  /*3170*/  IMAD.MOV.U32 R14, RZ, RZ, R12 ;  /* 0x000000ffff0e7224 */ /* 0x000fce00078e000c */
.L_x_79:
[----:B------:R-:W-:-:S06]  /*3180*/  IADD3 R15, PT, PT, R1, R14, RZ ;  /* 0x0000000e010f7210 */ /* 0x000fcc0007ffe0ff */
        /* <DEDUP_REMOVED lines=8> */
.L_x_78:
[----:B------:R-:W-:Y:S05]  /*3210*/  BSYNC.RELIABLE B0 ;  /* 0x0000000000007941 */ /* 0x000fea0003800100 */
.L_x_77:
[----:B------:R-:W-:Y:S01]  /*3220*/  ISETP.GE.AND P1, PT, R23, 0x1, PT ;  /* 0x000000011700780c */ /* 0x000fe20003f26270 */
[----:B------:R-:W-:-:S12]  /*3230*/  BSSY.RELIABLE B0, `(.L_x_80) ;  /* 0x000000c000007945 */ /* 0x000fd80003800100 */
[----:B------:R-:W-:Y:S05]  /*3240*/  @!P1 BRA `(.L_x_81) ;  /* 0x0000000000289947 */ /* 0x000fea0003800000 */
[----:B------:R-:W-:-:S07]  /*3250*/  IMAD.MOV.U32 R14, RZ, RZ, RZ ;  /* 0x000000ffff0e7224 */ /* 0x000fce00078e00ff */
.L_x_82:
        /* <DEDUP_REMOVED lines=9> */
.L_x_81:
[----:B------:R-:W-:Y:S05]  /*32f0*/  BSYNC.RELIABLE B0 ;  /* 0x0000000000007941 */ /* 0x000fea0003800100 */
.L_x_80:
        /* <DEDUP_REMOVED lines=12> */
.L_x_87:
[----:B0-----:R-:W-:Y:S01]  /*33c0*/  IMAD.IADD R22, R1, 0x1, R12 ;  /* 0x0000000101167824 */ /* 0x001fe200078e020c */
[----:B------:R-:W-:Y:S01]  /*33d0*/  IADD3 R14, PT, PT, R14, 0x10, RZ ;  /* 0x000000100e0e7810 */ /* 0x000fe20007ffe0ff */
[----:B------:R-:W-:-:S03]  /*33e0*/  VIADD R12, R12, 0x10 ;  /* 0x000000100c0c7836 */ /* 0x000fc60000000000 */
[----:B------:R0:W-:Y:S01]  /*33f0*/  STL.U8 [R22], R24 ;  /* 0x0000001816007387 */ /* 0x0001e20000100000 */
[----:B------:R-:W-:-:S03]  /*3400*/  ISETP.NE.AND P0, PT, R14, R15, PT ;  /* 0x0000000f0e00720c */ /* 0x000fc60003f05270 */
        /* <DEDUP_REMOVED lines=16> */
.L_x_86:
[----:B------:R-:W-:Y:S05]  /*3510*/  BSYNC.RECONVERGENT B3 ;  /* 0x0000000000037941 */ /* 0x000fea0003800200 */
.L_x_85:
        /* <DEDUP_REMOVED lines=17> */
.L_x_89:
[----:B------:R-:W-:Y:S05]  /*3630*/  BSYNC.RECONVERGENT B3 ;  /* 0x0000000000037941 */ /* 0x000fea0003800200 */
.L_x_88:
        /* <DEDUP_REMOVED lines=13> */
[----:B------:R-:W-:Y:S02]  /*3710*/  IADD3 R12, PT, PT, R1, R12, RZ ;  /* 0x0000000c010c7210 */ /* 0x000fe40007ffe0ff */
[----:B------:R-:W-:-:S03]  /*3720*/  ISETP.NE.AND P0, PT, R11, 0x1, PT ;  /* 0x000000010b00780c */ /* 0x000fc60003f05270 */
[----:B------:R2:W-:Y:S10]  /*3730*/  STL.U8 [R12], R14 ;  /* 0x0000000e0c007387 */ /* 0x0005f40000100000 */
[----:B--2---:R-:W-:Y:S05]  /*3740*/  @!P0 BRA `(.L_x_84) ;  /* 0x00000000000c8947 */ /* 0x004fea0003800000 */
[----:B------:R-:W-:Y:S01]  /*3750*/  ISETP.NE.AND P0, PT, R11, 0x2, PT ;  /* 0x000000020b00780c */ /* 0x000fe20003f05270 */
[----:B------:R2:W-:-:S12]  /*3760*/  STL.U8 [R12+0x1], R14 ;  /* 0x0000010e0c007387 */ /* 0x0005d80000100000 */
[----:B------:R2:W-:Y:S02]  /*3770*/  @P0 STL.U8 [R12+0x2], R14 ;  /* 0x0000020e0c000387 */ /* 0x0005e40000100000 */
.L_x_84:
[----:B------:R-:W-:Y:S05]  /*3780*/  BSYNC.RECONVERGENT B0 ;  /* 0x0000000000007941 */ /* 0x000fea0003800200 */
.L_x_83:
[----:B------:R-:W-:Y:S04]  /*3790*/  BSSY.RECONVERGENT B0, `(.L_x_90) ;  /* 0x0000039000007945 */ /* 0x000fe80003800200 */
[----:B------:R-:W-:Y:S05]  /*37a0*/  @!P1 BRA `(.L_x_91) ;  /* 0x0000000000dc9947 */ /* 0x000fea0003800000 */
[C---:B------:R-:W-:Y:S01]  /*37b0*/  ISETP.GE.U32.AND P0, PT, R23.reuse, 0x10, PT ;  /* 0x000000101700780c */ /* 0x040fe20003f06070 */
[----:B------:R-:W-:Y:S01]  /*37c0*/  BSSY.RECONVERGENT B3, `(.L_x_92) ;  /* 0x000000f000037945 */ /* 0x000fe20003800200 */
[----:B0-----:R-:W-:Y:S01]  /*37d0*/  LOP3.LUT R24, R23, 0xf, RZ, 0xc0, !PT ;  /* 0x0000000f17187812 */ /* 0x001fe200078ec0ff */
[----:B--2---:R-:W-:-:S03]  /*37e0*/  IMAD.MOV.U32 R12, RZ, RZ, RZ ;  /* 0x000000ffff0c7224 */ /* 0x004fc600078e00ff */
[----:B------:R-:W-:-:S07]  /*37f0*/  ISETP.NE.AND P1, PT, R24, RZ, PT ;  /* 0x000000ff1800720c */ /* 0x000fce0003f25270 */
[----:B------:R-:W-:Y:S06]  /*3800*/  @!P0 BRA `(.L_x_93) ;  /* 0x0000000000288947 */ /* 0x000fec0003800000 */
[----:B------:R-:W-:Y:S01]  /*3810*/  LOP3.LUT R12, R23, 0x7ffffff0, RZ, 0xc0, !PT ;  /* 0x7ffffff0170c7812 */ /* 0x000fe200078ec0ff */
[----:B------:R-:W-:Y:S02]  /*3820*/  IMAD.MOV.U32 R11, RZ, RZ, RZ ;  /* 0x000000ffff0b7224 */ /* 0x000fe400078e00ff */
[----:B-1----:R-:W-:Y:S02]  /*3830*/  IMAD.MOV.U32 R14, RZ, RZ, 0x1010101 ;  /* 0x01010101ff0e7424 */ /* 0x002fe400078e00ff */
[----:B------:R-:W-:-:S07]  /*3840*/  IMAD.MOV.U32 R15, RZ, RZ, 0x1010101 ;  /* 0x01010101ff0f7424 */ /* 0x000fce00078e00ff */
.L_x_94:
[----:B0-----:R-:W-:Y:S02]  /*3850*/  IMAD.IADD R22, R1, 0x1, R11 ;  /* 0x0000000101167824 */ /* 0x001fe400078e020b */
[----:B------:R-:W-:-:S03]  /*3860*/  VIADD R11, R11, 0x10 ;  /* 0x000000100b0b7836 */ /* 0x000fc60000000000 */
[----:B------:R0:W-:Y:S02]  /*3870*/  STL.64 [R22], R14 ;  /* 0x0000000e16007387 */ /* 0x0001e40000100a00 */
[----:B------:R-:W-:Y:S02]  /*3880*/  ISETP.NE.AND P0, PT, R11, R12, PT ;  /* 0x0000000c0b00720c */ /* 0x000fe40003f05270 */
[----:B------:R0:W-:Y:S11]  /*3890*/  STL.64 [R22+0x8], R14 ;  /* 0x0000080e16007387 */ /* 0x0001f60000100a00 */
[----:B------:R-:W-:Y:S05]  /*38a0*/  @P0 BRA `(.L_x_94) ;  /* 0xfffffffc00e80947 */ /* 0x000fea000383ffff */
.L_x_93:
[----:B------:R-:W-:Y:S05]  /*38b0*/  BSYNC.RECONVERGENT B3 ;  /* 0x0000000000037941 */ /* 0x000fea0003800200 */
.L_x_92:
[----:B------:R-:W-:Y:S05]  /*38c0*/  @!P1 BRA `(.L_x_91) ;  /* 0x0000000000949947 */ /* 0x000fea0003800000 */
[----:B------:R-:W-:Y:S01]  /*38d0*/  ISETP.GE.U32.AND P0, PT, R24, 0x8, PT ;  /* 0x000000081800780c */ /* 0x000fe20003f06070 */
[----:B------:R-:W-:Y:S01]  /*38e0*/  BSSY.RECONVERGENT B3, `(.L_x_95) ;  /* 0x000000f000037945 */ /* 0x000fe20003800200 */
[----:B01----:R-:W-:-:S04]  /*38f0*/  LOP3.LUT R15, R23, 0x7, RZ, 0xc0, !PT ;  /* 0x00000007170f7812 */ /* 0x003fc800078ec0ff */
        /* <DEDUP_REMOVED lines=13> */
.L_x_96:
[----:B------:R-:W-:Y:S05]  /*39d0*/  BSYNC.RECONVERGENT B3 ;  /* 0x0000000000037941 */ /* 0x000fea0003800200 */
.L_x_95:
        /* <DEDUP_REMOVED lines=12> */
[----:B---3--:R-:W-:Y:S01]  /*3aa0*/  IMAD.MOV.U32 R11, RZ, RZ, 0x1 ;  /* 0x00000001ff0b7424 */ /* 0x008fe200078e00ff */
[----:B------:R-:W-:Y:S01]  /*3ab0*/  ISETP.NE.AND P0, PT, R23, 0x1, PT ;  /* 0x000000011700780c */ /* 0x000fe20003f05270 */
[----:B------:R-:W-:-:S05]  /*3ac0*/  IMAD.IADD R12, R1, 0x1, R12 ;  /* 0x00000001010c7824 */ /* 0x000fca00078e020c */
[----:B------:R4:W-:Y:S07]  /*3ad0*/  STL.U8 [R12], R11 ;  /* 0x0000000b0c007387 */ /* 0x0009ee0000100000 */
[----:B------:R-:W-:Y:S05]  /*3ae0*/  @!P0 BRA `(.L_x_91) ;  /* 0x00000000000c8947 */ /* 0x000fea0003800000 */
[----:B------:R-:W-:Y:S01]  /*3af0*/  ISETP.NE.AND P0, PT, R23, 0x2, PT ;  /* 0x000000021700780c */ /* 0x000fe20003f05270 */
[----:B------:R0:W-:-:S12]  /*3b00*/  STL.U8 [R12+0x1], R11 ;  /* 0x0000010b0c007387 */ /* 0x0001d80000100000 */
[----:B------:R0:W-:Y:S02]  /*3b10*/  @P0 STL.U8 [R12+0x2], R11 ;  /* 0x0000020b0c000387 */ /* 0x0001e40000100000 */
.L_x_91:
[----:B------:R-:W-:Y:S05]  /*3b20*/  BSYNC.RECONVERGENT B0 ;  /* 0x0000000000007941 */ /* 0x000fea0003800200 */
.L_x_90:
[----:B0-2-4-:R-:W-:Y:S02]  /*3b30*/  VIADD R12, R19, 0xffffffff ;  /* 0xffffffff130c7836 */ /* 0x015fe40000000000 */
[----:B------:R-:W-:-:S03]  /*3b40*/  VIADD R16, R16, 0x1 ;  /* 0x0000000110107836 */ /* 0x000fc60000000000 */
[----:B------:R0:W-:Y:S04]  /*3b50*/  STL [R17+-0x4], R12 ;  /* 0xfffffc0c11007387 */ /* 0x0001e80000100800 */
.L_x_65:
[----:B------:R-:W-:Y:S05]  /*3b60*/  BSYNC.RELIABLE B1 ;  /* 0x0000000000017941 */ /* 0x000fea0003800100 */
.L_x_64:
[----:B------:R-:W4:Y:S01]  /*3b70*/  LDCU UR4, c[0x0][0x390] ;  /* 0x00007200ff0477ac */ /* 0x000f220008000800 */
[----:B------:R-:W-:-:S05]  /*3b80*/  VIADD R13, R13, 0x1 ;  /* 0x000000010d0d7836 */ /* 0x000fca0000000000 */
[----:B----4-:R-:W-:-:S13]  /*3b90*/  ISETP.NE.AND P0, PT, R13, UR4, PT ;  /* 0x000000040d007c0c */ /* 0x010fda000bf05270 */
[----:B------:R-:W-:Y:S05]  /*3ba0*/  @P0 BRA `(.L_x_97) ;  /* 0xffffffec00a40947 */ /* 0x000fea000383ffff */
[----:B---3--:R-:W-:-:S07]  /*3bb0*/  MOV R11, R16 ;  /* 0x00000010000b7202 */ /* 0x008fce0000000f00 */
.L_x_63:
[----:B------:R-:W-:Y:S05]  /*3bc0*/  BSYNC.RECONVERGENT B2 ;  /* 0x0000000000027941 */ /* 0x000fea0003800200 */
.L_x_62:
[----:B------:R-:W-:Y:S05]  /*3bd0*/  WARPSYNC.ALL ;  /* 0x0000000000007948 */ /* 0x000fea0003800000 */
[----:B------:R-:W3:Y:S01]  /*3be0*/  LDCU UR4, c[0x0][0x388] ;  /* 0x00007100ff0477ac */ /* 0x000ee20008000800 */
[----:B------:R-:W-:Y:S02]  /*3bf0*/  VIADD R5, R5, 0x1 ;  /* 0x0000000105057836 */ /* 0x000fe40000000000 */
[----:B0-2---:R-:W-:-:S05]  /*3c00*/  IMAD.WIDE R12, R0, 0x4, R20 ;  /* 0x00000004000c7825 */ /* 0x005fca00078e0214 */
[----:B------:R0:W-:Y:S01]  /*3c10*/  STG.E desc[UR6][R12.64], R11 ;  /* 0x0000000b0c007986 */ /* 0x0001e2000c101906 */
[----:B---3--:R-:W-:-:S13]  /*3c20*/  ISETP.NE.AND P0, PT, R5, UR4, PT ;  /* 0x0000000405007c0c */ /* 0x008fda000bf05270 */
[----:B0-----:R-:W-:Y:S05]  /*3c30*/  @!P0 EXIT ;  /* 0x000000000000894d */ /* 0x001fea0003800000 */
[----:B------:R-:W-:Y:S05]  /*3c40*/  BRA `(.L_x_98) ;  /* 0xffffffe400d87947 */ /* 0x000fea000383ffff */
.L_x_56:
[----:B------:R-:W0:Y:S02]  /*3c50*/  LDC R0, c[0x0][0x3a8] ;  /* 0x0000ea00ff007b82 */ /* 0x000e240000000800 */
[----:B0-----:R-:W-:-:S13]  /*3c60*/  ISETP.GE.AND P0, PT, R0, 0x1, PT ;  /* 0x000000010000780c */ /* 0x001fda0003f06270 */
[----:B------:R-:W-:Y:S05]  /*3c70*/  @!P0 BRA `(.L_x_99) ;  /* 0x0000000400348947 */ /* 0x000fea0003800000 */
[C---:B------:R-:W-:Y:S02]  /*3c80*/  LOP3.LUT R22, R0.reuse, 0xf, RZ, 0xc0, !PT ;  /* 0x0000000f00167812 */ /* 0x040fe400078ec0ff */
[----:B------:R-:W-:-:S03]  /*3c90*/  LOP3.LUT R0, R0, 0x7ffffff0, RZ, 0xc0, !PT ;  /* 0x7ffffff000007812 */ /* 0x000fc600078ec0ff */
[----:B------:R-:W-:-:S05]  /*3ca0*/  VIADD R2, R22, 0xffffffff ;  /* 0xffffffff16027836 */ /* 0x000fca0000000000 */
[----:B------:R-:W-:Y:S01]  /*3cb0*/  ISETP.GE.U32.AND P0, PT, R2, 0x7, PT ;  /* 0x000000070200780c */ /* 0x000fe20003f06070 */
[----:B------:R-:W-:-:S12]  /*3cc0*/  IMAD.MOV.U32 R2, RZ, RZ, RZ ;  /* 0x000000ffff027224 */ /* 0x000fd800078e00ff */
.L_x_103:
[----:B0-----:R-:W0:Y:S01]  /*3cd0*/  LDC R24, c[0x0][0x3a8] ;  /* 0x0000ea00ff187b82 */ /* 0x001e220000000800 */
[----:B-1----:R-:W-:Y:S01]  /*3ce0*/  IMAD.MOV.U32 R26, RZ, RZ, RZ ;  /* 0x000000ffff1a7224 */ /* 0x002fe200078e00ff */
[----:B0-----:R-:W-:-:S13]  /*3cf0*/  ISETP.GE.U32.AND P1, PT, R24, 0x10, PT ;  /* 0x000000101800780c */ /* 0x001fda0003f26070 */
[----:B------:R-:W-:Y:S05]  /*3d00*/  @!P1 BRA `(.L_x_100) ;  /* 0x0000000000809947 */ /* 0x000fea0003800000 */
[----:B------:R-:W-:-:S07]  /*3d10*/  IMAD.MOV.U32 R23, RZ, RZ, RZ ;  /* 0x000000ffff177224 */ /* 0x000fce00078e00ff */
.L_x_101:
        /* <DEDUP_REMOVED lines=30> */
[----:B------:R-:W-:-:S07]  /*3f00*/  IMAD.MOV.U32 R26, RZ, RZ, R0 ;  /* 0x000000ffff1a7224 */ /* 0x000fce00078e0000 */
.L_x_100:
[----:B------:R-:W-:Y:S01]  /*3f10*/  ISETP.NE.AND P1, PT, R22, RZ, PT ;  /* 0x000000ff1600720c */ /* 0x000fe20003f25270 */
[----:B------:R-:W2:Y:S01]  /*3f20*/  LDCU UR4, c[0x0][0x388] ;  /* 0x00007100ff0477ac */ /* 0x000ea20008000800 */
[----:B-1----:R-:W-:-:S05]  /*3f30*/  LEA R5, R2, R3, 0x7 ;  /* 0x0000000302057211 */ /* 0x002fca00078e38ff */
[----:B------:R-:W-:-:S06]  /*3f40*/  IMAD.WIDE R4, R5, 0x4, R20 ;  /* 0x0000000405047825 */ /* 0x000fcc00078e0214 */
[----:B------:R-:W-:Y:S05]  /*3f50*/  @!P1 BRA `(.L_x_102) ;  /* 0x0000000000689947 */ /* 0x000fea0003800000 */
[----:B------:R-:W-:Y:S01]  /*3f60*/  LOP3.LUT P1, RZ, R24, 0x4, RZ, 0xc0, !PT ;  /* 0x0000000418ff7812 */ /* 0x000fe2000782c0ff */
[C---:B------:R-:W-:Y:S01]  /*3f70*/  @P0 IMAD R23, R26.reuse, 0x4, R1 ;  /* 0x000000041a170824 */ /* 0x040fe200078e0201 */
[----:B0-----:R-:W0:Y:S11]  /*3f80*/  @P0 LDC.64 R24, c[0x0][0x3a0] ;  /* 0x0000e800ff180b82 */ /* 0x001e360000000a00 */
[----:B------:R-:W1:Y:S01]  /*3f90*/  @P1 LDC.64 R10, c[0x0][0x3a0] ;  /* 0x0000e800ff0a1b82 */ /* 0x000e620000000a00 */
[----:B0-----:R-:W-:-:S04]  /*3fa0*/  @P0 IMAD.WIDE.U32 R24, R26, 0x4, R24 ;  /* 0x000000041a180825 */ /* 0x001fc800078e0018 */
[----:B------:R-:W-:Y:S01]  /*3fb0*/  @P0 VIADD R26, R26, 0x8 ;  /* 0x000000081a1a0836 */ /* 0x000fe20000000000 */
[----:B------:R-:W3:Y:S04]  /*3fc0*/  @P0 LDG.E R6, desc[UR6][R24.64] ;  /* 0x0000000618060981 */ /* 0x000ee8000c1e1900 */
[----:B------:R-:W3:Y:S01]  /*3fd0*/  @P0 LDG.E R7, desc[UR6][R24.64+0x4] ;  /* 0x0000040618070981 */ /* 0x000ee2000c1e1900 */
[----:B-1----:R-:W-:-:S03]  /*3fe0*/  @P1 IMAD.WIDE.U32 R10, R26, 0x4, R10 ;  /* 0x000000041a0a1825 */ /* 0x002fc600078e000a */
[----:B------:R-:W4:Y:S04]  /*3ff0*/  @P0 LDG.E R8, desc[UR6][R24.64+0x8] ;  /* 0x0000080618080981 */ /* 0x000f28000c1e1900 */
[----:B------:R-:W4:Y:S04]  /*4000*/  @P0 LDG.E R9, desc[UR6][R24.64+0xc] ;  /* 0x00000c0618090981 */ /* 0x000f28000c1e1900 */
[----:B------:R-:W5:Y:S04]  /*4010*/  @P0 LDG.E R12, desc[UR6][R24.64+0x10] ;  /* 0x00001006180c0981 */ /* 0x000f68000c1e1900 */
[----:B------:R-:W5:Y:S04]  /*4020*/  @P0 LDG.E R13, desc[UR6][R24.64+0x14] ;  /* 0x00001406180d0981 */ /* 0x000f68000c1e1900 */
[----:B------:R-:W2:Y:S04]  /*4030*/  @P0 LDG.E R14, desc[UR6][R24.64+0x18] ;  /* 0x00001806180e0981 */ /* 0x000ea8000c1e1900 */
[----:B------:R-:W2:Y:S04]  /*4040*/  @P0 LDG.E R15, desc[UR6][R24.64+0x1c] ;  /* 0x00001c06180f0981 */ /* 0x000ea8000c1e1900 */
[----:B------:R-:W2:Y:S04]  /*4050*/  @P1 LDG.E R16, desc[UR6][R10.64] ;  /* 0x000000060a101981 */ /* 0x000ea8000c1e1900 */
[----:B------:R-:W2:Y:S04]  /*4060*/  @P1 LDG.E R17, desc[UR6][R10.64+0x4] ;  /* 0x000004060a111981 */ /* 0x000ea8000c1e1900 */
[----:B------:R-:W2:Y:S04]  /*4070*/  @P1 LDG.E R18, desc[UR6][R10.64+0x8] ;  /* 0x000008060a121981 */ /* 0x000ea8000c1e1900 */
[----:B------:R-:W2:Y:S01]  /*4080*/  @P1 LDG.E R19, desc[UR6][R10.64+0xc] ;  /* 0x00000c060a131981 */ /* 0x000ea2000c1e1900 */
[----:B------:R-:W-:-:S03]  /*4090*/  @P1 IMAD R26, R26, 0x4, R1 ;  /* 0x000000041a1a1824 */ /* 0x000fc600078e0201 */
[----:B---3--:R1:W-:Y:S04]  /*40a0*/  @P0 STL.64 [R23+0x18], R6 ;  /* 0x0000180617000387 */ /* 0x0083e80000100a00 */
[----:B----4-:R1:W-:Y:S04]  /*40b0*/  @P0 STL.64 [R23+0x20], R8 ;  /* 0x0000200817000387 */ /* 0x0103e80000100a00 */
[----:B-----5:R1:W-:Y:S04]  /*40c0*/  @P0 STL.64 [R23+0x28], R12 ;  /* 0x0000280c17000387 */ /* 0x0203e80000100a00 */
[----:B--2---:R1:W-:Y:S04]  /*40d0*/  @P0 STL.64 [R23+0x30], R14 ;  /* 0x0000300e17000387 */ /* 0x0043e80000100a00 */
[----:B------:R1:W-:Y:S04]  /*40e0*/  @P1 STL.64 [R26+0x18], R16 ;  /* 0x000018101a001387 */ /* 0x0003e80000100a00 */
[----:B------:R1:W-:Y:S02]  /*40f0*/  @P1 STL.64 [R26+0x20], R18 ;  /* 0x000020121a001387 */ /* 0x0003e40000100a00 */
.L_x_102:
[----:B------:R-:W-:Y:S01]  /*4100*/  VIADD R2, R2, 0x1 ;  /* 0x0000000102027836 */ /* 0x000fe20000000000 */
[----:B------:R3:W-:Y:S04]  /*4110*/  STG.E desc[UR6][R4.64], RZ ;  /* 0x000000ff04007986 */ /* 0x0007e8000c101906 */
[----:B--2---:R-:W-:-:S13]  /*4120*/  ISETP.NE.AND P1, PT, R2, UR4, PT ;  /* 0x0000000402007c0c */ /* 0x004fda000bf25270 */
[----:B---3--:R-:W-:Y:S05]  /*4130*/  @!P1 EXIT ;  /* 0x000000000000994d */ /* 0x008fea0003800000 */
[----:B------:R-:W-:Y:S05]  /*4140*/  BRA `(.L_x_103) ;  /* 0xfffffff800e07947 */ /* 0x000fea000383ffff */
.L_x_99:
[C---:B------:R-:W-:Y:S01]  /*4150*/  ISETP.GE.U32.AND P0, PT, R4.reuse, 0x8, PT ;  /* 0x000000080400780c */ /* 0x040fe20003f06070 */
[----:B------:R-:W-:Y:S01]  /*4160*/  IMAD.MOV.U32 R0, RZ, RZ, RZ ;  /* 0x000000ffff007224 */ /* 0x000fe200078e00ff */
[----:B------:R-:W-:-:S04]  /*4170*/  LOP3.LUT R5, R4, 0x7, RZ, 0xc0, !PT ;  /* 0x0000000704057812 */ /* 0x000fc800078ec0ff */
[----:B------:R-:W-:-:S07]  /*4180*/  ISETP.NE.AND P1, PT, R5, RZ, PT ;  /* 0x000000ff0500720c */ /* 0x000fce0003f25270 */
[----:B------:R-:W-:Y:S06]  /*4190*/  @!P0 BRA `(.L_x_104) ;  /* 0x0000000000448947 */ /* 0x000fec0003800000 */
[----:B------:R-:W-:Y:S01]  /*41a0*/  LOP3.LUT R0, R4, 0x7ffffff8, RZ, 0xc0, !PT ;  /* 0x7ffffff804007812 */ /* 0x000fe200078ec0ff */
[----:B------:R-:W-:-:S07]  /*41b0*/  IMAD.MOV.U32 R2, RZ, RZ, RZ ;  /* 0x000000ffff027224 */ /* 0x000fce00078e00ff */
.L_x_105:
[C---:B01----:R-:W-:Y:S02]  /*41c0*/  IMAD R7, R2.reuse, 0x80, R3 ;  /* 0x0000008002077824 */ /* 0x043fe400078e0203 */
[----:B------:R-:W-:-:S03]  /*41d0*/  VIADD R2, R2, 0x8 ;  /* 0x0000000802027836 */ /* 0x000fc60000000000 */
[C---:B------:R-:W-:Y:S01]  /*41e0*/  IADD3 R9, PT, PT, R7.reuse, 0x80, RZ ;  /* 0x0000008007097810 */ /* 0x040fe20007ffe0ff */
[----:B------:R-:W-:Y:S01]  /*41f0*/  IMAD.WIDE.U32 R6, R7, 0x4, R20 ;  /* 0x0000000407067825 */ /* 0x000fe200078e0014 */
[----:B------:R-:W-:-:S03]  /*4200*/  ISETP.NE.AND P0, PT, R2, R0, PT ;  /* 0x000000000200720c */ /* 0x000fc60003f05270 */
[----:B------:R-:W-:Y:S01]  /*4210*/  IMAD.WIDE R8, R9, 0x4, R20 ;  /* 0x0000000409087825 */ /* 0x000fe200078e0214 */
[----:B------:R0:W-:Y:S04]  /*4220*/  STG.E desc[UR6][R6.64], RZ ;  /* 0x000000ff06007986 */ /* 0x0001e8000c101906 */
[----:B------:R0:W-:Y:S04]  /*4230*/  STG.E desc[UR6][R8.64], RZ ;  /* 0x000000ff08007986 */ /* 0x0001e8000c101906 */
[----:B------:R0:W-:Y:S04]  /*4240*/  STG.E desc[UR6][R8.64+0x200], RZ ;  /* 0x000200ff08007986 */ /* 0x0001e8000c101906 */
[----:B------:R0:W-:Y:S04]  /*4250*/  STG.E desc[UR6][R8.64+0x400], RZ ;  /* 0x000400ff08007986 */ /* 0x0001e8000c101906 */
[----:B------:R0:W-:Y:S04]  /*4260*/  STG.E desc[UR6][R8.64+0x600], RZ ;  /* 0x000600ff08007986 */ /* 0x0001e8000c101906 */
[----:B------:R0:W-:Y:S04]  /*4270*/  STG.E desc[UR6][R8.64+0x800], RZ ;  /* 0x000800ff08007986 */ /* 0x0001e8000c101906 */
[----:B------:R0:W-:Y:S04]  /*4280*/  STG.E desc[UR6][R8.64+0xa00], RZ ;  /* 0x000a00ff08007986 */ /* 0x0001e8000c101906 */
[----:B------:R0:W-:Y:S01]  /*4290*/  STG.E desc[UR6][R8.64+0xc00], RZ ;  /* 0x000c00ff08007986 */ /* 0x0001e2000c101906 */
[----:B------:R-:W-:Y:S05]  /*42a0*/  @P0 BRA `(.L_x_105) ;  /* 0xfffffffc00c40947 */ /* 0x000fea000383ffff */
.L_x_104:
[----:B------:R-:W-:Y:S05]  /*42b0*/  @!P1 EXIT ;  /* 0x000000000000994d */ /* 0x000fea0003800000 */
[----:B------:R-:W-:Y:S02]  /*42c0*/  ISETP.GE.U32.AND P0, PT, R5, 0x4, PT ;  /* 0x000000040500780c */ /* 0x000fe40003f06070 */
[----:B------:R-:W-:-:S04]  /*42d0*/  LOP3.LUT R2, R4, 0x3, RZ, 0xc0, !PT ;  /* 0x0000000304027812 */ /* 0x000fc800078ec0ff */
[----:B------:R-:W-:-:S07]  /*42e0*/  ISETP.NE.AND P1, PT, R2, RZ, PT ;  /* 0x000000ff0200720c */ /* 0x000fce0003f25270 */
[----:B------:R-:W-:Y:S06]  /*42f0*/  @!P0 BRA `(.L_x_106) ;  /* 0x00000000001c8947 */ /* 0x000fec0003800000 */
[C---:B01----:R-:W-:Y:S02]  /*4300*/  IMAD R7, R0.reuse, 0x80, R3 ;  /* 0x0000008000077824 */ /* 0x043fe400078e0203 */
[----:B------:R-:W-:Y:S02]  /*4310*/  VIADD R0, R0, 0x4 ;  /* 0x0000000400007836 */ /* 0x000fe40000000000 */
[----:B------:R-:W-:-:S05]  /*4320*/  IMAD.WIDE R6, R7, 0x4, R20 ;  /* 0x0000000407067825 */ /* 0x000fca00078e0214 */
[----:B------:R2:W-:Y:S04]  /*4330*/  STG.E desc[UR6][R6.64], RZ ;  /* 0x000000ff06007986 */ /* 0x0005e8000c101906 */
[----:B------:R2:W-:Y:S04]  /*4340*/  STG.E desc[UR6][R6.64+0x200], RZ ;  /* 0x000200ff06007986 */ /* 0x0005e8000c101906 */
[----:B------:R2:W-:Y:S04]  /*4350*/  STG.E desc[UR6][R6.64+0x400], RZ ;  /* 0x000400ff06007986 */ /* 0x0005e8000c101906 */
[----:B------:R2:W-:Y:S02]  /*4360*/  STG.E desc[UR6][R6.64+0x600], RZ ;  /* 0x000600ff06007986 */ /* 0x0005e4000c101906 */
.L_x_106:
[----:B------:R-:W-:Y:S05]  /*4370*/  @!P1 EXIT ;  /* 0x000000000000994d */ /* 0x000fea0003800000 */
[----:B------:R-:W-:Y:S02]  /*4380*/  ISETP.NE.AND P0, PT, R2, 0x1, PT ;  /* 0x000000010200780c */ /* 0x000fe40003f05270 */
[----:B------:R-:W-:-:S04]  /*4390*/  LOP3.LUT R4, R4, 0x1, RZ, 0xc0, !PT ;  /* 0x0000000104047812 */ /* 0x000fc800078ec0ff */
[----:B------:R-:W-:-:S07]  /*43a0*/  ISETP.NE.U32.AND P1, PT, R4, 0x1, PT ;  /* 0x000000010400780c */ /* 0x000fce0003f25070 */
[C---:B-1----:R-:W-:Y:S02]  /*43b0*/  @P0 IMAD R5, R0.reuse, 0x80, R3 ;  /* 0x0000008000050824 */ /* 0x042fe400078e0203 */
[----:B------:R-:W-:Y:S02]  /*43c0*/  @P0 VIADD R0, R0, 0x2 ;  /* 0x0000000200000836 */ /* 0x000fe40000000000 */
[----:B------:R-:W-:-:S05]  /*43d0*/  @P0 IMAD.WIDE R4, R5, 0x4, R20 ;  /* 0x0000000405040825 */ /* 0x000fca00078e0214 */
[----:B------:R1:W-:Y:S04]  /*43e0*/  @P0 STG.E desc[UR6][R4.64], RZ ;  /* 0x000000ff04000986 */ /* 0x0003e8000c101906 */
[----:B------:R1:W-:Y:S01]  /*43f0*/  @P0 STG.E desc[UR6][R4.64+0x200], RZ ;  /* 0x000200ff04000986 */ /* 0x0003e2000c101906 */
[----:B------:R-:W-:Y:S05]  /*4400*/  @P1 EXIT ;  /* 0x000000000000194d */ /* 0x000fea0003800000 */
[----:B------:R-:W-:-:S04]  /*4410*/  IMAD R3, R0, 0x80, R3 ;  /* 0x0000008000037824 */ /* 0x000fc800078e0203 */
[----:B------:R-:W-:-:S05]  /*4420*/  IMAD.WIDE R20, R3, 0x4, R20 ;  /* 0x0000000403147825 */ /* 0x000fca00078e0214 */
[----:B------:R-:W-:Y:S01]  /*4430*/  STG.E desc[UR6][R20.64], RZ ;  /* 0x000000ff14007986 */ /* 0x000fe2000c101906 */
[----:B------:R-:W-:Y:S05]  /*4440*/  EXIT ;  /* 0x000000000000794d */ /* 0x000fea0003800000 */
.L_x_107:
[----:B------:R-:W-:-:S00]  /*4450*/  BRA `(.L_x_107) ;  /* 0xfffffffc00fc7947 */ /* 0x000fc0000383ffff */
[----:B------:R-:W-:-:S00]  /*4460*/  NOP ;  /* 0x0000000000007918 */ /* 0x000fc00000000000 */
        /* <DEDUP_REMOVED lines=9> */
.L_x_908:


//--------------------- .text._ZN3cub18CUB_300001_SM_10006detail9transform16transform_kernelINS2_10policy_hubILb1EN4cuda3std3__45tupleIJN6thrust24THRUST_300001_SM_1000_NS17counting_iteratorIiNSA_11use_defaultESC_SC_EEEEEE10policy1000Ei19customized_operatorNSA_6detail15normal_iteratorINSA_10device_ptrIiEEEEJSD_EEEvT0_iT1_T2_DpNS2_10kernel_argIT3_EE --------------------------
	.section	.text._ZN3cub18CUB_300001_SM_10006detail9transform16transform_kernelINS2_10policy_hubILb1EN4cuda3std3__45tupleIJN6thrust24THRUST_300001_SM_1000_NS17counting_iteratorIiNSA_11use_defaultESC_SC_EEEEEE10policy1000Ei19customized_operatorNSA_6detail15normal_iteratorINSA_10device_ptrIiEEEEJSD_EEEvT0_iT1_T2_DpNS2_10kernel_argIT3_EE,"ax",@progbits
	.align	128
        .global         _ZN3cub18CUB_300001_SM_10006detail9transform16transform_kernelINS2_10policy_hubILb1EN4cuda3std3__45tupleIJN6thrust24THRUST_300001_SM_1000_NS17counting_iteratorIiNSA_11use_defaultESC_SC_EEEEEE10policy1000Ei19customized_operatorNSA_6detail15normal_iteratorINSA_10device_ptrIiEEEEJSD_EEEvT0_iT1_T2_DpNS2_10kernel_argIT3_EE
        .type           _ZN3cub18CUB_300001_SM_10006detail9transform16transform_kernelINS2_10policy_hubILb1EN4cuda3std3__45tupleIJN6thrust24THRUST_300001_SM_1000_NS17counting_iteratorIiNSA_11use_defaultESC_SC_EEEEEE10policy1000Ei19customized_operatorNSA_6detail15normal_iteratorINSA_10device_ptrIiEEEEJSD_EEEvT0_iT1_T2_DpNS2_10kernel_argIT3_EE,@function
        .size           _ZN3cub18CUB_300001_SM_10006detail9transform16transform_kernelINS2_10policy_hubILb1EN4cuda3std3__45tupleIJN6thrust24THRUST_300001_SM_1000_NS17counting_iteratorIiNSA_11use_defaultESC_SC_EEEEEE10policy1000Ei19customized_operatorNSA_6detail15normal_iteratorINSA_10device_ptrIiEEEEJSD_EEEvT0_iT1_T2_DpNS2_10kernel_argIT3_EE,(.L_x_909 - _ZN3cub18CUB_300001_SM_10006detail9transform16transform_kernelINS2_10policy_hubILb1EN4cuda3std3__45tupleIJN6thrust24THRUST_300001_SM_1000_NS17counting_iteratorIiNSA_11use_defaultESC_SC_EEEEEE10policy1000Ei19customized_operatorNSA_6detail15normal_iteratorINSA_10device_ptrIiEEEEJSD_EEEvT0_iT1_T2_DpNS2_10kernel_argIT3_EE)
        .other          _ZN3cub18CUB_300001_SM_10006detail9transform16transform_kernelINS2_10policy_hubILb1EN4cuda3std3__45tupleIJN6thrust24THRUST_300001_SM_1000_NS17counting_iteratorIiNSA_11use_defaultESC_SC_EEEEEE10policy1000Ei19customized_operatorNSA_6detail15normal_iteratorINSA_10device_ptrIiEEEEJSD_EEEvT0_iT1_T2_DpNS2_10kernel_argIT3_EE,@"STO_CUDA_ENTRY STV_DEFAULT"
_ZN3cub18CUB_300001_SM_10006detail9transform16transform_kernelINS2_10policy_hubILb1EN4cuda3std3__45tupleIJN6thrust24THRUST_300001_SM_1000_NS17counting_iteratorIiNSA_11use_defaultESC_SC_EEEEEE10policy1000Ei19customized_operatorNSA_6detail15normal_iteratorINSA_10device_ptrIiEEEEJSD_EEEvT0_iT1_T2_DpNS2_10kernel_argIT3_EE:
.text._ZN3cub18CUB_300001_SM_10006detail9transform16transform_kernelINS2_10policy_hubILb1EN4cuda3std3__45tupleIJN6thrust24THRUST_300001_SM_1000_NS17counting_iteratorIiNSA_11use_defaultESC_SC_EEEEEE10policy1000Ei19customized_operatorNSA_6detail15normal_iteratorINSA_10device_ptrIiEEEEJSD_EEEvT0_iT1_T2_DpNS2_10kernel_argIT3_EE:
[----:B------:R-:W0:Y:S08]  /*0000*/  LDC R1, c[0x0][0x37c] ;  /* 0x0000df00ff017b82 */ /* 0x000e300000000800 */
[----:B------:R-:W1:Y:S01]  /*0010*/  LDC.64 R4, c[0x0][0x380] ;  /* 0x0000e000ff047b82 */ /* 0x000e620000000a00 */
[----:B------:R-:W2:Y:S01]  /*0020*/  LDCU UR5, c[0x0][0x3b0] ;  /* 0x00007600ff0577ac */ /* 0x000ea20008000800 */
[----:B0-----:R-:W-:Y:S01]  /*0030*/  VIADD R1, R1, 0xffffff80 ;  /* 0xffffff8001017836 */ /* 0x001fe20000000000 */
[----:B------:R-:W0:Y:S05]  /*0040*/  LDCU.64 UR6, c[0x0][0x358] ;  /* 0x00006b00ff0677ac */ /* 0x000e2a0008000a00 */
[----:B------:R-:W3:Y:S08]  /*0050*/  S2UR UR4, SR_CTAID.X ;  /* 0x00000000000479c3 */ /* 0x000ef00000002500 */
[----:B------:R-:W4:Y:S01]  /*0060*/  LDC.64 R22, c[0x0][0x3a8] ;  /* 0x0000ea00ff167b82 */ /* 0x000f220000000a00 */
[----:B-1----:R-:W-:-:S04]  /*0070*/  IMAD.SHL.U32 R11, R5, 0x80, RZ ;  /* 0x00000080050b7824 */ /* 0x002fc800078e00ff */
[----:B---3--:R-:W-:-:S04]  /*0080*/  IMAD R3, R11, UR4, RZ ;  /* 0x000000040b037c24 */ /* 0x008fc8000f8e02ff */
[----:B------:R-:W-:Y:S02]  /*0090*/  IMAD.IADD R4, R4, 0x1, -R3 ;  /* 0x0000000104047824 */ /* 0x000fe400078e0a03 */
[C---:B--2---:R-:W-:Y:S02]  /*00a0*/  VIADD R0, R3.reuse, UR5 ;  /* 0x0000000503007c36 */ /* 0x044fe40008000000 */
[----:B----4-:R-:W-:Y:S01]  /*00b0*/  IMAD.WIDE R22, R3, 0x4, R22 ;  /* 0x0000000403167825 */ /* 0x010fe200078e0216 */
[CC--:B------:R-:W-:Y:S02]  /*00c0*/  ISETP.GT.AND P0, PT, R11.reuse, R4.reuse, PT ;  /* 0x000000040b00720c */ /* 0x0c0fe40003f04270 */
[----:B------:R-:W-:-:S11]  /*00d0*/  VIMNMX R11, PT, PT, R11, R4, PT ;  /* 0x000000040b0b7248 */ /* 0x000fd60003fe0100 */
[----:B0-----:R-:W-:Y:S05]  /*00e0*/  @P0 BRA `(.L_x_108) ;  /* 0x0000002000380947 */ /* 0x001fea0003800000 */
[----:B------:R-:W-:-:S13]  /*00f0*/  ISETP.GE.AND P0, PT, R5, 0x1, PT ;  /* 0x000000010500780c */ /* 0x000fda0003f06270 */
[----:B------:R-:W-:Y:S05]  /*0100*/  @!P0 EXIT ;  /* 0x000000000000894d */ /* 0x000fea0003800000 */
[----:B------:R-:W0:Y:S01]  /*0110*/  LDCU UR4, c[0x0][0x388] ;  /* 0x00007100ff0477ac */ /* 0x000e220008000800 */
[----:B------:R-:W1:Y:S01]  /*0120*/  S2R R3, SR_TID.X ;  /* 0x0000000000037919 */ /* 0x000e620000002100 */
[----:B0-----:R-:W-:-:S09]  /*0130*/  UISETP.GE.AND UP0, UPT, UR4, 0x1, UPT ;  /* 0x000000010400788c */ /* 0x001fd2000bf06270 */
[----:B------:R-:W-:Y:S05]  /*0140*/  BRA.U !UP0, `(.L_x_109) ;  /* 0x0000001908207547 */ /* 0x000fea000b800000 */
[----:B------:R-:W0:Y:S01]  /*0150*/  LDC R19, c[0x0][0x3a0] ;  /* 0x0000e800ff137b82 */ /* 0x000e220000000800 */
[----:B------:R-:W-:Y:S02]  /*0160*/  HFMA2 R17, -RZ, RZ, 0, 0 ;  /* 0x00000000ff117431 */ /* 0x000fe400000001ff */
[----:B------:R-:W-:Y:S01]  /*0170*/  VIADD R16, R1, 0x18 ;  /* 0x0000001801107836 */ /* 0x000fe20000000000 */
[C---:B0-----:R-:W-:Y:S01]  /*0180*/  LOP3.LUT R14, R19.reuse, 0xf, RZ, 0xc0, !PT ;  /* 0x0000000f130e7812 */ /* 0x041fe200078ec0ff */
[C---:B------:R-:W-:Y:S01]  /*0190*/  VIADD R2, R19.reuse, 0xffffffff ;  /* 0xffffffff13027836 */ /* 0x040fe20000000000 */
[C---:B------:R-:W-:Y:S02]  /*01a0*/  LOP3.LUT R15, R19.reuse, 0x7, RZ, 0xc0, !PT ;  /* 0x00000007130f7812 */ /* 0x040fe400078ec0ff */
[----:B------:R-:W-:Y:S01]  /*01b0*/  LOP3.LUT R18, R19, 0x7ffffff0, RZ, 0xc0, !PT ;  /* 0x7ffffff013127812 */ /* 0x000fe200078ec0ff */
[----:B------:R-:W-:Y:S01]  /*01c0*/  VIADD R4, R14, 0xffffffff ;  /* 0xffffffff0e047836 */ /* 0x000fe20000000000 */
[----:B------:R-:W-:Y:S01]  /*01d0*/  ISETP.GE.U32.AND P0, PT, R2, 0xf, PT ;  /* 0x0000000f0200780c */ /* 0x000fe20003f06070 */
[----:B------:R-:W-:Y:S01]  /*01e0*/  VIADD R5, R15, 0xffffffff ;  /* 0xffffffff0f057836 */ /* 0x000fe20000000000 */
[----:B------:R-:W-:-:S02]  /*01f0*/  LOP3.LUT R19, R19, 0x3, RZ, 0xc0, !PT ;  /* 0x0000000313137812 */ /* 0x000fc400078ec0ff */
[----:B------:R-:W-:Y:S02]  /*0200*/  ISETP.GE.U32.AND P1, PT, R4, 0x7, PT ;  /* 0x000000070400780c */ /* 0x000fe40003f26070 */
[----:B------:R-:W-:-:S13]  /*0210*/  ISETP.GE.U32.AND P2, PT, R5, 0x3, PT ;  /* 0x000000030500780c */ /* 0x000fda0003f46070 */
.L_x_151:
[----:B------:R-:W0:Y:S01]  /*0220*/  LDCU UR4, c[0x0][0x3a0] ;  /* 0x00007400ff0477ac */ /* 0x000e220008000800 */
[----:B------:R2:W-:Y:S01]  /*0230*/  STL.64 [R1], RZ ;  /* 0x000000ff01007387 */ /* 0x0005e20000100a00 */
[----:B-1----:R-:W-:-:S03]  /*0240*/  IMAD R2, R17, 0x80, R3 ;  /* 0x0000008011027824 */ /* 0x002fc600078e0203 */
[----:B------:R2:W-:Y:S04]  /*0250*/  STL.64 [R1+0x8], RZ ;  /* 0x000008ff01007387 */ /* 0x0005e80000100a00 */
[----:B------:R2:W-:Y:S01]  /*0260*/  STL.64 [R1+0x10], RZ ;  /* 0x000010ff01007387 */ /* 0x0005e20000100a00 */
[----:B0-----:R-:W-:-:S09]  /*0270*/  UISETP.GE.AND UP0, UPT, UR4, 0x1, UPT ;  /* 0x000000010400788c */ /* 0x001fd2000bf06270 */
[----:B--2---:R-:W-:Y:S05]  /*0280*/  BRA.U !UP0, `(.L_x_110) ;  /* 0x0000000508407547 */ /* 0x004fea000b800000 */
[----:B------:R-:W-:Y:S01]  /*0290*/  IMAD.MOV.U32 R20, RZ, RZ, RZ ;  /* 0x000000ffff147224 */ /* 0x000fe200078e00ff */
[----:B------:R-:W-:Y:S06]  /*02a0*/  @!P0 BRA `(.L_x_111) ;  /* 0x0000000000808947 */ /* 0x000fec0003800000 */
[----:B------:R-:W-:-:S07]  /*02b0*/  IMAD.MOV.U32 R21, RZ, RZ, RZ ;  /* 0x000000ffff157224 */ /* 0x000fce00078e00ff */
.L_x_112:
        /* <DEDUP_REMOVED lines=17> */
[----:B-1----:R-:W3:Y:S04]  /*03d0*/  LDG.E R6, desc[UR6][R24.64+0x20] ;  /* 0x0000200618067981 */ /* 0x002ee8000c1e1900 */
[----:B------:R-:W3:Y:S04]  /*03e0*/  LDG.E R7, desc[UR6][R24.64+0x24] ;  /* 0x0000240618077981 */ /* 0x000ee8000c1e1900 */
[----:B0-----:R-:W4:Y:S04]  /*03f0*/  LDG.E R4, desc[UR6][R24.64+0x18] ;  /* 0x0000180618047981 */ /* 0x001f28000c1e1900 */
[----:B------:R-:W4:Y:S04]  /*0400*/  LDG.E R5, desc[UR6][R24.64+0x1c] ;  /* 0x00001c0618057981 */ /* 0x000f28000c1e1900 */
[----:B------:R-:W2:Y:S01]  /*0410*/  LDG.E R9, desc[UR6][R24.64+0x2c] ;  /* 0x00002c0618097981 */ /* 0x000ea2000c1e1900 */
[----:B------:R-:W-:-:S03]  /*0420*/  VIADD R21, R21, 0x10 ;  /* 0x0000001015157836 */ /* 0x000fc60000000000 */
[----:B-----5:R0:W-:Y:S04]  /*0430*/  STL.64 [R20+0x48], R10 ;  /* 0x0000480a14007387 */ /* 0x0201e80000100a00 */
[----:B------:R0:W-:Y:S01]  /*0440*/  STL.64 [R20+0x50], R12 ;  /* 0x0000500c14007387 */ /* 0x0001e20000100a00 */
[----:B------:R-:W-:-:S03]  /*0450*/  ISETP.NE.AND P3, PT, R21, R18, PT ;  /* 0x000000121500720c */ /* 0x000fc60003f65270 */
[----:B---3--:R0:W-:Y:S04]  /*0460*/  STL.64 [R20+0x38], R6 ;  /* 0x0000380614007387 */ /* 0x0081e80000100a00 */
[----:B----4-:R0:W-:Y:S04]  /*0470*/  STL.64 [R20+0x30], R4 ;  /* 0x0000300414007387 */ /* 0x0101e80000100a00 */
[----:B--2---:R0:W-:Y:S02]  /*0480*/  STL.64 [R20+0x40], R8 ;  /* 0x0000400814007387 */ /* 0x0041e40000100a00 */
[----:B------:R-:W-:Y:S05]  /*0490*/  @P3 BRA `(.L_x_112) ;  /* 0xfffffffc00883947 */ /* 0x000fea000383ffff */
[----:B0-----:R-:W-:-:S07]  /*04a0*/  IMAD.MOV.U32 R20, RZ, RZ, R18 ;  /* 0x000000ffff147224 */ /* 0x001fce00078e0012 */
.L_x_111:
        /* <DEDUP_REMOVED lines=14> */
[C---:B------:R-:W-:Y:S01]  /*0590*/  IMAD R21, R20.reuse, 0x4, R1 ;  /* 0x0000000414157824 */ /* 0x040fe200078e0201 */
[----:B------:R-:W-:-:S04]  /*05a0*/  IADD3 R20, PT, PT, R20, 0x8, RZ ;  /* 0x0000000814147810 */ /* 0x000fc80007ffe0ff */
[----:B--2---:R0:W-:Y:S04]  /*05b0*/  STL.64 [R21+0x18], R4 ;  /* 0x0000180415007387 */ /* 0x0041e80000100a00 */
[----:B---3--:R0:W-:Y:S04]  /*05c0*/  STL.64 [R21+0x20], R6 ;  /* 0x0000200615007387 */ /* 0x0081e80000100a00 */
[----:B----4-:R0:W-:Y:S04]  /*05d0*/  STL.64 [R21+0x28], R8 ;  /* 0x0000280815007387 */ /* 0x0101e80000100a00 */
[----:B-----5:R0:W-:Y:S02]  /*05e0*/  STL.64 [R21+0x30], R10 ;  /* 0x0000300a15007387 */ /* 0x0201e40000100a00 */
.L_x_113:
        /* <DEDUP_REMOVED lines=13> */
.L_x_114:
[----:B------:R-:W-:Y:S05]  /*06c0*/  @!P3 BRA `(.L_x_110) ;  /* 0x000000000030b947 */ /* 0x000fea0003800000 */
[----:B0-----:R-:W0:Y:S02]  /*06d0*/  LDC.64 R4, c[0x0][0x398] ;  /* 0x0000e600ff047b82 */ /* 0x001e240000000a00 */
[----:B0-----:R-:W-:-:S05]  /*06e0*/  IMAD.WIDE.U32 R4, R20, 0x4, R4 ;  /* 0x0000000414047825 */ /* 0x001fca00078e0004 */
[----:B-1----:R-:W2:Y:S01]  /*06f0*/  LDG.E R6, desc[UR6][R4.64] ;  /* 0x0000000604067981 */ /* 0x002ea2000c1e1900 */
[----:B------:R-:W-:Y:S01]  /*0700*/  IMAD R9, R20, 0x4, R1 ;  /* 0x0000000414097824 */ /* 0x000fe200078e0201 */
[----:B------:R-:W-:-:S04]  /*0710*/  ISETP.NE.AND P3, PT, R19, 0x1, PT ;  /* 0x000000011300780c */ /* 0x000fc80003f65270 */
[----:B--2---:R2:W-:Y:S09]  /*0720*/  STL [R9+0x18], R6 ;  /* 0x0000180609007387 */ /* 0x0045f20000100800 */
[----:B------:R-:W-:Y:S05]  /*0730*/  @!P3 BRA `(.L_x_110) ;  /* 0x000000000014b947 */ /* 0x000fea0003800000 */
[----:B------:R-:W-:Y:S01]  /*0740*/  ISETP.NE.AND P3, PT, R19, 0x2, PT ;  /* 0x000000021300780c */ /* 0x000fe20003f65270 */
[----:B--2---:R-:W2:-:S12]  /*0750*/  LDG.E R6, desc[UR6][R4.64+0x4] ;  /* 0x0000040604067981 */ /* 0x004e98000c1e1900 */
[----:B------:R-:W3:Y:S04]  /*0760*/  @P3 LDG.E R7, desc[UR6][R4.64+0x8] ;  /* 0x0000080604073981 */ /* 0x000ee8000c1e1900 */
[----:B--2---:R4:W-:Y:S04]  /*0770*/  STL [R9+0x1c], R6 ;  /* 0x00001c0609007387 */ /* 0x0049e80000100800 */
[----:B---3--:R4:W-:Y:S02]  /*0780*/  @P3 STL [R9+0x20], R7 ;  /* 0x0000200709003387 */ /* 0x0089e40000100800 */
.L_x_110:
[----:B------:R-:W-:Y:S01]  /*0790*/  BSSY.RECONVERGENT B2, `(.L_x_115) ;  /* 0x000011b000027945 */ /* 0x000fe20003800200 */
[----:B01----:R-:W-:Y:S01]  /*07a0*/  IMAD.IADD R10, R0, 0x1, R2 ;  /* 0x00000001000a7824 */ /* 0x003fe200078e0202 */
[----:B--2-4-:R-:W-:-:S07]  /*07b0*/  CS2R R8, SRZ ;  /* 0x0000000000087805 */ /* 0x014fce000001ff00 */
.L_x_150:
        /* <DEDUP_REMOVED lines=24> */
.L_x_123:
[----:B------:R-:W-:-:S06]  /*0940*/  IADD3 R7, PT, PT, R1, R6, RZ ;  /* 0x0000000601077210 */ /* 0x000fcc0007ffe0ff */
        /* <DEDUP_REMOVED lines=10> */
.L_x_122:
[----:B------:R-:W-:Y:S01]  /*09f0*/  IMAD.IADD R5, R13, 0x1, -R4 ;  /* 0x000000010d057824 */ /* 0x000fe200078e0a04 */
[----:B------:R-:W-:Y:S01]  /*0a00*/  BSSY.RECONVERGENT B3, `(.L_x_124) ;  /* 0x000001e000037945 */ /* 0x000fe20003800200 */
[----:B------:R-:W-:-:S03]  /*0a10*/  IMAD.IADD R13, R4, 0x1, -R13 ;  /* 0x00000001040d7824 */ /* 0x000fc600078e0a0d */
[----:B------:R-:W-:Y:S02]  /*0a20*/  LOP3.LUT R20, R5, 0xf, RZ, 0xc0, !PT ;  /* 0x0000000f05147812 */ /* 0x000fe400078ec0ff */
[----:B------:R-:W-:Y:S02]  /*0a30*/  ISETP.GT.U32.AND P3, PT, R13, -0x10, PT ;  /* 0xfffffff00d00780c */ /* 0x000fe40003f64070 */
[----:B------:R-:W-:-:S11]  /*0a40*/  ISETP.NE.AND P4, PT, R20, RZ, PT ;  /* 0x000000ff1400720c */ /* 0x000fd60003f85270 */
[----:B------:R-:W-:Y:S05]  /*0a50*/  @P3 BRA `(.L_x_125) ;  /* 0x0000000000603947 */ /* 0x000fea0003800000 */
[----:B------:R-:W-:Y:S01]  /*0a60*/  IMAD.MOV.U32 R13, RZ, RZ, 0x1 ;  /* 0x00000001ff0d7424 */ /* 0x000fe200078e00ff */
[----:B------:R-:W-:Y:S01]  /*0a70*/  LOP3.LUT R21, R5, 0xfffffff0, RZ, 0xc0, !PT ;  /* 0xfffffff005157812 */ /* 0x000fe200078ec0ff */
[----:B------:R-:W-:-:S07]  /*0a80*/  IMAD.MOV.U32 R6, RZ, RZ, RZ ;  /* 0x000000ffff067224 */ /* 0x000fce00078e00ff */
.L_x_126:
[----:B0-----:R-:W-:Y:S01]  /*0a90*/  IMAD.IADD R7, R1, 0x1, R4 ;  /* 0x0000000101077824 */ /* 0x001fe200078e0204 */
[----:B------:R-:W-:Y:S01]  /*0aa0*/  IADD3 R4, PT, PT, R4, 0x10, RZ ;  /* 0x0000001004047810 */ /* 0x000fe20007ffe0ff */
[----:B------:R-:W-:-:S03]  /*0ab0*/  VIADD R6, R6, 0x10 ;  /* 0x0000001006067836 */ /* 0x000fc60000000000 */
        /* <DEDUP_REMOVED lines=18> */
.L_x_125:
[----:B------:R-:W-:Y:S05]  /*0be0*/  BSYNC.RECONVERGENT B3 ;  /* 0x0000000000037941 */ /* 0x000fea0003800200 */
.L_x_124:
        /* <DEDUP_REMOVED lines=18> */
.L_x_129:
[----:B------:R-:W-:Y:S05]  /*0d10*/  BSYNC.RECONVERGENT B4 ;  /* 0x0000000000047941 */ /* 0x000fea0003800200 */
.L_x_128:
        /* <DEDUP_REMOVED lines=20> */
.L_x_127:
[----:B------:R-:W-:Y:S05]  /*0e60*/  BSYNC.RECONVERGENT B3 ;  /* 0x0000000000037941 */ /* 0x000fea0003800200 */
.L_x_121:
[----:B------:R-:W-:Y:S05]  /*0e70*/  BSYNC.RELIABLE B0 ;  /* 0x0000000000007941 */ /* 0x000fea0003800100 */
.L_x_120:
[----:B------:R-:W-:Y:S02]  /*0e80*/  VIADD R11, R11, 0xffffffff ;  /* 0xffffffff0b0b7836 */ /* 0x000fe40000000000 */
[----:B------:R-:W-:-:S03]  /*0e90*/  VIADD R8, R8, 0x1 ;  /* 0x0000000108087836 */ /* 0x000fc60000000000 */
[----:B------:R3:W-:Y:S01]  /*0ea0*/  STL [R12+-0x4], R11 ;  /* 0xfffffc0b0c007387 */ /* 0x0007e20000100800 */
[----:B------:R-:W-:Y:S05]  /*0eb0*/  BRA `(.L_x_118) ;  /* 0x0000000800887947 */ /* 0x000fea0003800000 */
.L_x_119:
[----:B------:R-:W-:Y:S01]  /*0ec0*/  ISETP.GT.AND P3, PT, R4, 0x17, PT ;  /* 0x000000170400780c */ /* 0x000fe20003f64270 */
[----:B------:R-:W-:-:S12]  /*0ed0*/  BSSY.RELIABLE B0, `(.L_x_130) ;  /* 0x000000c000007945 */ /* 0x000fd80003800100 */
[----:B------:R-:W-:Y:S05]  /*0ee0*/  @P3 BRA `(.L_x_131) ;  /* 0x0000000000283947 */ /* 0x000fea0003800000 */
[----:B------:R-:W-:-:S07]  /*0ef0*/  IMAD.MOV.U32 R6, RZ, RZ, R4 ;  /* 0x000000ffff067224 */ /* 0x000fce00078e0004 */
.L_x_132:
        /* <DEDUP_REMOVED lines=9> */
.L_x_131:
[----:B------:R-:W-:Y:S05]  /*0f90*/  BSYNC.RELIABLE B0 ;  /* 0x0000000000007941 */ /* 0x000fea0003800100 */
.L_x_130:
[----:B------:R-:W-:Y:S01]  /*0fa0*/  ISETP.GE.AND P4, PT, R13, 0x1, PT ;  /* 0x000000010d00780c */ /* 0x000fe20003f86270 */
[----:B------:R-:W-:-:S12]  /*0fb0*/  BSSY.RELIABLE B0, `(.L_x_133) ;  /* 0x000000c000007945 */ /* 0x000fd80003800100 */
[----:B------:R-:W-:Y:S05]  /*0fc0*/  @!P4 BRA `(.L_x_134) ;  /* 0x000000000028c947 */ /* 0x000fea0003800000 */
[----:B------:R-:W-:-:S07]  /*0fd0*/  IMAD.MOV.U32 R6, RZ, RZ, RZ ;  /* 0x000000ffff067224 */ /* 0x000fce00078e00ff */
.L_x_135:
[----:B------:R-:W-:-:S06]  /*0fe0*/  IMAD.IADD R7, R1, 0x1, R6 ;  /* 0x0000000101077824 */ /* 0x000fcc00078e0206 */
[----:B------:R-:W2:Y:S02]  /*0ff0*/  LDL.U8 R7, [R7] ;  /* 0x0000000007077983 */ /* 0x000ea40000100000 */
[----:B--2---:R-:W-:-:S13]  /*1000*/  ISETP.NE.AND P5, PT, R7, RZ, PT ;  /* 0x000000ff0700720c */ /* 0x004fda0003fa5270 */
[----:B------:R-:W-:Y:S05]  /*1010*/  @P5 BREAK.RELIABLE B0 ;  /* 0x0000000000005942 */ /* 0x000fea0003800100 */
[----:B------:R-:W-:Y:S05]  /*1020*/  @P5 BREAK.RELIABLE B1 ;  /* 0x0000000000015942 */ /* 0x000fea0003800100 */
[----:B------:R-:W-:Y:S05]  /*1030*/  @P5 BRA `(.L_x_116) ;  /* 0x0000000800405947 */ /* 0x000fea0003800000 */
[----:B------:R-:W-:-:S04]  /*1040*/  IADD3 R6, PT, PT, R6, 0x1, RZ ;  /* 0x0000000106067810 */ /* 0x000fc80007ffe0ff */
[----:B------:R-:W-:-:S13]  /*1050*/  ISETP.NE.AND P5, PT, R6, R13, PT ;  /* 0x0000000d0600720c */ /* 0x000fda0003fa5270 */
[----:B------:R-:W-:Y:S05]  /*1060*/  @P5 BRA `(.L_x_135) ;  /* 0xfffffffc00dc5947 */ /* 0x000fea000383ffff */
.L_x_134:
[----:B------:R-:W-:Y:S05]  /*1070*/  BSYNC.RELIABLE B0 ;  /* 0x0000000000007941 */ /* 0x000fea0003800100 */
.L_x_133:
        /* <DEDUP_REMOVED lines=12> */
.L_x_140:
        /* <DEDUP_REMOVED lines=21> */
.L_x_139:
[----:B------:R-:W-:Y:S05]  /*1290*/  BSYNC.RECONVERGENT B3 ;  /* 0x0000000000037941 */ /* 0x000fea0003800200 */
.L_x_138:
[----:B------:R-:W-:Y:S05]  /*12a0*/  @!P3 BRA `(.L_x_137) ;  /* 0x000000000094b947 */ /* 0x000fea0003800000 */
[----:B------:R-:W-:Y:S01]  /*12b0*/  ISETP.GE.U32.AND P3, PT, R24, 0x8, PT ;  /* 0x000000081800780c */ /* 0x000fe20003f66070 */
[----:B------:R-:W-:Y:S01]  /*12c0*/  BSSY.RECONVERGENT B3, `(.L_x_141) ;  /* 0x000000f000037945 */ /* 0x000fe20003800200 */
[----:B0-----:R-:W-:-:S04]  /*12d0*/  LOP3.LUT R20, R5, 0x7, RZ, 0xc0, !PT ;  /* 0x0000000705147812 */ /* 0x001fc800078ec0ff */
[----:B------:R-:W-:-:S07]  /*12e0*/  ISETP.NE.AND P5, PT, R20, RZ, PT ;  /* 0x000000ff1400720c */ /* 0x000fce0003fa5270 */
[----:B------:R-:W-:Y:S06]  /*12f0*/  @!P3 BRA `(.L_x_142) ;  /* 0x00000000002cb947 */ /* 0x000fec0003800000 */
[----:B------:R-:W-:Y:S01]  /*1300*/  IMAD.MOV.U32 R7, RZ, RZ, 0x1 ;  /* 0x00000001ff077424 */ /* 0x000fe200078e00ff */
[----:B------:R-:W-:Y:S01]  /*1310*/  IADD3 R6, PT, PT, R1, R4, RZ ;  /* 0x0000000401067210 */ /* 0x000fe20007ffe0ff */
[----:B------:R-:W-:-:S04]  /*1320*/  VIADD R4, R4, 0x8 ;  /* 0x0000000804047836 */ /* 0x000fc80000000000 */
        /* <DEDUP_REMOVED lines=8> */
.L_x_142:
[----:B------:R-:W-:Y:S05]  /*13b0*/  BSYNC.RECONVERGENT B3 ;  /* 0x0000000000037941 */ /* 0x000fea0003800200 */
.L_x_141:
        /* <DEDUP_REMOVED lines=20> */
.L_x_137:
[----:B------:R-:W-:Y:S05]  /*1500*/  BSYNC.RECONVERGENT B0 ;  /* 0x0000000000007941 */ /* 0x000fea0003800200 */
.L_x_136:
        /* <DEDUP_REMOVED lines=8> */
[----:B------:R-:W-:Y:S01]  /*1590*/  LOP3.LUT R4, R13, 0x7ffffff0, RZ, 0xc0, !PT ;  /* 0x7ffffff00d047812 */ /* 0x000fe200078ec0ff */
[----:B-1----:R-:W-:Y:S01]  /*15a0*/  IMAD.MOV.U32 R6, RZ, RZ, 0x1010101 ;  /* 0x01010101ff067424 */ /* 0x002fe200078e00ff */
[----:B------:R-:W-:Y:S01]  /*15b0*/  MOV R5, RZ ;  /* 0x000000ff00057202 */ /* 0x000fe20000000f00 */
[----:B------:R-:W-:-:S07]  /*15c0*/  IMAD.MOV.U32 R7, RZ, RZ, 0x1010101 ;  /* 0x01010101ff077424 */ /* 0x000fce00078e00ff */
.L_x_147:
[----:B0-----:R-:W-:Y:S02]  /*15d0*/  IMAD.IADD R20, R1, 0x1, R5 ;  /* 0x0000000101147824 */ /* 0x001fe400078e0205 */
[----:B------:R-:W-:-:S03]  /*15e0*/  VIADD R5, R5, 0x10 ;  /* 0x0000001005057836 */ /* 0x000fc60000000000 */
[----:B------:R0:W-:Y:S02]  /*15f0*/  STL.64 [R20], R6 ;  /* 0x0000000614007387 */ /* 0x0001e40000100a00 */
[----:B------:R-:W-:Y:S02]  /*1600*/  ISETP.NE.AND P3, PT, R5, R4, PT ;  /* 0x000000040500720c */ /* 0x000fe40003f65270 */
[----:B------:R0:W-:Y:S11]  /*1610*/  STL.64 [R20+0x8], R6 ;  /* 0x0000080614007387 */ /* 0x0001f60000100a00 */
[----:B------:R-:W-:Y:S05]  /*1620*/  @P3 BRA `(.L_x_147) ;  /* 0xfffffffc00e83947 */ /* 0x000fea000383ffff */
.L_x_146:
[----:B------:R-:W-:Y:S05]  /*1630*/  BSYNC.RECONVERGENT B3 ;  /* 0x0000000000037941 */ /* 0x000fea0003800200 */
.L_x_145:
        /* <DEDUP_REMOVED lines=17> */
.L_x_149:
[----:B------:R-:W-:Y:S05]  /*1750*/  BSYNC.RECONVERGENT B3 ;  /* 0x0000000000037941 */ /* 0x000fea0003800200 */
.L_x_148:
[----:B------:R-:W-:Y:S05]  /*1760*/  @!P4 BRA `(.L_x_144) ;  /* 0x00000000004cc947 */ /* 0x000fea0003800000 */
[----:B------:R-:W-:Y:S01]  /*1770*/  ISETP.GE.U32.AND P3, PT, R7, 0x4, PT ;  /* 0x000000040700780c */ /* 0x000fe20003f66070 */
[----:B0-----:R-:W-:Y:S01]  /*1780*/  HFMA2 R6, -RZ, RZ, 0, 5.9604644775390625e-08 ;  /* 0x00000001ff067431 */ /* 0x001fe200000001ff */
        /* <DEDUP_REMOVED lines=17> */
.L_x_144:
[----:B------:R-:W-:Y:S05]  /*18a0*/  BSYNC.RECONVERGENT B0 ;  /* 0x0000000000007941 */ /* 0x000fea0003800200 */
.L_x_143:
[----:B------:R-:W-:Y:S02]  /*18b0*/  VIADD R11, R11, 0xffffffff ;  /* 0xffffffff0b0b7836 */ /* 0x000fe40000000000 */
[----:B------:R-:W-:-:S03]  /*18c0*/  VIADD R8, R8, 0x1 ;  /* 0x0000000108087836 */ /* 0x000fc60000000000 */
[----:B------:R0:W-:Y:S04]  /*18d0*/  STL [R12+-0x4], R11 ;  /* 0xfffffc0b0c007387 */ /* 0x0001e80000100800 */
.L_x_118:
[----:B------:R-:W-:Y:S05]  /*18e0*/  BSYNC.RELIABLE B1 ;  /* 0x0000000000017941 */ /* 0x000fea0003800100 */
.L_x_117:
[----:B------:R-:W5:Y:S01]  /*18f0*/  LDCU UR4, c[0x0][0x388] ;  /* 0x00007100ff0477ac */ /* 0x000f620008000800 */
[----:B------:R-:W-:-:S05]  /*1900*/  VIADD R9, R9, 0x1 ;  /* 0x0000000109097836 */ /* 0x000fca0000000000 */
[----:B-----5:R-:W-:-:S13]  /*1910*/  ISETP.NE.AND P3, PT, R9, UR4, PT ;  /* 0x0000000409007c0c */ /* 0x020fda000bf65270 */
[----:B------:R-:W-:Y:S05]  /*1920*/  @P3 BRA `(.L_x_150) ;  /* 0xffffffec00a43947 */ /* 0x000fea000383ffff */
[----:B01--4-:R-:W-:-:S07]  /*1930*/  MOV R5, R8 ;  /* 0x0000000800057202 */ /* 0x013fce0000000f00 */
.L_x_116:
[----:B------:R-:W-:Y:S05]  /*1940*/  BSYNC.RECONVERGENT B2 ;  /* 0x0000000000027941 */ /* 0x000fea0003800200 */
.L_x_115:
[----:B------:R-:W-:Y:S05]  /*1950*/  WARPSYNC.ALL ;  /* 0x0000000000007948 */ /* 0x000fea0003800000 */
[----:B------:R-:W0:Y:S01]  /*1960*/  LDCU UR4, c[0x0][0x384] ;  /* 0x00007080ff0477ac */ /* 0x000e220008000800 */
[----:B------:R-:W-:Y:S02]  /*1970*/  VIADD R17, R17, 0x1 ;  /* 0x0000000111117836 */ /* 0x000fe40000000000 */
[----:B--23--:R-:W-:-:S05]  /*1980*/  IMAD.WIDE R6, R2, 0x4, R22 ;  /* 0x0000000402067825 */ /* 0x00cfca00078e0216 */
[----:B------:R1:W-:Y:S01]  /*1990*/  STG.E desc[UR6][R6.64], R5 ;  /* 0x0000000506007986 */ /* 0x0003e2000c101906 */
[----:B0-----:R-:W-:-:S13]  /*19a0*/  ISETP.NE.AND P3, PT, R17, UR4, PT ;  /* 0x0000000411007c0c */ /* 0x001fda000bf65270 */
[----:B-1----:R-:W-:Y:S05]  /*19b0*/  @!P3 EXIT ;  /* 0x000000000000b94d */ /* 0x002fea0003800000 */
[----:B------:R-:W-:Y:S05]  /*19c0*/  BRA `(.L_x_151) ;  /* 0xffffffe800147947 */ /* 0x000fea000383ffff */
.L_x_109:
        /* <DEDUP_REMOVED lines=8> */
.L_x_156:
[----:B0-----:R-:W0:Y:S01]  /*1a50*/  LDC R24, c[0x0][0x3a0] ;  /* 0x0000e800ff187b82 */ /* 0x001e220000000800 */
[----:B---3--:R-:W-:Y:S01]  /*1a60*/  IMAD.MOV.U32 R26, RZ, RZ, RZ ;  /* 0x000000ffff1a7224 */ /* 0x008fe200078e00ff */
[----:B0-----:R-:W-:-:S13]  /*1a70*/  ISETP.GE.U32.AND P0, PT, R24, 0x10, PT ;  /* 0x000000101800780c */ /* 0x001fda0003f06070 */
[----:B------:R-:W-:Y:S05]  /*1a80*/  @!P0 BRA `(.L_x_153) ;  /* 0x0000000000808947 */ /* 0x000fea0003800000 */
[----:B------:R-:W-:-:S07]  /*1a90*/  IMAD.MOV.U32 R21, RZ, RZ, RZ ;  /* 0x000000ffff157224 */ /* 0x000fce00078e00ff */
.L_x_154:
        /* <DEDUP_REMOVED lines=30> */
[----:B------:R-:W-:-:S07]  /*1c80*/  MOV R26, R0 ;  /* 0x00000000001a7202 */ /* 0x000fce0000000f00 */
.L_x_153:
[----:B------:R-:W-:Y:S01]  /*1c90*/  ISETP.NE.AND P0, PT, R20, RZ, PT ;  /* 0x000000ff1400720c */ /* 0x000fe20003f05270 */
[----:B-1----:R-:W-:Y:S01]  /*1ca0*/  IMAD R5, R2, 0x80, R3 ;  /* 0x0000008002057824 */ /* 0x002fe200078e0203 */
[----:B------:R-:W1:Y:S03]  /*1cb0*/  LDCU UR4, c[0x0][0x384] ;  /* 0x00007080ff0477ac */ /* 0x000e660008000800 */
[----:B------:R-:W-:-:S08]  /*1cc0*/  IMAD.WIDE R4, R5, 0x4, R22 ;  /* 0x0000000405047825 */ /* 0x000fd000078e0216 */
[----:B------:R-:W-:Y:S05]  /*1cd0*/  @!P0 BRA `(.L_x_155) ;  /* 0x0000000000688947 */ /* 0x000fea0003800000 */
[----:B------:R-:W-:Y:S01]  /*1ce0*/  LOP3.LUT P0, RZ, R24, 0x4, RZ, 0xc0, !PT ;  /* 0x0000000418ff7812 */ /* 0x000fe2000780c0ff */
[C---:B------:R-:W-:Y:S01]  /*1cf0*/  @P1 IMAD R21, R26.reuse, 0x4, R1 ;  /* 0x000000041a151824 */ /* 0x040fe200078e0201 */
[----:B0-----:R-:W0:Y:S11]  /*1d00*/  @P1 LDC.64 R24, c[0x0][0x398] ;  /* 0x0000e600ff181b82 */ /* 0x001e360000000a00 */
[----:B------:R-:W2:Y:S01]  /*1d10*/  @P0 LDC.64 R10, c[0x0][0x398] ;  /* 0x0000e600ff0a0b82 */ /* 0x000ea20000000a00 */
[----:B0-----:R-:W-:-:S04]  /*1d20*/  @P1 IMAD.WIDE.U32 R24, R26, 0x4, R24 ;  /* 0x000000041a181825 */ /* 0x001fc800078e0018 */
[----:B------:R-:W-:Y:S01]  /*1d30*/  @P1 VIADD R26, R26, 0x8 ;  /* 0x000000081a1a1836 */ /* 0x000fe20000000000 */
[----:B------:R-:W3:Y:S04]  /*1d40*/  @P1 LDG.E R6, desc[UR6][R24.64] ;  /* 0x0000000618061981 */ /* 0x000ee8000c1e1900 */
[----:B------:R-:W3:Y:S01]  /*1d50*/  @P1 LDG.E R7, desc[UR6][R24.64+0x4] ;  /* 0x0000040618071981 */ /* 0x000ee2000c1e1900 */
[----:B--2---:R-:W-:-:S03]  /*1d60*/  @P0 IMAD.WIDE.U32 R10, R26, 0x4, R10 ;  /* 0x000000041a0a0825 */ /* 0x004fc600078e000a */
[----:B------:R-:W2:Y:S04]  /*1d70*/  @P1 LDG.E R8, desc[UR6][R24.64+0x8] ;  /* 0x0000080618081981 */ /* 0x000ea8000c1e1900 */
[----:B------:R-:W2:Y:S04]  /*1d80*/  @P1 LDG.E R9, desc[UR6][R24.64+0xc] ;  /* 0x00000c0618091981 */ /* 0x000ea8000c1e1900 */
        /* <DEDUP_REMOVED lines=9> */
[----:B---3--:R3:W-:Y:S04]  /*1e20*/  @P1 STL.64 [R21+0x18], R6 ;  /* 0x0000180615001387 */ /* 0x0087e80000100a00 */
[----:B--2---:R3:W-:Y:S04]  /*1e30*/  @P1 STL.64 [R21+0x20], R8 ;  /* 0x0000200815001387 */ /* 0x0047e80000100a00 */
[----:B----4-:R3:W-:Y:S04]  /*1e40*/  @P1 STL.64 [R21+0x28], R12 ;  /* 0x0000280c15001387 */ /* 0x0107e80000100a00 */
[----:B-----5:R3:W-:Y:S04]  /*1e50*/  @P1 STL.64 [R21+0x30], R14 ;  /* 0x0000300e15001387 */ /* 0x0207e80000100a00 */
[----:B------:R3:W-:Y:S04]  /*1e60*/  @P0 STL.64 [R26+0x18], R16 ;  /* 0x000018101a000387 */ /* 0x0007e80000100a00 */
[----:B------:R3:W-:Y:S02]  /*1e70*/  @P0 STL.64 [R26+0x20], R18 ;  /* 0x000020121a000387 */ /* 0x0007e40000100a00 */
.L_x_155:
[----:B------:R-:W-:Y:S01]  /*1e80*/  VIADD R2, R2, 0x1 ;  /* 0x0000000102027836 */ /* 0x000fe20000000000 */
[----:B------:R2:W-:Y:S04]  /*1e90*/  STG.E desc[UR6][R4.64], RZ ;  /* 0x000000ff04007986 */ /* 0x0005e8000c101906 */
[----:B-1----:R-:W-:-:S13]  /*1ea0*/  ISETP.NE.AND P0, PT, R2, UR4, PT ;  /* 0x0000000402007c0c */ /* 0x002fda000bf05270 */
[----:B--2---:R-:W-:Y:S05]  /*1eb0*/  @!P0 EXIT ;  /* 0x000000000000894d */ /* 0x004fea0003800000 */
[----:B------:R-:W-:Y:S05]  /*1ec0*/  BRA `(.L_x_156) ;  /* 0xfffffff800e07947 */ /* 0x000fea000383ffff */
.L_x_152:
[C---:B------:R-:W-:Y:S01]  /*1ed0*/  ISETP.GE.U32.AND P0, PT, R5.reuse, 0x8, PT ;  /* 0x000000080500780c */ /* 0x040fe20003f06070 */
[----:B------:R-:W-:Y:S01]  /*1ee0*/  IMAD.MOV.U32 R0, RZ, RZ, RZ ;  /* 0x000000ffff007224 */ /* 0x000fe200078e00ff */
[----:B------:R-:W-:-:S04]  /*1ef0*/  LOP3.LUT R4, R5, 0x7, RZ, 0xc0, !PT ;  /* 0x0000000705047812 */ /* 0x000fc800078ec0ff */
[----:B------:R-:W-:-:S07]  /*1f00*/  ISETP.NE.AND P1, PT, R4, RZ, PT ;  /* 0x000000ff0400720c */ /* 0x000fce0003f25270 */
[----:B------:R-:W-:Y:S06]  /*1f10*/  @!P0 BRA `(.L_x_157) ;  /* 0x0000000000448947 */ /* 0x000fec0003800000 */
[----:B------:R-:W-:Y:S01]  /*1f20*/  LOP3.LUT R0, R5, 0x7ffffff8, RZ, 0xc0, !PT ;  /* 0x7ffffff805007812 */ /* 0x000fe200078ec0ff */
[----:B------:R-:W-:-:S07]  /*1f30*/  IMAD.MOV.U32 R2, RZ, RZ, RZ ;  /* 0x000000ffff027224 */ /* 0x000fce00078e00ff */
.L_x_158:
[C---:B01----:R-:W-:Y:S01]  /*1f40*/  LEA R7, R2.reuse, R3, 0x7 ;  /* 0x0000000302077211 */ /* 0x043fe200078e38ff */
[----:B------:R-:W-:-:S04]  /*1f50*/  VIADD R2, R2, 0x8 ;  /* 0x0000000802027836 */ /* 0x000fc80000000000 */
[C---:B------:R-:W-:Y:S01]  /*1f60*/  VIADD R9, R7.reuse, 0x80 ;  /* 0x0000008007097836 */ /* 0x040fe20000000000 */
[----:B------:R-:W-:Y:S01]  /*1f70*/  ISETP.NE.AND P0, PT, R2, R0, PT ;  /* 0x000000000200720c */ /* 0x000fe20003f05270 */
[----:B------:R-:W-:-:S04]  /*1f80*/  IMAD.WIDE.U32 R6, R7, 0x4, R22 ;  /* 0x0000000407067825 */ /* 0x000fc800078e0016 */
        /* <DEDUP_REMOVED lines=10> */
.L_x_157:
        /* <DEDUP_REMOVED lines=12> */
.L_x_159:
[----:B------:R-:W-:Y:S05]  /*20f0*/  @!P1 EXIT ;  /* 0x000000000000994d */ /* 0x000fea0003800000 */
[----:B------:R-:W-:Y:S02]  /*2100*/  ISETP.NE.AND P0, PT, R2, 0x1, PT ;  /* 0x000000010200780c */ /* 0x000fe40003f05270 */
[----:B------:R-:W-:-:S04]  /*2110*/  LOP3.LUT R5, R5, 0x1, RZ, 0xc0, !PT ;  /* 0x0000000105057812 */ /* 0x000fc800078ec0ff */
[----:B------:R-:W-:-:S07]  /*2120*/  ISETP.NE.U32.AND P1, PT, R5, 0x1, PT ;  /* 0x000000010500780c */ /* 0x000fce0003f25070 */
[C---:B012---:R-:W-:Y:S02]  /*2130*/  @P0 IMAD R7, R0.reuse, 0x80, R3 ;  /* 0x0000008000070824 */ /* 0x047fe400078e0203 */
        /* <DEDUP_REMOVED lines=9> */
.L_x_108:
[----:B------:R-:W-:-:S13]  /*21d0*/  ISETP.GE.AND P0, PT, R5, 0x1, PT ;  /* 0x000000010500780c */ /* 0x000fda0003f06270 */
[----:B------:R-:W-:Y:S05]  /*21e0*/  @!P0 EXIT ;  /* 0x000000000000894d */ /* 0x000fea0003800000 */
[----:B------:R-:W0:Y:S01]  /*21f0*/  LDCU UR4, c[0x0][0x388] ;  /* 0x00007100ff0477ac */ /* 0x000e220008000800 */
[----:B------:R-:W1:Y:S01]  /*2200*/  S2R R2, SR_TID.X ;  /* 0x0000000000027919 */ /* 0x000e620000002100 */
[----:B0-----:R-:W-:-:S09]  /*2210*/  UISETP.GE.AND UP0, UPT, UR4, 0x1, UPT ;  /* 0x000000010400788c */ /* 0x001fd2000bf06270 */
[----:B------:R-:W-:Y:S05]  /*2220*/  BRA.U !UP0, `(.L_x_160) ;  /* 0x0000001908547547 */ /* 0x000fea000b800000 */
[----:B------:R-:W0:Y:S01]  /*2230*/  LDC R8, c[0x0][0x3a0] ;  /* 0x0000e800ff087b82 */ /* 0x000e220000000800 */
[----:B------:R-:W-:Y:S01]  /*2240*/  IMAD.MOV.U32 R6, RZ, RZ, RZ ;  /* 0x000000ffff067224 */ /* 0x000fe200078e00ff */
[C---:B0-----:R-:W-:Y:S02]  /*2250*/  LOP3.LUT R3, R8.reuse, 0x7, RZ, 0xc0, !PT ;  /* 0x0000000708037812 */ /* 0x041fe400078ec0ff */
[C---:B------:R-:W-:Y:S02]  /*2260*/  LOP3.LUT R5, R8.reuse, 0x7ffffff0, RZ, 0xc0, !PT ;  /* 0x7ffffff008057812 */ /* 0x040fe400078ec0ff */
[----:B------:R-:W-:Y:S02]  /*2270*/  IADD3 R4, PT, PT, R3, -0x1, RZ ;  /* 0xffffffff03047810 */ /* 0x000fe40007ffe0ff */
[----:B------:R-:W-:Y:S01]  /*2280*/  LOP3.LUT R7, R8, 0xf, RZ, 0xc0, !PT ;  /* 0x0000000f08077812 */ /* 0x000fe200078ec0ff */
[----:B------:R-:W-:Y:S01]  /*2290*/  IMAD.MOV R9, RZ, RZ, -R5 ;  /* 0x000000ffff097224 */ /* 0x000fe200078e0a05 */
[----:B------:R-:W-:Y:S01]  /*22a0*/  ISETP.GE.U32.AND P0, PT, R4, 0x3, PT ;  /* 0x000000030400780c */ /* 0x000fe20003f06070 */
[----:B------:R-:W-:Y:S01]  /*22b0*/  VIADD R4, R1, 0x18 ;  /* 0x0000001801047836 */ /* 0x000fe20000000000 */
[----:B------:R-:W-:-:S11]  /*22c0*/  LOP3.LUT R8, R8, 0x3, RZ, 0xc0, !PT ;  /* 0x0000000308087812 */ /* 0x000fd600078ec0ff */
.L_x_204:
        /* <DEDUP_REMOVED lines=19> */
[----:B------:R-:W-:-:S04]  /*2400*/  MOV R26, UR4 ;  /* 0x00000004001a7c02 */ /* 0x000fc80008000f00 */
[----:B------:R-:W-:-:S07]  /*2410*/  IMAD.U32 R27, RZ, RZ, UR5 ;  /* 0x00000005ff1b7e24 */ /* 0x000fce000f8e00ff */
.L_x_165:
        /* <DEDUP_REMOVED lines=24> */
[----:B------:R-:W-:-:S05]  /*25a0*/  IADD3 R26, P2, PT, R24, 0x40, RZ ;  /* 0x00000040181a7810 */ /* 0x000fca0007f5e0ff */
[----:B------:R-:W-:Y:S01]  /*25b0*/  IMAD.X R27, RZ, RZ, R25, P2 ;  /* 0x000000ffff1b7224 */ /* 0x000fe200010e0619 */
[----:B--2---:R-:W-:Y:S04]  /*25c0*/  STL.64 [R20], R12 ;  /* 0x0000000c14007387 */ /* 0x004fe80000100a00 */
[----:B----4-:R-:W-:Y:S04]  /*25d0*/  STL.64 [R20+0x8], R14 ;  /* 0x0000080e14007387 */ /* 0x010fe80000100a00 */
[----:B-----5:R-:W-:Y:S04]  /*25e0*/  STL.64 [R20+0x10], R16 ;  /* 0x0000101014007387 */ /* 0x020fe80000100a00 */
[----:B---3--:R0:W-:Y:S02]  /*25f0*/  STL.64 [R20+0x18], R18 ;  /* 0x0000181214007387 */ /* 0x0081e40000100a00 */
[----:B0-----:R-:W-:Y:S01]  /*2600*/  VIADD R20, R20, 0x40 ;  /* 0x0000004014147836 */ /* 0x001fe20000000000 */
[----:B------:R-:W-:Y:S06]  /*2610*/  @P1 BRA `(.L_x_165) ;  /* 0xfffffffc00801947 */ /* 0x000fec000383ffff */
[----:B------:R-:W-:-:S07]  /*2620*/  IMAD.MOV.U32 R24, RZ, RZ, R5 ;  /* 0x000000ffff187224 */ /* 0x000fce00078e0005 */
.L_x_164:
[----:B------:R-:W-:-:S13]  /*2630*/  ISETP.NE.AND P1, PT, R7, RZ, PT ;  /* 0x000000ff0700720c */ /* 0x000fda0003f25270 */
[----:B------:R-:W-:Y:S05]  /*2640*/  @!P1 BRA `(.L_x_163) ;  /* 0x0000000000b89947 */ /* 0x000fea0003800000 */
[----:B------:R-:W-:Y:S02]  /*2650*/  IADD3 R12, PT, PT, R7, -0x1, RZ ;  /* 0xffffffff070c7810 */ /* 0x000fe40007ffe0ff */
[----:B------:R-:W-:Y:S02]  /*2660*/  ISETP.NE.AND P2, PT, R3, RZ, PT ;  /* 0x000000ff0300720c */ /* 0x000fe40003f45270 */
        /* <DEDUP_REMOVED lines=18> */
.L_x_166:
        /* <DEDUP_REMOVED lines=13> */
.L_x_167:
[----:B------:R-:W-:Y:S05]  /*2860*/  @!P1 BRA `(.L_x_163) ;  /* 0x0000000000309947 */ /* 0x000fea0003800000 */
[----:B01----:R-:W0:Y:S02]  /*2870*/  LDC.64 R12, c[0x0][0x398] ;  /* 0x0000e600ff0c7b82 */ /* 0x003e240000000a00 */
[----:B0-----:R-:W-:-:S05]  /*2880*/  IMAD.WIDE.U32 R12, R24, 0x4, R12 ;  /* 0x00000004180c7825 */ /* 0x001fca00078e000c */
[----:B------:R-:W2:Y:S01]  /*2890*/  LDG.E R14, desc[UR6][R12.64] ;  /* 0x000000060c0e7981 */ /* 0x000ea2000c1e1900 */
        /* <DEDUP_REMOVED lines=9> */
.L_x_163:
[----:B------:R-:W-:Y:S01]  /*2930*/  BSSY.RECONVERGENT B2, `(.L_x_168) ;  /* 0x000011b000027945 */ /* 0x000fe20003800200 */
[----:B01----:R-:W-:Y:S01]  /*2940*/  IMAD.IADD R18, R0, 0x1, R10 ;  /* 0x0000000100127824 */ /* 0x003fe200078e020a */
[----:B--2-4-:R-:W-:-:S07]  /*2950*/  CS2R R16, SRZ ;  /* 0x0000000000107805 */ /* 0x014fce000001ff00 */
.L_x_203:
[----:B------:R-:W-:Y:S01]  /*2960*/  ISETP.GT.AND P1, PT, R16, 0x17, PT ;  /* 0x000000171000780c */ /* 0x000fe20003f24270 */
[----:B012---:R-:W-:-:S12]  /*2970*/  IMAD.MOV.U32 R15, RZ, RZ, -0x1 ;  /* 0xffffffffff0f7424 */ /* 0x007fd800078e00ff */
[----:B---34-:R-:W-:Y:S05]  /*2980*/  @P1 BRA `(.L_x_169) ;  /* 0x0000001000541947 */ /* 0x018fea0003800000 */
        /* <DEDUP_REMOVED lines=8> */
[----:B--2---:R-:W-:-:S05]  /*2a10*/  LEA R20, R19, R4, 0x2 ;  /* 0x0000000413147211 */ /* 0x004fca00078e10ff */
        /* <DEDUP_REMOVED lines=12> */
.L_x_176:
        /* <DEDUP_REMOVED lines=11> */
.L_x_175:
        /* <DEDUP_REMOVED lines=10> */
.L_x_179:
[----:B0-----:R-:W-:Y:S01]  /*2c30*/  IADD3 R15, PT, PT, R1, R14, RZ ;  /* 0x0000000e010f7210 */ /* 0x001fe20007ffe0ff */
[----:B------:R-:W-:Y:S02]  /*2c40*/  VIADD R13, R13, 0x10 ;  /* 0x000000100d0d7836 */ /* 0x000fe40000000000 */
[----:B------:R-:W-:Y:S02]  /*2c50*/  VIADD R14, R14, 0x10 ;  /* 0x000000100e0e7836 */ /* 0x000fe40000000000 */
        /* <DEDUP_REMOVED lines=18> */
.L_x_178:
[----:B------:R-:W-:Y:S05]  /*2d80*/  BSYNC.RECONVERGENT B4 ;  /* 0x0000000000047941 */ /* 0x000fea0003800200 */
.L_x_177:
        /* <DEDUP_REMOVED lines=18> */
.L_x_182:
[----:B------:R-:W-:Y:S05]  /*2eb0*/  BSYNC.RECONVERGENT B5 ;  /* 0x0000000000057941 */ /* 0x000fea0003800200 */
.L_x_181:
[----:B------:R-:W-:Y:S05]  /*2ec0*/  @!P2 BRA `(.L_x_180) ;  /* 0x00000000004ca947 */ /* 0x000fea0003800000 */
[----:B------:R-:W-:Y:S01]  /*2ed0*/  ISETP.GE.U32.AND P1, PT, R21, 0x4, PT ;  /* 0x000000041500780c */ /* 0x000fe20003f26070 */
[----:B0-----:R-:W-:Y:S01]  /*2ee0*/  IMAD.MOV.U32 R15, RZ, RZ, 0x1 ;  /* 0x00000001ff0f7424 */ /* 0x001fe200078e00ff */
[----:B------:R-:W-:-:S04]  /*2ef0*/  LOP3.LUT R12, R12, 0x3, RZ, 0xc0, !PT ;  /* 0x000000030c0c7812 */ /* 0x000fc800078ec0ff */
[----:B------:R-:W-:-:S07]  /*2f00*/  ISETP.NE.AND P2, PT, R12, RZ, PT ;  /* 0x000000ff0c00720c */ /* 0x000fce0003f45270 */
[----:B------:R-:W-:Y:S01]  /*2f10*/  @P1 IMAD.IADD R13, R1, 0x1, R14 ;  /* 0x00000001010d1824 */ /* 0x000fe200078e020e */
[----:B------:R-:W-:-:S04]  /*2f20*/  @P1 IADD3 R14, PT, PT, R14, 0x4, RZ ;  /* 0x000000040e0e1810 */ /* 0x000fc80007ffe0ff */
        /* <DEDUP_REMOVED lines=13> */
.L_x_180:
[----:B------:R-:W-:Y:S05]  /*3000*/  BSYNC.RECONVERGENT B4 ;  /* 0x0000000000047941 */ /* 0x000fea0003800200 */
.L_x_174:
[----:B------:R-:W-:Y:S05]  /*3010*/  BSYNC.RELIABLE B0 ;  /* 0x0000000000007941 */ /* 0x000fea0003800100 */
.L_x_173:
[----:B------:R-:W-:Y:S02]  /*3020*/  VIADD R19, R19, 0xffffffff ;  /* 0xffffffff13137836 */ /* 0x000fe40000000000 */
[----:B------:R-:W-:-:S03]  /*3030*/  VIADD R16, R16, 0x1 ;  /* 0x0000000110107836 */ /* 0x000fc60000000000 */
[----:B------:R4:W-:Y:S01]  /*3040*/  STL [R20+-0x4], R19 ;  /* 0xfffffc1314007387 */ /* 0x0009e20000100800 */
[----:B------:R-:W-:Y:S05]  /*3050*/  BRA `(.L_x_171) ;  /* 0x0000000800887947 */ /* 0x000fea0003800000 */
.L_x_172:
[----:B------:R-:W-:Y:S01]  /*3060*/  ISETP.GT.AND P1, PT, R14, 0x17, PT ;  /* 0x000000170e00780c */ /* 0x000fe20003f24270 */
[----:B------:R-:W-:-:S12]  /*3070*/  BSSY.RELIABLE B0, `(.L_x_183) ;  /* 0x000000c000007945 */ /* 0x000fd80003800100 */
[----:B------:R-:W-:Y:S05]  /*3080*/  @P1 BRA `(.L_x_184) ;  /* 0x0000000000281947 */ /* 0x000fea0003800000 */
[----:B------:R-:W-:-:S07]  /*3090*/  IMAD.MOV.U32 R12, RZ, RZ, R14 ;  /* 0x000000ffff0c7224 */ /* 0x000fce00078e000e */
.L_x_185:
        /* <DEDUP_REMOVED lines=9> */
.L_x_184:
[----:B------:R-:W-:Y:S05]  /*3130*/  BSYNC.RELIABLE B0 ;  /* 0x0000000000007941 */ /* 0x000fea0003800100 */
.L_x_183:
[----:B------:R-:W-:Y:S01]  /*3140*/  ISETP.GE.AND P2, PT, R21, 0x1, PT ;  /* 0x000000011500780c */ /* 0x000fe20003f46270 */
[----:B------:R-:W-:-:S12]  /*3150*/  BSSY.RELIABLE B0, `(.L_x_186) ;  /* 0x000000c000007945 */ /* 0x000fd80003800100 */
[----:B------:R-:W-:Y:S05]  /*3160*/  @!P2 BRA `(.L_x_187) ;  /* 0x000000000028a947 */ /* 0x000fea0003800000 */
[----:B------:R-:W-:-:S07]  /*3170*/  HFMA2 R12, -RZ, RZ, 0, 0 ;  /* 0x00000000ff0c7431 */ /* 0x000fce00000001ff */
.L_x_188:
        /* <DEDUP_REMOVED lines=9> */
.L_x_187:
[----:B------:R-:W-:Y:S05]  /*3210*/  BSYNC.RELIABLE B0 ;  /* 0x0000000000007941 */ /* 0x000fea0003800100 */
.L_x_186:
        /* <DEDUP_REMOVED lines=12> */
.L_x_193:
        /* <DEDUP_REMOVED lines=21> */
.L_x_192:
[----:B------:R-:W-:Y:S05]  /*3430*/  BSYNC.RECONVERGENT B4 ;  /* 0x0000000000047941 */ /* 0x000fea0003800200 */
.L_x_191:
[----:B------:R-:W-:Y:S05]  /*3440*/  @!P3 BRA `(.L_x_190) ;  /* 0x000000000094b947 */ /* 0x000fea0003800000 */
[----:B------:R-:W-:Y:S01]  /*3450*/  ISETP.GE.U32.AND P1, PT, R26, 0x8, PT ;  /* 0x000000081a00780c */ /* 0x000fe20003f26070 */
[----:B------:R-:W-:Y:S01]  /*3460*/  BSSY.RECONVERGENT B4, `(.L_x_194) ;  /* 0x000000f000047945 */ /* 0x000fe20003800200 */
[----:B------:R-:W-:-:S04]  /*3470*/  LOP3.LUT R24, R12, 0x7, RZ, 0xc0, !PT ;  /* 0x000000070c187812 */ /* 0x000fc800078ec0ff */
[----:B------:R-:W-:-:S07]  /*3480*/  ISETP.NE.AND P3, PT, R24, RZ, PT ;  /* 0x000000ff1800720c */ /* 0x000fce0003f65270 */
[----:B------:R-:W-:Y:S06]  /*3490*/  @!P1 BRA `(.L_x_195) ;  /* 0x00000000002c9947 */ /* 0x000fec0003800000 */
[----:B0-----:R-:W-:Y:S02]  /*34a0*/  IMAD.MOV.U32 R15, RZ, RZ, 0x1 ;  /* 0x00000001ff0f7424 */ /* 0x001fe400078e00ff */
        /* <DEDUP_REMOVED lines=10> */
.L_x_195:
[----:B------:R-:W-:Y:S05]  /*3550*/  BSYNC.RECONVERGENT B4 ;  /* 0x0000000000047941 */ /* 0x000fea0003800200 */
.L_x_194:
[----:B------:R-:W-:Y:S05]  /*3560*/  @!P3 BRA `(.L_x_190) ;  /* 0x00000000004cb947 */ /* 0x000fea0003800000 */
[----:B------:R-:W-:Y:S01]  /*3570*/  ISETP.GE.U32.AND P1, PT, R24, 0x4, PT ;  /* 0x000000041800780c */ /* 0x000fe20003f26070 */
[----:B01----:R-:W-:Y:S01]  /*3580*/  IMAD.MOV.U32 R15, RZ, RZ, 0x1 ;  /* 0x00000001ff0f7424 */ /* 0x003fe200078e00ff */
        /* <DEDUP_REMOVED lines=9> */
[----:B--2---:R-:W-:Y:S01]  /*3620*/  IMAD.MOV.U32 R13, RZ, RZ, 0x1 ;  /* 0x00000001ff0d7424 */ /* 0x004fe200078e00ff */
[----:B------:R-:W-:Y:S02]  /*3630*/  IADD3 R14, PT, PT, R1, R14, RZ ;  /* 0x0000000e010e7210 */ /* 0x000fe40007ffe0ff */
[----:B------:R-:W-:-:S03]  /*3640*/  ISETP.NE.AND P1, PT, R12, 0x1, PT ;  /* 0x000000010c00780c */ /* 0x000fc60003f25270 */
[----:B------:R3:W-:Y:S10]  /*3650*/  STL.U8 [R14], R13 ;  /* 0x0000000d0e007387 */ /* 0x0007f40000100000 */
[----:B---3--:R-:W-:Y:S05]  /*3660*/  @!P1 BRA `(.L_x_190) ;  /* 0x00000000000c9947 */ /* 0x008fea0003800000 */
[----:B------:R-:W-:Y:S01]  /*3670*/  ISETP.NE.AND P1, PT, R12, 0x2, PT ;  /* 0x000000020c00780c */ /* 0x000fe20003f25270 */
[----:B------:R3:W-:-:S12]  /*3680*/  STL.U8 [R14+0x1], R13 ;  /* 0x0000010d0e007387 */ /* 0x0007d80000100000 */
[----:B------:R3:W-:Y:S02]  /*3690*/  @P1 STL.U8 [R14+0x2], R13 ;  /* 0x0000020d0e001387 */ /* 0x0007e40000100000 */
.L_x_190:
[----:B------:R-:W-:Y:S05]  /*36a0*/  BSYNC.RECONVERGENT B0 ;  /* 0x0000000000007941 */ /* 0x000fea0003800200 */
.L_x_189:
[----:B------:R-:W-:Y:S04]  /*36b0*/  BSSY.RECONVERGENT B0, `(.L_x_196) ;  /* 0x0000039000007945 */ /* 0x000fe80003800200 */
[----:B------:R-:W-:Y:S05]  /*36c0*/  @!P2 BRA `(.L_x_197) ;  /* 0x0000000000dca947 */ /* 0x000fea0003800000 */
[C---:B------:R-:W-:Y:S01]  /*36d0*/  ISETP.GE.U32.AND P1, PT, R21.reuse, 0x10, PT ;  /* 0x000000101500780c */ /* 0x040fe20003f26070 */
[----:B------:R-:W-:Y:S01]  /*36e0*/  BSSY.RECONVERGENT B4, `(.L_x_198) ;  /* 0x000000f000047945 */ /* 0x000fe20003800200 */
[----:B0-----:R-:W-:Y:S01]  /*36f0*/  LOP3.LUT R25, R21, 0xf, RZ, 0xc0, !PT ;  /* 0x0000000f15197812 */ /* 0x001fe200078ec0ff */
[----:B---3--:R-:W-:-:S03]  /*3700*/  IMAD.MOV.U32 R14, RZ, RZ, RZ ;  /* 0x000000ffff0e7224 */ /* 0x008fc600078e00ff */
[----:B------:R-:W-:-:S07]  /*3710*/  ISETP.NE.AND P2, PT, R25, RZ, PT ;  /* 0x000000ff1900720c */ /* 0x000fce0003f45270 */
[----:B------:R-:W-:Y:S06]  /*3720*/  @!P1 BRA `(.L_x_199) ;  /* 0x0000000000289947 */ /* 0x000fec0003800000 */
[----:B------:R-:W-:Y:S01]  /*3730*/  LOP3.LUT R14, R21, 0x7ffffff0, RZ, 0xc0, !PT ;  /* 0x7ffffff0150e7812 */ /* 0x000fe200078ec0ff */
[----:B-12---:R-:W-:Y:S02]  /*3740*/  IMAD.MOV.U32 R15, RZ, RZ, RZ ;  /* 0x000000ffff0f7224 */ /* 0x006fe400078e00ff */
[----:B------:R-:W-:Y:S02]  /*3750*/  IMAD.MOV.U32 R12, RZ, RZ, 0x1010101 ;  /* 0x01010101ff0c7424 */ /* 0x000fe400078e00ff */
[----:B------:R-:W-:-:S07]  /*3760*/  IMAD.MOV.U32 R13, RZ, RZ, 0x1010101 ;  /* 0x01010101ff0d7424 */ /* 0x000fce00078e00ff */
.L_x_200:
[----:B0-----:R-:W-:Y:S02]  /*3770*/  IMAD.IADD R24, R1, 0x1, R15 ;  /* 0x0000000101187824 */ /* 0x001fe400078e020f */
[----:B------:R-:W-:-:S03]  /*3780*/  VIADD R15, R15, 0x10 ;  /* 0x000000100f0f7836 */ /* 0x000fc60000000000 */
[----:B------:R0:W-:Y:S02]  /*3790*/  STL.64 [R24], R12 ;  /* 0x0000000c18007387 */ /* 0x0001e40000100a00 */
[----:B------:R-:W-:Y:S02]  /*37a0*/  ISETP.NE.AND P1, PT, R15, R14, PT ;  /* 0x0000000e0f00720c */ /* 0x000fe40003f25270 */
[----:B------:R0:W-:Y:S11]  /*37b0*/  STL.64 [R24+0x8], R12 ;  /* 0x0000080c18007387 */ /* 0x0001f60000100a00 */
[----:B------:R-:W-:Y:S05]  /*37c0*/  @P1 BRA `(.L_x_200) ;  /* 0xfffffffc00e81947 */ /* 0x000fea000383ffff */
.L_x_199:
[----:B------:R-:W-:Y:S05]  /*37d0*/  BSYNC.RECONVERGENT B4 ;  /* 0x0000000000047941 */ /* 0x000fea0003800200 */
.L_x_198:
[----:B------:R-:W-:Y:S05]  /*37e0*/  @!P2 BRA `(.L_x_197) ;  /* 0x000000000094a947 */ /* 0x000fea0003800000 */
[----:B------:R-:W-:Y:S01]  /*37f0*/  ISETP.GE.U32.AND P1, PT, R25, 0x8, PT ;  /* 0x000000081900780c */ /* 0x000fe20003f26070 */
[----:B------:R-:W-:Y:S01]  /*3800*/  BSSY.RECONVERGENT B4, `(.L_x_201) ;  /* 0x000000f000047945 */ /* 0x000fe20003800200 */
[----:B-12---:R-:W-:-:S04]  /*3810*/  LOP3.LUT R15, R21, 0x7, RZ, 0xc0, !PT ;  /* 0x00000007150f7812 */ /* 0x006fc800078ec0ff */
[----:B------:R-:W-:-:S07]  /*3820*/  ISETP.NE.AND P2, PT, R15, RZ, PT ;  /* 0x000000ff0f00720c */ /* 0x000fce0003f45270 */
[----:B------:R-:W-:Y:S06]  /*3830*/  @!P1 BRA `(.L_x_202) ;  /* 0x00000000002c9947 */ /* 0x000fec0003800000 */
[----:B0-----:R-:W-:Y:S01]  /*3840*/  MOV R13, 0x1 ;  /* 0x00000001000d7802 */ /* 0x001fe20000000f00 */
        /* <DEDUP_REMOVED lines=10> */
.L_x_202:
[----:B------:R-:W-:Y:S05]  /*38f0*/  BSYNC.RECONVERGENT B4 ;  /* 0x0000000000047941 */ /* 0x000fea0003800200 */
.L_x_201:
        /* <DEDUP_REMOVED lines=13> */
[----:B------:R-:W-:Y:S02]  /*39d0*/  IADD3 R14, PT, PT, R1, R14, RZ ;  /* 0x0000000e010e7210 */ /* 0x000fe40007ffe0ff */
[----:B------:R-:W-:-:S03]  /*39e0*/  ISETP.NE.AND P1, PT, R21, 0x1, PT ;  /* 0x000000011500780c */ /* 0x000fc60003f25270 */
[----:B------:R0:W-:Y:S10]  /*39f0*/  STL.U8 [R14], R12 ;  /* 0x0000000c0e007387 */ /* 0x0001f40000100000 */
[----:B0-----:R-:W-:Y:S05]  /*3a00*/  @!P1 BRA `(.L_x_197) ;  /* 0x00000000000c9947 */ /* 0x001fea0003800000 */
[----:B------:R-:W-:Y:S01]  /*3a10*/  ISETP.NE.AND P1, PT, R21, 0x2, PT ;  /* 0x000000021500780c */ /* 0x000fe20003f25270 */
[----:B------:R0:W-:-:S12]  /*3a20*/  STL.U8 [R14+0x1], R12 ;  /* 0x0000010c0e007387 */ /* 0x0001d80000100000 */
[----:B------:R0:W-:Y:S02]  /*3a30*/  @P1 STL.U8 [R14+0x2], R12 ;  /* 0x0000020c0e001387 */ /* 0x0001e40000100000 */
.L_x_197:
[----:B------:R-:W-:Y:S05]  /*3a40*/  BSYNC.RECONVERGENT B0 ;  /* 0x0000000000007941 */ /* 0x000fea0003800200 */
.L_x_196:
[----:B------:R-:W-:Y:S02]  /*3a50*/  VIADD R19, R19, 0xffffffff ;  /* 0xffffffff13137836 */ /* 0x000fe40000000000 */
[----:B------:R-:W-:-:S03]  /*3a60*/  VIADD R16, R16, 0x1 ;  /* 0x0000000110107836 */ /* 0x000fc60000000000 */
[----:B------:R0:W-:Y:S04]  /*3a70*/  STL [R20+-0x4], R19 ;  /* 0xfffffc1314007387 */ /* 0x0001e80000100800 */
.L_x_171:
[----:B------:R-:W-:Y:S05]  /*3a80*/  BSYNC.RELIABLE B1 ;  /* 0x0000000000017941 */ /* 0x000fea0003800100 */
.L_x_170:
[----:B------:R-:W5:Y:S01]  /*3a90*/  LDCU UR4, c[0x0][0x388] ;  /* 0x00007100ff0477ac */ /* 0x000f620008000800 */
[----:B------:R-:W-:-:S05]  /*3aa0*/  VIADD R17, R17, 0x1 ;  /* 0x0000000111117836 */ /* 0x000fca0000000000 */
[----:B-----5:R-:W-:-:S13]  /*3ab0*/  ISETP.NE.AND P1, PT, R17, UR4, PT ;  /* 0x0000000411007c0c */ /* 0x020fda000bf25270 */
[----:B------:R-:W-:Y:S05]  /*3ac0*/  @P1 BRA `(.L_x_203) ;  /* 0xffffffec00a41947 */ /* 0x000fea000383ffff */
[----:B012---:R-:W-:-:S07]  /*3ad0*/  IMAD.MOV.U32 R15, RZ, RZ, R16 ;  /* 0x000000ffff0f7224 */ /* 0x007fce00078e0010 */
.L_x_169:
[----:B------:R-:W-:Y:S05]  /*3ae0*/  BSYNC.RECONVERGENT B2 ;  /* 0x0000000000027941 */ /* 0x000fea0003800200 */
.L_x_168:
[----:B---34-:R-:W-:-:S05]  /*3af0*/  IMAD.WIDE R12, R10, 0x4, R22 ;  /* 0x000000040a0c7825 */ /* 0x018fca00078e0216 */
[----:B------:R0:W-:Y:S02]  /*3b00*/  STG.E desc[UR6][R12.64], R15 ;  /* 0x0000000f0c007986 */ /* 0x0001e4000c101906 */
.L_x_162:
[----:B------:R-:W-:Y:S05]  /*3b10*/  BSYNC.RECONVERGENT B3 ;  /* 0x0000000000037941 */ /* 0x000fea0003800200 */
.L_x_161:
[----:B------:R-:W-:Y:S05]  /*3b20*/  WARPSYNC.ALL ;  /* 0x0000000000007948 */ /* 0x000fea0003800000 */
[----:B------:R-:W1:Y:S01]  /*3b30*/  LDCU UR4, c[0x0][0x384] ;  /* 0x00007080ff0477ac */ /* 0x000e620008000800 */
[----:B------:R-:W-:-:S05]  /*3b40*/  VIADD R6, R6, 0x1 ;  /* 0x0000000106067836 */ /* 0x000fca0000000000 */
[----:B-1----:R-:W-:-:S13]  /*3b50*/  ISETP.NE.AND P1, PT, R6, UR4, PT ;  /* 0x0000000406007c0c */ /* 0x002fda000bf25270 */
[----:B------:R-:W-:Y:S05]  /*3b60*/  @!P1 EXIT ;  /* 0x000000000000994d */ /* 0x000fea0003800000 */
[----:B------:R-:W-:Y:S05]  /*3b70*/  BRA `(.L_x_204) ;  /* 0xffffffe400d47947 */ /* 0x000fea000383ffff */
.L_x_160:
[----:B------:R-:W0:Y:S02]  /*3b80*/  LDC R0, c[0x0][0x3a0] ;  /* 0x0000e800ff007b82 */ /* 0x000e240000000800 */
[----:B0-----:R-:W-:-:S13]  /*3b90*/  ISETP.GE.AND P0, PT, R0, 0x1, PT ;  /* 0x000000010000780c */ /* 0x001fda0003f06270 */
[----:B------:R-:W-:Y:S05]  /*3ba0*/  @!P0 BRA `(.L_x_205) ;  /* 0x0000000400448947 */ /* 0x000fea0003800000 */
[C---:B------:R-:W-:Y:S02]  /*3bb0*/  LOP3.LUT R10, R0.reuse, 0xf, RZ, 0xc0, !PT ;  /* 0x0000000f000a7812 */ /* 0x040fe400078ec0ff */
[----:B------:R-:W-:-:S03]  /*3bc0*/  LOP3.LUT R0, R0, 0x7ffffff0, RZ, 0xc0, !PT ;  /* 0x7ffffff000007812 */ /* 0x000fc600078ec0ff */
[----:B------:R-:W-:-:S05]  /*3bd0*/  VIADD R3, R10, 0xffffffff ;  /* 0xffffffff0a037836 */ /* 0x000fca0000000000 */
[----:B------:R-:W-:Y:S01]  /*3be0*/  ISETP.GE.U32.AND P0, PT, R3, 0x7, PT ;  /* 0x000000070300780c */ /* 0x000fe20003f06070 */
[----:B------:R-:W-:-:S12]  /*3bf0*/  HFMA2 R3, -RZ, RZ, 0, 0 ;  /* 0x00000000ff037431 */ /* 0x000fd800000001ff */
.L_x_211:
        /* <DEDUP_REMOVED lines=9> */
.L_x_209:
        /* <DEDUP_REMOVED lines=31> */
.L_x_208:
[----:B------:R-:W-:Y:S01]  /*3e80*/  ISETP.NE.AND P1, PT, R10, RZ, PT ;  /* 0x000000ff0a00720c */ /* 0x000fe20003f25270 */
[----:B------:R-:W-:-:S12]  /*3e90*/  IMAD.WIDE R4, R20, 0x4, R22 ;  /* 0x0000000414047825 */ /* 0x000fd800078e0216 */
[----:B------:R-:W-:Y:S05]  /*3ea0*/  @!P1 BRA `(.L_x_210) ;  /* 0x0000000000689947 */ /* 0x000fea0003800000 */
[----:B------:R-:W-:Y:S02]  /*3eb0*/  LOP3.LUT P1, RZ, R24, 0x4, RZ, 0xc0, !PT ;  /* 0x0000000418ff7812 */ /* 0x000fe4000782c0ff */
[----:B------:R-:W0:Y:S01]  /*3ec0*/  @P0 LDC.64 R24, c[0x0][0x398] ;  /* 0x0000e600ff180b82 */ /* 0x000e220000000a00 */
[----:B------:R-:W-:-:S10]  /*3ed0*/  @P0 LEA R27, R26, R1, 0x2 ;  /* 0x000000011a1b0211 */ /* 0x000fd400078e10ff */
[----:B------:R-:W1:Y:S01]  /*3ee0*/  @P1 LDC.64 R12, c[0x0][0x398] ;  /* 0x0000e600ff0c1b82 */ /* 0x000e620000000a00 */
[----:B0-----:R-:W-:-:S04]  /*3ef0*/  @P0 IMAD.WIDE.U32 R24, R26, 0x4, R24 ;  /* 0x000000041a180825 */ /* 0x001fc800078e0018 */
[----:B------:R-:W-:Y:S01]  /*3f00*/  @P0 VIADD R26, R26, 0x8 ;  /* 0x000000081a1a0836 */ /* 0x000fe20000000000 */
        /* <DEDUP_REMOVED lines=20> */
.L_x_210:
[----:B------:R1:W-:Y:S02]  /*4050*/  STG.E desc[UR6][R4.64], RZ ;  /* 0x000000ff04007986 */ /* 0x0003e4000c101906 */
.L_x_207:
[----:B------:R-:W-:Y:S05]  /*4060*/  BSYNC.RECONVERGENT B0 ;  /* 0x0000000000007941 */ /* 0x000fea0003800200 */
.L_x_206:
[----:B------:R-:W2:Y:S01]  /*4070*/  LDCU UR4, c[0x0][0x384] ;  /* 0x00007080ff0477ac */ /* 0x000ea20008000800 */
[----:B------:R-:W-:-:S05]  /*4080*/  VIADD R3, R3, 0x1 ;  /* 0x0000000103037836 */ /* 0x000fca0000000000 */
[----:B--2---:R-:W-:-:S13]  /*4090*/  ISETP.NE.AND P1, PT, R3, UR4, PT ;  /* 0x0000000403007c0c */ /* 0x004fda000bf25270 */
[----:B------:R-:W-:Y:S05]  /*40a0*/  @!P1 EXIT ;  /* 0x000000000000994d */ /* 0x000fea0003800000 */
[----:B------:R-:W-:Y:S05]  /*40b0*/  BRA `(.L_x_211) ;  /* 0xfffffff800d07947 */ /* 0x000fea000383ffff */
.L_x_205:
[C---:B------:R-:W-:Y:S01]  /*40c0*/  ISETP.GE.U32.AND P1, PT, R5.reuse, 0x4, PT ;  /* 0x000000040500780c */ /* 0x040fe20003f26070 */
[----:B------:R-:W-:Y:S01]  /*40d0*/  IMAD.MOV.U32 R3, RZ, RZ, RZ ;  /* 0x000000ffff037224 */ /* 0x000fe200078e00ff */
[----:B------:R-:W-:-:S04]  /*40e0*/  LOP3.LUT R7, R5, 0x3, RZ, 0xc0, !PT ;  /* 0x0000000305077812 */ /* 0x000fc800078ec0ff */
[----:B------:R-:W-:-:S07]  /*40f0*/  ISETP.NE.AND P0, PT, R7, RZ, PT ;  /* 0x000000ff0700720c */ /* 0x000fce0003f05270 */
[----:B------:R-:W-:Y:S06]  /*4100*/  @!P1 BRA `(.L_x_212) ;  /* 0x0000000000489947 */ /* 0x000fec0003800000 */
[----:B------:R-:W-:Y:S01]  /*4110*/  LOP3.LUT R3, R5, 0x7ffffffc, RZ, 0xc0, !PT ;  /* 0x7ffffffc05037812 */ /* 0x000fe200078ec0ff */
[----:B------:R-:W-:-:S07]  /*4120*/  IMAD.MOV.U32 R0, RZ, RZ, RZ ;  /* 0x000000ffff007224 */ /* 0x000fce00078e00ff */
.L_x_213:
[C---:B01----:R-:W-:Y:S02]  /*4130*/  IMAD R5, R0.reuse, 0x80, R2 ;  /* 0x0000008000057824 */ /* 0x043fe400078e0202 */
[----:B------:R-:W-:Y:S02]  /*4140*/  VIADD R0, R0, 0x4 ;  /* 0x0000000400007836 */ /* 0x000fe40000000000 */
[C---:B------:R-:W-:Y:S01]  /*4150*/  VIADD R6, R5.reuse, 0x100 ;  /* 0x0000010005067836 */ /* 0x040fe20000000000 */
[C---:B------:R-:W-:Y:S01]  /*4160*/  IADD3 R4, PT, PT, R5.reuse, 0x80, RZ ;  /* 0x0000008005047810 */ /* 0x040fe20007ffe0ff */
[C---:B------:R-:W-:Y:S01]  /*4170*/  VIADD R8, R5.reuse, 0x180 ;  /* 0x0000018005087836 */ /* 0x040fe20000000000 */
[CC--:B------:R-:W-:Y:S02]  /*4180*/  ISETP.GE.AND P1, PT, R5.reuse, R11.reuse, PT ;  /* 0x0000000b0500720c */ /* 0x0c0fe40003f26270 */
[-C--:B------:R-:W-:Y:S01]  /*4190*/  ISETP.GE.AND P2, PT, R4, R11.reuse, PT ;  /* 0x0000000b0400720c */ /* 0x080fe20003f46270 */
[----:B------:R-:W-:Y:S01]  /*41a0*/  IMAD.WIDE R4, R5, 0x4, R22 ;  /* 0x0000000405047825 */ /* 0x000fe200078e0216 */
[----:B------:R-:W-:-:S02]  /*41b0*/  ISETP.GE.AND P3, PT, R6, R11, PT ;  /* 0x0000000b0600720c */ /* 0x000fc40003f66270 */
[----:B------:R-:W-:-:S07]  /*41c0*/  ISETP.GE.AND P4, PT, R8, R11, PT ;  /* 0x0000000b0800720c */ /* 0x000fce0003f86270 */
[----:B------:R0:W-:Y:S01]  /*41d0*/  @!P1 STG.E desc[UR6][R4.64], RZ ;  /* 0x000000ff04009986 */ /* 0x0001e2000c101906 */
[----:B------:R-:W-:-:S03]  /*41e0*/  ISETP.NE.AND P1, PT, R0, R3, PT ;  /* 0x000000030000720c */ /* 0x000fc60003f25270 */
[----:B------:R0:W-:Y:S04]  /*41f0*/  @!P2 STG.E desc[UR6][R4.64+0x200], RZ ;  /* 0x000200ff0400a986 */ /* 0x0001e8000c101906 */
[----:B------:R0:W-:Y:S04]  /*4200*/  @!P3 STG.E desc[UR6][R4.64+0x400], RZ ;  /* 0x000400ff0400b986 */ /* 0x0001e8000c101906 */
[----:B------:R0:W-:Y:S02]  /*4210*/  @!P4 STG.E desc[UR6][R4.64+0x600], RZ ;  /* 0x000600ff0400c986 */ /* 0x0001e4000c101906 */
[----:B------:R-:W-:Y:S05]  /*4220*/  @P1 BRA `(.L_x_213) ;  /* 0xfffffffc00c01947 */ /* 0x000fea000383ffff */
.L_x_212:
[----:B------:R-:W-:Y:S05]  /*4230*/  @!P0 EXIT ;  /* 0x000000000000894d */ /* 0x000fea0003800000 */
[----:B------:R-:W-:-:S05]  /*4240*/  UMOV UR4, URZ ;  /* 0x000000ff00047c82 */ /* 0x000fca0008000000 */
.L_x_214:
[----:B01----:R-:W-:Y:S01]  /*4250*/  IMAD R4, R3, 0x80, R2 ;  /* 0x0000008003047824 */ /* 0x003fe200078e0202 */
[----:B------:R-:W-:-:S04]  /*4260*/  UIADD3 UR4, UPT, UPT, UR4, 0x1, URZ ;  /* 0x0000000104047890 */ /* 0x000fc8000fffe0ff */
[----:B------:R-:W-:-:S13]  /*4270*/  ISETP.GE.AND P0, PT, R4, R11, PT ;  /* 0x0000000b0400720c */ /* 0x000fda0003f06270 */
[----:B------:R-:W-:-:S05]  /*4280*/  @!P0 IMAD.WIDE R4, R4, 0x4, R22 ;  /* 0x0000000404048825 */ /* 0x000fca00078e0216 */
[----:B------:R0:W-:Y:S01]  /*4290*/  @!P0 STG.E desc[UR6][R4.64], RZ ;  /* 0x000000ff04008986 */ /* 0x0001e2000c101906 */
[----:B------:R-:W-:-:S13]  /*42a0*/  ISETP.NE.AND P0, PT, R7, UR4, PT ;  /* 0x0000000407007c0c */ /* 0x000fda000bf05270 */
[----:B0-----:R-:W-:Y:S05]  /*42b0*/  @!P0 EXIT ;  /* 0x000000000000894d */ /* 0x001fea0003800000 */
[----:B------:R-:W-:Y:S01]  /*42c0*/  VIADD R3, R3, 0x1 ;  /* 0x0000000103037836 */ /* 0x000fe20000000000 */
[----:B------:R-:W-:Y:S06]  /*42d0*/  BRA `(.L_x_214) ;  /* 0xfffffffc00dc7947 */ /* 0x000fec000383ffff */
.L_x_215:
        /* <DEDUP_REMOVED lines=10> */
.L_x_909:


//--------------------- .text._ZN3cub18CUB_300001_SM_10006detail8for_each13static_kernelINS2_12policy_hub_t12policy_500_tEmN6thrust24THRUST_300001_SM_1000_NS8cuda_cub20__uninitialized_fill7functorINS7_10device_ptrIiEEiEEEEvT0_T1_ --------------------------
	.section	.text._ZN3cub18CUB_300001_SM_10006detail8for_each13static_kernelINS2_12policy_hub_t12policy_500_tEmN6thrust24THRUST_300001_SM_1000_NS8cuda_cub20__uninitialized_fill7functorINS7_10device_ptrIiEEiEEEEvT0_T1_,"ax",@progbits
	.align	128
        .global         _ZN3cub18CUB_300001_SM_10006detail8for_each13static_kernelINS2_12policy_hub_t12policy_500_tEmN6thrust24THRUST_300001_SM_1000_NS8cuda_cub20__uninitialized_fill7functorINS7_10device_ptrIiEEiEEEEvT0_T1_
        .type           _ZN3cub18CUB_300001_SM_10006detail8for_each13static_kernelINS2_12policy_hub_t12policy_500_tEmN6thrust24THRUST_300001_SM_1000_NS8cuda_cub20__uninitialized_fill7functorINS7_10device_ptrIiEEiEEEEvT0_T1_,@function
        .size           _ZN3cub18CUB_300001_SM_10006detail8for_each13static_kernelINS2_12policy_hub_t12policy_500_tEmN6thrust24THRUST_300001_SM_1000_NS8cuda_cub20__uninitialized_fill7functorINS7_10device_ptrIiEEiEEEEvT0_T1_,(.L_x_910 - _ZN3cub18CUB_300001_SM_10006detail8for_each13static_kernelINS2_12policy_hub_t12policy_500_tEmN6thrust24THRUST_300001_SM_1000_NS8cuda_cub20__uninitialized_fill7functorINS7_10device_ptrIiEEiEEEEvT0_T1_)
        .other          _ZN3cub18CUB_300001_SM_10006detail8for_each13static_kernelINS2_12policy_hub_t12policy_500_tEmN6thrust24THRUST_300001_SM_1000_NS8cuda_cub20__uninitialized_fill7functorINS7_10device_ptrIiEEiEEEEvT0_T1_,@"STO_CUDA_ENTRY STV_DEFAULT"
_ZN3cub18CUB_300001_SM_10006detail8for_each13static_kernelINS2_12policy_hub_t12policy_500_tEmN6thrust24THRUST_300001_SM_1000_NS8cuda_cub20__uninitialized_fill7functorINS7_10device_ptrIiEEiEEEEvT0_T1_:
.text._ZN3cub18CUB_300001_SM_10006detail8for_each13static_kernelINS2_12policy_hub_t12policy_500_tEmN6thrust24THRUST_300001_SM_1000_NS8cuda_cub20__uninitialized_fill7functorINS7_10device_ptrIiEEiEEEEvT0_T1_:
[----:B------:R-:W-:Y:S08]  /*0000*/  LDC R1, c[0x0][0x37c] ;  /* 0x0000df00ff017b82 */ /* 0x000ff00000000800 */
[----:B------:R-:W0:Y:S01]  /*0010*/  S2UR UR4, SR_CTAID.X ;  /* 0x00000000000479c3 */ /* 0x000e220000002500 */
[----:B------:R-:W1:Y:S01]  /*0020*/  LDCU.64 UR6, c[0x0][0x380] ;  /* 0x00007000ff0677ac */ /* 0x000e620008000a00 */
[----:B------:R-:W2:Y:S01]  /*0030*/  LDCU.64 UR8, c[0x0][0x358] ;  /* 0x00006b00ff0877ac */ /* 0x000ea20008000a00 */
[----:B0-----:R-:W-:-:S04]  /*0040*/  UIMAD.WIDE.U32 UR4, UR4, 0x200, URZ ;  /* 0x00000200040478a5 */ /* 0x001fc8000f8e00ff */
[----:B-1----:R-:W-:-:S04]  /*0050*/  UIADD3 UR6, UP0, UPT, -UR4, UR6, URZ ;  /* 0x0000000604067290 */ /* 0x002fc8000ff1e1ff */
[----:B------:R-:W-:Y:S02]  /*0060*/  UIADD3.X UR7, UPT, UPT, ~UR5, UR7, URZ, UP0, !UPT ;  /* 0x0000000705077290 */ /* 0x000fe400087fe5ff */
[----:B------:R-:W-:-:S04]  /*0070*/  UISETP.GE.U32.AND UP0, UPT, UR6, 0x200, UPT ;  /* 0x000002000600788c */ /* 0x000fc8000bf06070 */
[----:B------:R-:W-:-:S09]  /*0080*/  UISETP.GE.U32.AND.EX UP0, UPT, UR7, URZ, UPT, UP0 ;  /* 0x000000ff0700728c */ /* 0x000fd2000bf06100 */
[----:B--2---:R-:W-:Y:S05]  /*0090*/  BRA.U !UP0, `(.L_x_216) ;  /* 0x0000000108287547 */ /* 0x004fea000b800000 */
[----:B------:R-:W0:Y:S01]  /*00a0*/  S2R R0, SR_TID.X ;  /* 0x0000000000007919 */ /* 0x000e220000002100 */
[----:B------:R-:W1:Y:S01]  /*00b0*/  LDCU.64 UR6, c[0x0][0x388] ;  /* 0x00007100ff0677ac */ /* 0x000e620008000a00 */
[----:B------:R-:W2:Y:S01]  /*00c0*/  LDC R5, c[0x0][0x390] ;  /* 0x0000e400ff057b82 */ /* 0x000ea20000000800 */
[----:B0-----:R-:W-:-:S05]  /*00d0*/  IADD3 R0, P0, PT, R0, UR4, RZ ;  /* 0x0000000400007c10 */ /* 0x001fca000ff1e0ff */
[----:B------:R-:W-:Y:S01]  /*00e0*/  IMAD.X R3, RZ, RZ, UR5, P0 ;  /* 0x00000005ff037e24 */ /* 0x000fe200080e06ff */
[----:B-1----:R-:W-:-:S04]  /*00f0*/  LEA R2, P0, R0, UR6, 0x2 ;  /* 0x0000000600027c11 */ /* 0x002fc8000f8010ff */
[----:B------:R-:W-:-:S05]  /*0100*/  LEA.HI.X R3, R0, UR7, R3, 0x2, P0 ;  /* 0x0000000700037c11 */ /* 0x000fca00080f1403 */
[----:B--2---:R-:W-:Y:S04]  /*0110*/  STG.E desc[UR8][R2.64], R5 ;  /* 0x0000000502007986 */ /* 0x004fe8000c101908 */
[----:B------:R-:W-:Y:S01]  /*0120*/  STG.E desc[UR8][R2.64+0x400], R5 ;  /* 0x0004000502007986 */ /* 0x000fe2000c101908 */
[----:B------:R-:W-:Y:S05]  /*0130*/  EXIT ;  /* 0x000000000000794d */ /* 0x000fea0003800000 */
.L_x_216:
[----:B------:R-:W0:Y:S01]  /*0140*/  S2R R0, SR_TID.X ;  /* 0x0000000000007919 */ /* 0x000e220000002100 */
[----:B------:R-:W-:Y:S01]  /*0150*/  IMAD.U32 R2, RZ, RZ, UR7 ;  /* 0x00000007ff027e24 */ /* 0x000fe2000f8e00ff */
[----:B------:R-:W1:Y:S01]  /*0160*/  LDCU.64 UR10, c[0x0][0x388] ;  /* 0x00007100ff0a77ac */ /* 0x000e620008000a00 */
[----:B------:R-:W-:Y:S01]  /*0170*/  IMAD.U32 R4, RZ, RZ, UR7 ;  /* 0x00000007ff047e24 */ /* 0x000fe2000f8e00ff */
[----:B0-----:R-:W-:-:S04]  /*0180*/  ISETP.LT.U32.AND P0, PT, R0, UR6, PT ;  /* 0x0000000600007c0c */ /* 0x001fc8000bf01070 */
[----:B------:R-:W-:Y:S01]  /*0190*/  ISETP.GT.U32.AND.EX P0, PT, R2, RZ, PT, P0 ;  /* 0x000000ff0200720c */ /* 0x000fe20003f04100 */
[C---:B------:R-:W-:Y:S01]  /*01a0*/  VIADD R2, R0.reuse, 0x100 ;  /* 0x0000010000027836 */ /* 0x040fe20000000000 */
[----:B------:R-:W-:-:S04]  /*01b0*/  IADD3 R0, P2, PT, R0, UR4, RZ ;  /* 0x0000000400007c10 */ /* 0x000fc8000ff5e0ff */
[----:B------:R-:W-:Y:S01]  /*01c0*/  ISETP.LT.U32.AND P1, PT, R2, UR6, PT ;  /* 0x0000000602007c0c */ /* 0x000fe2000bf21070 */
[----:B------:R-:W-:Y:S01]  /*01d0*/  IMAD.X R3, RZ, RZ, UR5, P2 ;  /* 0x00000005ff037e24 */ /* 0x000fe200090e06ff */
[----:B-1----:R-:W-:Y:S02]  /*01e0*/  LEA R2, P2, R0, UR10, 0x2 ;  /* 0x0000000a00027c11 */ /* 0x002fe4000f8410ff */
[----:B------:R-:W-:Y:S02]  /*01f0*/  ISETP.GT.U32.AND.EX P1, PT, R4, RZ, PT, P1 ;  /* 0x000000ff0400720c */ /* 0x000fe40003f24110 */
[----:B------:R-:W-:Y:S01]  /*0200*/  LEA.HI.X R3, R0, UR11, R3, 0x2, P2 ;  /* 0x0000000b00037c11 */ /* 0x000fe200090f1403 */
[----:B------:R-:W0:Y:S04]  /*0210*/  @P0 LDC R5, c[0x0][0x390] ;  /* 0x0000e400ff050b82 */ /* 0x000e280000000800 */
[----:B0-----:R0:W-:Y:S06]  /*0220*/  @P0 STG.E desc[UR8][R2.64], R5 ;  /* 0x0000000502000986 */ /* 0x0011ec000c101908 */
[----:B------:R-:W-:Y:S05]  /*0230*/  @!P1 EXIT ;  /* 0x000000000000994d */ /* 0x000fea0003800000 */
[----:B0-----:R-:W0:Y:S02]  /*0240*/  LDC R5, c[0x0][0x390] ;  /* 0x0000e400ff057b82 */ /* 0x001e240000000800 */
[----:B0-----:R-:W-:Y:S01]  /*0250*/  STG.E desc[UR8][R2.64+0x400], R5 ;  /* 0x0004000502007986 */ /* 0x001fe2000c101908 */
[----:B------:R-:W-:Y:S05]  /*0260*/  EXIT ;  /* 0x000000000000794d */ /* 0x000fea0003800000 */
.L_x_217:
        /* <DEDUP_REMOVED lines=9> */
.L_x_910:


//--------------------- .text._ZN3cub18CUB_300001_SM_10006detail11EmptyKernelIvEEvv --------------------------
	.section	.text._ZN3cub18CUB_300001_SM_10006detail11EmptyKernelIvEEvv,"ax",@progbits
	.align	128
        .global         _ZN3cub18CUB_300001_SM_10006detail11EmptyKernelIvEEvv
        .type           _ZN3cub18CUB_300001_SM_10006detail11EmptyKernelIvEEvv,@function
        .size           _ZN3cub18CUB_300001_SM_10006detail11EmptyKernelIvEEvv,(.L_x_911 - _ZN3cub18CUB_300001_SM_10006detail11EmptyKernelIvEEvv)
        .other          _ZN3cub18CUB_300001_SM_10006detail11EmptyKernelIvEEvv,@"STO_CUDA_ENTRY STV_DEFAULT"
_ZN3cub18CUB_300001_SM_10006detail11EmptyKernelIvEEvv:
.text._ZN3cub18CUB_300001_SM_10006detail11EmptyKernelIvEEvv:
[----:B------:R-:W-:Y:S01]  /*0000*/  LDC R1, c[0x0][0x37c] ;  /* 0x0000df00ff017b82 */ /* 0x000fe20000000800 */
[----:B------:R-:W-:Y:S05]  /*0010*/  EXIT ;  /* 0x000000000000794d */ /* 0x000fea0003800000 */
.L_x_218:
        /* <DEDUP_REMOVED lines=14> */
.L_x_911:


//--------------------- .text._ZN6thrust24THRUST_300001_SM_1000_NS8cuda_cub4core6detail13_kernel_agentINS1_8__reduce11ReduceAgentIPN4cuda3std3__45tupleIJilEEESC_SB_lNS1_9__extrema9arg_max_fIilNS9_4lessIiEEEEEEJSC_SC_iSH_EEEvDpT0_ --------------------------
	.section	.text._ZN6thrust24THRUST_300001_SM_1000_NS8cuda_cub4core6detail13_kernel_agentINS1_8__reduce11ReduceAgentIPN4cuda3std3__45tupleIJilEEESC_SB_lNS1_9__extrema9arg_max_fIilNS9_4lessIiEEEEEEJSC_SC_iSH_EEEvDpT0_,"ax",@progbits
	.align	128
        .global         _ZN6thrust24THRUST_300001_SM_1000_NS8cuda_cub4core6detail13_kernel_agentINS1_8__reduce11ReduceAgentIPN4cuda3std3__45tupleIJilEEESC_SB_lNS1_9__extrema9arg_max_fIilNS9_4lessIiEEEEEEJSC_SC_iSH_EEEvDpT0_
        .type           _ZN6thrust24THRUST_300001_SM_1000_NS8cuda_cub4core6detail13_kernel_agentINS1_8__reduce11ReduceAgentIPN4cuda3std3__45tupleIJilEEESC_SB_lNS1_9__extrema9arg_max_fIilNS9_4lessIiEEEEEEJSC_SC_iSH_EEEvDpT0_,@function
        .size           _ZN6thrust24THRUST_300001_SM_1000_NS8cuda_cub4core6detail13_kernel_agentINS1_8__reduce11ReduceAgentIPN4cuda3std3__45tupleIJilEEESC_SB_lNS1_9__extrema9arg_max_fIilNS9_4lessIiEEEEEEJSC_SC_iSH_EEEvDpT0_,(.L_x_912 - _ZN6thrust24THRUST_300001_SM_1000_NS8cuda_cub4core6detail13_kernel_agentINS1_8__reduce11ReduceAgentIPN4cuda3std3__45tupleIJilEEESC_SB_lNS1_9__extrema9arg_max_fIilNS9_4lessIiEEEEEEJSC_SC_iSH_EEEvDpT0_)
        .other          _ZN6thrust24THRUST_300001_SM_1000_NS8cuda_cub4core6detail13_kernel_agentINS1_8__reduce11ReduceAgentIPN4cuda3std3__45tupleIJilEEESC_SB_lNS1_9__extrema9arg_max_fIilNS9_4lessIiEEEEEEJSC_SC_iSH_EEEvDpT0_,@"STO_CUDA_ENTRY STV_DEFAULT"
_ZN6thrust24THRUST_300001_SM_1000_NS8cuda_cub4core6detail13_kernel_agentINS1_8__reduce11ReduceAgentIPN4cuda3std3__45tupleIJilEEESC_SB_lNS1_9__extrema9arg_max_fIilNS9_4lessIiEEEEEEJSC_SC_iSH_EEEvDpT0_:
.text._ZN6thrust24THRUST_300001_SM_1000_NS8cuda_cub4core6detail13_kernel_agentINS1_8__reduce11ReduceAgentIPN4cuda3std3__45tupleIJilEEESC_SB_lNS1_9__extrema9arg_max_fIilNS9_4lessIiEEEEEEJSC_SC_iSH_EEEvDpT0_:
[----:B------:R-:W-:Y:S01]  /*0000*/  LDC R1, c[0x0][0x37c] ;  /* 0x0000df00ff017b82 */ /* 0x000fe20000000800 */
[----:B------:R-:W0:Y:S02]  /*0010*/  LDCU UR8, c[0x0][0x390] ;  /* 0x00007200ff0877ac */ /* 0x000e240008000800 */
[----:B0-----:R-:W-:-:S13]  /*0020*/  ISETP.NE.AND P0, PT, RZ, UR8, PT ;  /* 0x00000008ff007c0c */ /* 0x001fda000bf05270 */
[----:B------:R-:W-:Y:S05]  /*0030*/  @!P0 EXIT ;  /* 0x000000000000894d */ /* 0x000fea0003800000 */
[----:B------:R-:W-:Y:S01]  /*0040*/  UISETP.GT.AND UP0, UPT, UR8, 0x4ff, UPT ;  /* 0x000004ff0800788c */ /* 0x000fe2000bf04270 */
[----:B------:R-:W-:Y:S01]  /*0050*/  BSSY.RECONVERGENT B0, `(.L_x_219) ;  /* 0x00005bf000007945 */ /* 0x000fe20003800200 */
[----:B------:R-:W0:Y:S07]  /*0060*/  LDCU.64 UR10, c[0x0][0x358] ;  /* 0x00006b00ff0a77ac */ /* 0x000e2e0008000a00 */
[----:B------:R-:W-:Y:S05]  /*0070*/  BRA.U UP0, `(.L_x_220) ;  /* 0x0000003100807547 */ /* 0x000fea000b800000 */
[----:B------:R-:W1:Y:S01]  /*0080*/  S2R R0, SR_TID.X ;  /* 0x0000000000007919 */ /* 0x000e620000002100 */
[----:B------:R-:W2:Y:S01]  /*0090*/  LDCU UR4, c[0x0][0x390] ;  /* 0x00007200ff0477ac */ /* 0x000ea20008000800 */
[----:B------:R-:W-:Y:S01]  /*00a0*/  BSSY.RECONVERGENT B1, `(.L_x_221) ;  /* 0x000000b000017945 */ /* 0x000fe20003800200 */
[----:B------:R-:W-:Y:S01]  /*00b0*/  IMAD.MOV.U32 R4, RZ, RZ, RZ ;  /* 0x000000ffff047224 */ /* 0x000fe200078e00ff */
[----:B------:R-:W-:Y:S02]  /*00c0*/  CS2R R2, SRZ ;  /* 0x0000000000027805 */ /* 0x000fe4000001ff00 */
[----:B-1----:R-:W-:Y:S01]  /*00d0*/  ISETP.GE.AND P0, PT, R0, UR8, PT ;  /* 0x0000000800007c0c */ /* 0x002fe2000bf06270 */
[----:B------:R-:W-:-:S12]  /*00e0*/  IMAD.MOV.U32 R5, RZ, RZ, R0 ;  /* 0x000000ffff057224 */ /* 0x000fd800078e0000 */
[----:B--2---:R-:W-:Y:S05]  /*00f0*/  @P0 BRA `(.L_x_222) ;  /* 0x0000000000140947 */ /* 0x004fea0003800000 */
[----:B------:R-:W1:Y:S02]  /*0100*/  LDC.64 R6, c[0x0][0x380] ;  /* 0x0000e000ff067b82 */ /* 0x000e640000000a00 */
[----:B-1----:R-:W-:-:S05]  /*0110*/  IMAD.WIDE.U32 R6, R0, 0x10, R6 ;  /* 0x0000001000067825 */ /* 0x002fca00078e0006 */
[----:B0-----:R1:W5:Y:S04]  /*0120*/  LDG.E.CONSTANT R4, desc[UR10][R6.64] ;  /* 0x0000000a06047981 */ /* 0x001368000c1e9900 */
[----:B------:R1:W5:Y:S01]  /*0130*/  LDG.E.64.CONSTANT R2, desc[UR10][R6.64+0x8] ;  /* 0x0000080a06027981 */ /* 0x000362000c1e9b00 */
[----:B------:R-:W-:-:S07]  /*0140*/  VIADD R5, R0, 0x100 ;  /* 0x0000010000057836 */ /* 0x000fce0000000000 */
.L_x_222:
[----:B0-----:R-:W-:Y:S05]  /*0150*/  BSYNC.RECONVERGENT B1 ;  /* 0x0000000000017941 */ /* 0x001fea0003800200 */
.L_x_221:
[----:B------:R-:W-:Y:S01]  /*0160*/  ISETP.GE.AND P0, PT, R5, UR8, PT ;  /* 0x0000000805007c0c */ /* 0x000fe2000bf06270 */
[----:B------:R-:W-:-:S12]  /*0170*/  BSSY.RECONVERGENT B1, `(.L_x_223) ;  /* 0x0000088000017945 */ /* 0x000fd80003800200 */
[----:B------:R-:W-:Y:S05]  /*0180*/  @P0 BRA `(.L_x_224) ;  /* 0x0000000800180947 */ /* 0x000fea0003800000 */
[----:B-1----:R-:W-:Y:S01]  /*0190*/  LOP3.LUT R6, RZ, R5, RZ, 0x33, !PT ;  /* 0x00000005ff067212 */ /* 0x002fe200078e33ff */
[----:B------:R-:W-:Y:S04]  /*01a0*/  BSSY.RECONVERGENT B2, `(.L_x_225) ;  /* 0x000002b000027945 */ /* 0x000fe80003800200 */
[----:B------:R-:W-:-:S05]  /*01b0*/  VIADD R12, R6, UR8 ;  /* 0x00000008060c7c36 */ /* 0x000fca0008000000 */
[----:B------:R-:W-:-:S04]  /*01c0*/  LOP3.LUT R6, R12, 0x300, RZ, 0xc0, !PT ;  /* 0x000003000c067812 */ /* 0x000fc800078ec0ff */
[----:B------:R-:W-:-:S13]  /*01d0*/  ISETP.NE.AND P0, PT, R6, 0x300, PT ;  /* 0x000003000600780c */ /* 0x000fda0003f05270 */
[----:B------:R-:W-:Y:S05]  /*01e0*/  @!P0 BRA `(.L_x_226) ;  /* 0x0000000000988947 */ /* 0x000fea0003800000 */
[----:B------:R-:W0:Y:S01]  /*01f0*/  LDC.64 R6, c[0x0][0x380] ;  /* 0x0000e000ff067b82 */ /* 0x000e220000000a00 */
[----:B------:R-:W-:-:S04]  /*0200*/  LEA.HI R8, R12, 0x1, RZ, 0x18 ;  /* 0x000000010c087811 */ /* 0x000fc800078fc0ff */
[----:B------:R-:W-:-:S05]  /*0210*/  LOP3.LUT R8, R8, 0x3, RZ, 0xc0, !PT ;  /* 0x0000000308087812 */ /* 0x000fca00078ec0ff */
[----:B------:R-:W-:Y:S02]  /*0220*/  IMAD.MOV R10, RZ, RZ, -R8 ;  /* 0x000000ffff0a7224 */ /* 0x000fe400078e0a08 */
[----:B0-----:R-:W-:-:S04]  /*0230*/  IMAD.WIDE.U32 R6, R5, 0x10, R6 ;  /* 0x0000001005067825 */ /* 0x001fc800078e0006 */
[----:B------:R-:W-:-:S07]  /*0240*/  IMAD.MOV.U32 R11, RZ, RZ, R6 ;  /* 0x000000ffff0b7224 */ /* 0x000fce00078e0006 */
.L_x_229:
[----:B------:R-:W-:-:S05]  /*0250*/  IMAD.MOV.U32 R6, RZ, RZ, R11 ;  /* 0x000000ffff067224 */ /* 0x000fca00078e000b */
[----:B------:R-:W2:Y:S04]  /*0260*/  LDG.E.CONSTANT R14, desc[UR10][R6.64] ;  /* 0x0000000a060e7981 */ /* 0x000ea8000c1e9900 */
[----:B------:R-:W3:Y:S01]  /*0270*/  LDG.E.64.CONSTANT R8, desc[UR10][R6.64+0x8] ;  /* 0x0000080a06087981 */ /* 0x000ee2000c1e9b00 */
[----:B------:R-:W-:Y:S01]  /*0280*/  VIADD R10, R10, 0x1 ;  /* 0x000000010a0a7836 */ /* 0x000fe20000000000 */
[----:B------:R-:W-:Y:S01]  /*0290*/  BSSY.RECONVERGENT B3, `(.L_x_227) ;  /* 0x0000018000037945 */ /* 0x000fe20003800200 */
[----:B-----5:R-:W-:Y:S01]  /*02a0*/  IMAD.MOV.U32 R17, RZ, RZ, R3 ;  /* 0x000000ffff117224 */ /* 0x020fe200078e0003 */
[----:B------:R-:W-:Y:S01]  /*02b0*/  IADD3 R11, P3, PT, R6, 0x1000, RZ ;  /* 0x00001000060b7810 */ /* 0x000fe20007f7e0ff */
[----:B------:R-:W-:Y:S01]  /*02c0*/  IMAD.MOV.U32 R15, RZ, RZ, R2 ;  /* 0x000000ffff0f7224 */ /* 0x000fe200078e0002 */
[----:B------:R-:W-:Y:S01]  /*02d0*/  ISETP.NE.AND P2, PT, R10, RZ, PT ;  /* 0x000000ff0a00720c */ /* 0x000fe20003f45270 */
[----:B------:R-:W-:Y:S01]  /*02e0*/  IMAD.MOV.U32 R13, RZ, RZ, R4 ;  /* 0x000000ffff0d7224 */ /* 0x000fe200078e0004 */
[----:B--2---:R-:W-:Y:S01]  /*02f0*/  ISETP.GE.AND P0, PT, R4, R14, PT ;  /* 0x0000000e0400720c */ /* 0x004fe20003f06270 */
[----:B------:R-:W-:-:S02]  /*0300*/  IMAD.MOV.U32 R4, RZ, RZ, R14 ;  /* 0x000000ffff047224 */ /* 0x000fc400078e000e */
[----:B---3--:R-:W-:Y:S02]  /*0310*/  IMAD.MOV.U32 R2, RZ, RZ, R8 ;  /* 0x000000ffff027224 */ /* 0x008fe400078e0008 */
[----:B------:R-:W-:-:S08]  /*0320*/  IMAD.MOV.U32 R3, RZ, RZ, R9 ;  /* 0x000000ffff037224 */ /* 0x000fd000078e0009 */
[----:B------:R-:W-:Y:S05]  /*0330*/  @!P0 BRA `(.L_x_228) ;  /* 0x0000000000348947 */ /* 0x000fea0003800000 */
[----:B------:R-:W-:Y:S01]  /*0340*/  ISETP.GE.AND P4, PT, R14, R13, PT ;  /* 0x0000000d0e00720c */ /* 0x000fe20003f86270 */
[----:B------:R-:W-:Y:S02]  /*0350*/  IMAD.MOV.U32 R4, RZ, RZ, R13 ;  /* 0x000000ffff047224 */ /* 0x000fe400078e000d */
[----:B------:R-:W-:Y:S02]  /*0360*/  IMAD.MOV.U32 R2, RZ, RZ, R15 ;  /* 0x000000ffff027224 */ /* 0x000fe400078e000f */
[----:B------:R-:W-:-:S08]  /*0370*/  IMAD.MOV.U32 R3, RZ, RZ, R17 ;  /* 0x000000ffff037224 */ /* 0x000fd000078e0011 */
[CC--:B------:R-:W-:Y:S02]  /*0380*/  @P4 ISETP.LT.U32.AND P1, PT, R15.reuse, R8.reuse, PT ;  /* 0x000000080f00420c */ /* 0x0c0fe40003f21070 */
[-C--:B------:R-:W-:Y:S02]  /*0390*/  @P4 ISETP.GE.U32.AND P0, PT, R15, R8.reuse, PT ;  /* 0x000000080f00420c */ /* 0x080fe40003f06070 */
[CC--:B------:R-:W-:Y:S02]  /*03a0*/  @P4 ISETP.LT.AND.EX P1, PT, R17.reuse, R9.reuse, PT, P1 ;  /* 0x000000091100420c */ /* 0x0c0fe40003f21310 */
[-C--:B------:R-:W-:Y:S02]  /*03b0*/  @P4 ISETP.GE.AND.EX P0, PT, R17, R9.reuse, PT, P0 ;  /* 0x000000091100420c */ /* 0x080fe40003f06300 */
[----:B------:R-:W-:Y:S02]  /*03c0*/  @P4 SEL R8, R15, R8, P1 ;  /* 0x000000080f084207 */ /* 0x000fe40000800000 */
[----:B------:R-:W-:-:S02]  /*03d0*/  @P4 SEL R9, R17, R9, P1 ;  /* 0x0000000911094207 */ /* 0x000fc40000800000 */
[----:B------:R-:W-:Y:S01]  /*03e0*/  @P4 SEL R4, R13, R14, !P0 ;  /* 0x0000000e0d044207 */ /* 0x000fe20004000000 */
[----:B------:R-:W-:Y:S02]  /*03f0*/  @P4 IMAD.MOV.U32 R2, RZ, RZ, R8 ;  /* 0x000000ffff024224 */ /* 0x000fe400078e0008 */
[----:B------:R-:W-:-:S07]  /*0400*/  @P4 IMAD.MOV.U32 R3, RZ, RZ, R9 ;  /* 0x000000ffff034224 */ /* 0x000fce00078e0009 */
.L_x_228:
[----:B------:R-:W-:Y:S05]  /*0410*/  BSYNC.RECONVERGENT B3 ;  /* 0x0000000000037941 */ /* 0x000fea0003800200 */
.L_x_227:
[----:B------:R-:W-:Y:S02]  /*0420*/  IMAD.X R7, RZ, RZ, R7, P3 ;  /* 0x000000ffff077224 */ /* 0x000fe400018e0607 */
[----:B------:R-:W-:Y:S01]  /*0430*/  VIADD R5, R5, 0x100 ;  /* 0x0000010005057836 */ /* 0x000fe20000000000 */
[----:B------:R-:W-:Y:S06]  /*0440*/  @P2 BRA `(.L_x_229) ;  /* 0xfffffffc00802947 */ /* 0x000fec000383ffff */
.L_x_226:
[----:B------:R-:W-:Y:S05]  /*0450*/  BSYNC.RECONVERGENT B2 ;  /* 0x0000000000027941 */ /* 0x000fea0003800200 */
.L_x_225:
[----:B------:R-:W0:Y:S01]  /*0460*/  LDC.64 R8, c[0x0][0x380] ;  /* 0x0000e000ff087b82 */ /* 0x000e220000000a00 */
[----:B------:R-:W-:-:S13]  /*0470*/  ISETP.GE.U32.AND P0, PT, R12, 0x300, PT ;  /* 0x000003000c00780c */ /* 0x000fda0003f06070 */
[----:B------:R-:W-:Y:S05]  /*0480*/  @!P0 BRA `(.L_x_224) ;  /* 0x0000000400588947 */ /* 0x000fea0003800000 */
.L_x_238:
[----:B0-----:R-:W-:-:S05]  /*0490*/  IMAD.WIDE R18, R5, 0x10, R8 ;  /* 0x0000001005127825 */ /* 0x001fca00078e0208 */
[----:B------:R-:W2:Y:S04]  /*04a0*/  LDG.E.CONSTANT R21, desc[UR10][R18.64] ;  /* 0x0000000a12157981 */ /* 0x000ea8000c1e9900 */
[----:B------:R-:W3:Y:S04]  /*04b0*/  LDG.E.64.CONSTANT R14, desc[UR10][R18.64+0x8] ;  /* 0x0000080a120e7981 */ /* 0x000ee8000c1e9b00 */
[----:B-----5:R0:W5:Y:S04]  /*04c0*/  LDG.E.CONSTANT R27, desc[UR10][R18.64+0x1000] ;  /* 0x0010000a121b7981 */ /* 0x020168000c1e9900 */
[----:B------:R0:W5:Y:S04]  /*04d0*/  LDG.E.CONSTANT R16, desc[UR10][R18.64+0x2000] ;  /* 0x0020000a12107981 */ /* 0x000168000c1e9900 */
[----:B------:R0:W5:Y:S04]  /*04e0*/  LDG.E.CONSTANT R17, desc[UR10][R18.64+0x3000] ;  /* 0x0030000a12117981 */ /* 0x000168000c1e9900 */
[----:B------:R0:W5:Y:S04]  /*04f0*/  LDG.E.64.CONSTANT R12, desc[UR10][R18.64+0x1008] ;  /* 0x0010080a120c7981 */ /* 0x000168000c1e9b00 */
[----:B------:R0:W5:Y:S04]  /*0500*/  LDG.E.64.CONSTANT R6, desc[UR10][R18.64+0x2008] ;  /* 0x0020080a12067981 */ /* 0x000168000c1e9b00 */
[----:B------:R0:W5:Y:S01]  /*0510*/  LDG.E.64.CONSTANT R10, desc[UR10][R18.64+0x3008] ;  /* 0x0030080a120a7981 */ /* 0x000162000c1e9b00 */
[----:B------:R-:W-:Y:S01]  /*0520*/  BSSY.RECONVERGENT B2, `(.L_x_230) ;  /* 0x0000011000027945 */ /* 0x000fe20003800200 */
[----:B--2---:R-:W-:Y:S01]  /*0530*/  ISETP.GE.AND P0, PT, R4, R21, PT ;  /* 0x000000150400720c */ /* 0x004fe20003f06270 */
[----:B------:R-:W-:-:S02]  /*0540*/  IMAD.MOV.U32 R20, RZ, RZ, R21 ;  /* 0x000000ffff147224 */ /* 0x000fc400078e0015 */
[----:B---3--:R-:W-:Y:S02]  /*0550*/  IMAD.MOV.U32 R23, RZ, RZ, R14 ;  /* 0x000000ffff177224 */ /* 0x008fe400078e000e */
[----:B------:R-:W-:-:S08]  /*0560*/  IMAD.MOV.U32 R25, RZ, RZ, R15 ;  /* 0x000000ffff197224 */ /* 0x000fd000078e000f */
[----:B0-----:R-:W-:Y:S05]  /*0570*/  @!P0 BRA `(.L_x_231) ;  /* 0x00000000002c8947 */ /* 0x001fea0003800000 */
[----:B------:R-:W-:Y:S01]  /*0580*/  ISETP.GE.AND P2, PT, R21, R4, PT ;  /* 0x000000041500720c */ /* 0x000fe20003f46270 */
[----:B------:R-:W-:Y:S02]  /*0590*/  IMAD.MOV.U32 R23, RZ, RZ, R2 ;  /* 0x000000ffff177224 */ /* 0x000fe400078e0002 */
[----:B------:R-:W-:Y:S02]  /*05a0*/  IMAD.MOV.U32 R25, RZ, RZ, R3 ;  /* 0x000000ffff197224 */ /* 0x000fe400078e0003 */
[----:B------:R-:W-:-:S08]  /*05b0*/  IMAD.MOV.U32 R20, RZ, RZ, R4 ;  /* 0x000000ffff147224 */ /* 0x000fd000078e0004 */
[CC--:B------:R-:W-:Y:S02]  /*05c0*/  @P2 ISETP.GE.U32.AND P0, PT, R2.reuse, R14.reuse, PT ;  /* 0x0000000e0200220c */ /* 0x0c0fe40003f06070 */
[-C--:B------:R-:W-:Y:S02]  /*05d0*/  @P2 ISETP.LT.U32.AND P1, PT, R2, R14.reuse, PT ;  /* 0x0000000e0200220c */ /* 0x080fe40003f21070 */
[CC--:B------:R-:W-:Y:S02]  /*05e0*/  @P2 ISETP.GE.AND.EX P0, PT, R3.reuse, R15.reuse, PT, P0 ;  /* 0x0000000f0300220c */ /* 0x0c0fe40003f06300 */
[----:B------:R-:W-:Y:S02]  /*05f0*/  @P2 ISETP.LT.AND.EX P1, PT, R3, R15, PT, P1 ;  /* 0x0000000f0300220c */ /* 0x000fe40003f21310 */
[----:B------:R-:W-:Y:S02]  /*0600*/  @P2 SEL R20, R4, R21, !P0 ;  /* 0x0000001504142207 */ /* 0x000fe40004000000 */
[----:B------:R-:W-:-:S02]  /*0610*/  @P2 SEL R23, R2, R14, P1 ;  /* 0x0000000e02172207 */ /* 0x000fc40000800000 */
[----:B------:R-:W-:-:S07]  /*0620*/  @P2 SEL R25, R3, R15, P1 ;  /* 0x0000000f03192207 */ /* 0x000fce0000800000 */
.L_x_231:
[----:B------:R-:W-:Y:S05]  /*0630*/  BSYNC.RECONVERGENT B2 ;  /* 0x0000000000027941 */ /* 0x000fea0003800200 */
.L_x_230:
[----:B-----5:R-:W-:Y:S01]  /*0640*/  ISETP.GE.AND P0, PT, R20, R27, PT ;  /* 0x0000001b1400720c */ /* 0x020fe20003f06270 */
[----:B------:R-:W-:Y:S01]  /*0650*/  BSSY.RECONVERGENT B2, `(.L_x_232) ;  /* 0x0000010000027945 */ /* 0x000fe20003800200 */
[----:B------:R-:W-:Y:S02]  /*0660*/  IMAD.MOV.U32 R3, RZ, RZ, R27 ;  /* 0x000000ffff037224 */ /* 0x000fe400078e001b */
[----:B------:R-:W-:Y:S02]  /*0670*/  IMAD.MOV.U32 R19, RZ, RZ, R12 ;  /* 0x000000ffff137224 */ /* 0x000fe400078e000c */
[----:B------:R-:W-:-:S07]  /*0680*/  IMAD.MOV.U32 R21, RZ, RZ, R13 ;  /* 0x000000ffff157224 */ /* 0x000fce00078e000d */
[----:B------:R-:W-:Y:S05]  /*0690*/  @!P0 BRA `(.L_x_233) ;  /* 0x00000000002c8947 */ /* 0x000fea0003800000 */
        /* <DEDUP_REMOVED lines=11> */
.L_x_233:
[----:B------:R-:W-:Y:S05]  /*0750*/  BSYNC.RECONVERGENT B2 ;  /* 0x0000000000027941 */ /* 0x000fea0003800200 */
.L_x_232:
[----:B------:R-:W-:Y:S01]  /*0760*/  ISETP.GE.AND P0, PT, R3, R16, PT ;  /* 0x000000100300720c */ /* 0x000fe20003f06270 */
        /* <DEDUP_REMOVED lines=10> */
[----:B------:R-:W-:Y:S02]  /*0810*/  @P2 ISETP.LT.U32.AND P1, PT, R19, R6, PT ;  /* 0x000000061300220c */ /* 0x000fe40003f21070 */
[CC--:B------:R-:W-:Y:S02]  /*0820*/  @P2 ISETP.GE.AND.EX P0, PT, R21.reuse, R7.reuse, PT, P0 ;  /* 0x000000071500220c */ /* 0x0c0fe40003f06300 */
[----:B------:R-:W-:Y:S02]  /*0830*/  @P2 ISETP.LT.AND.EX P1, PT, R21, R7, PT, P1 ;  /* 0x000000071500220c */ /* 0x000fe40003f21310 */
[----:B------:R-:W-:Y:S02]  /*0840*/  @P2 SEL R12, R3, R16, !P0 ;  /* 0x00000010030c2207 */ /* 0x000fe40004000000 */
[----:B------:R-:W-:-:S02]  /*0850*/  @P2 SEL R13, R19, R6, P1 ;  /* 0x00000006130d2207 */ /* 0x000fc40000800000 */
[----:B------:R-:W-:-:S07]  /*0860*/  @P2 SEL R15, R21, R7, P1 ;  /* 0x00000007150f2207 */ /* 0x000fce0000800000 */
.L_x_235:
[----:B------:R-:W-:Y:S05]  /*0870*/  BSYNC.RECONVERGENT B2 ;  /* 0x0000000000027941 */ /* 0x000fea0003800200 */
.L_x_234:
        /* <DEDUP_REMOVED lines=19> */
.L_x_237:
[----:B------:R-:W-:Y:S05]  /*09b0*/  BSYNC.RECONVERGENT B2 ;  /* 0x0000000000027941 */ /* 0x000fea0003800200 */
.L_x_236:
[----:B------:R-:W-:-:S05]  /*09c0*/  VIADD R5, R5, 0x400 ;  /* 0x0000040005057836 */ /* 0x000fca0000000000 */
[----:B------:R-:W-:-:S13]  /*09d0*/  ISETP.GE.AND P0, PT, R5, UR4, PT ;  /* 0x0000000405007c0c */ /* 0x000fda000bf06270 */
[----:B------:R-:W-:Y:S05]  /*09e0*/  @!P0 BRA `(.L_x_238) ;  /* 0xfffffff800a88947 */ /* 0x000fea000383ffff */
.L_x_224:
[----:B------:R-:W-:Y:S05]  /*09f0*/  BSYNC.RECONVERGENT B1 ;  /* 0x0000000000017941 */ /* 0x000fea0003800200 */
.L_x_223:
[----:B------:R-:W2:Y:S02]  /*0a00*/  LDCU UR6, c[0x0][0x390] ;  /* 0x00007200ff0677ac */ /* 0x000ea40008000800 */
[----:B--2---:R-:W-:-:S09]  /*0a10*/  UISETP.GE.AND UP0, UPT, UR6, 0x100, UPT ;  /* 0x000001000600788c */ /* 0x004fd2000bf06270 */
[----:B------:R-:W-:Y:S05]  /*0a20*/  BRA.U !UP0, `(.L_x_239) ;  /* 0x00000011088c7547 */ /* 0x000fea000b800000 */
[----:B0-----:R-:W0:Y:S01]  /*0a30*/  S2R R8, SR_LANEID ;  /* 0x0000000000087919 */ /* 0x001e220000000000 */
[----:B------:R-:W-:Y:S01]  /*0a40*/  BSSY.RECONVERGENT B1, `(.L_x_240) ;  /* 0x000001b000017945 */ /* 0x000fe20003800200 */
[----:B-1---5:R-:W-:Y:S01]  /*0a50*/  IMAD.MOV.U32 R6, RZ, RZ, R2 ;  /* 0x000000ffff067224 */ /* 0x022fe200078e0002 */
[----:B------:R1:W2:Y:S01]  /*0a60*/  SHFL.DOWN PT, R9, R4, 0x1, 0x1f ;  /* 0x08201f0004097f89 */ /* 0x0002a200000e0000 */
[----:B------:R-:W-:Y:S02]  /*0a70*/  IMAD.MOV.U32 R7, RZ, RZ, R3 ;  /* 0x000000ffff077224 */ /* 0x000fe400078e0003 */
[----:B------:R-:W-:Y:S01]  /*0a80*/  IMAD.MOV.U32 R5, RZ, RZ, R4 ;  /* 0x000000ffff057224 */ /* 0x000fe200078e0004 */
[----:B------:R1:W3:Y:S04]  /*0a90*/  SHFL.DOWN PT, R11, R2, 0x1, 0x1f ;  /* 0x08201f00020b7f89 */ /* 0x0002e800000e0000 */
[----:B------:R1:W4:Y:S01]  /*0aa0*/  SHFL.DOWN PT, R13, R3, 0x1, 0x1f ;  /* 0x08201f00030d7f89 */ /* 0x00032200000e0000 */
[----:B0-----:R-:W-:-:S02]  /*0ab0*/  ISETP.GT.AND P0, PT, R8, 0x1e, PT ;  /* 0x0000001e0800780c */ /* 0x001fc40003f04270 */
[C---:B------:R-:W-:Y:S02]  /*0ac0*/  ISETP.GT.AND P1, PT, R8.reuse, 0x1d, PT ;  /* 0x0000001d0800780c */ /* 0x040fe40003f24270 */
[----:B------:R-:W-:-:S09]  /*0ad0*/  ISETP.GT.AND P3, PT, R8, 0x1b, PT ;  /* 0x0000001b0800780c */ /* 0x000fd20003f64270 */
[----:B-1234-:R-:W-:Y:S05]  /*0ae0*/  @P0 BRA `(.L_x_241) ;  /* 0x0000000000400947 */ /* 0x01efea0003800000 */
[----:B------:R-:W-:Y:S01]  /*0af0*/  ISETP.GE.AND P0, PT, R4, R9, PT ;  /* 0x000000090400720c */ /* 0x000fe20003f06270 */
[----:B------:R-:W-:Y:S02]  /*0b00*/  IMAD.MOV.U32 R6, RZ, RZ, R11 ;  /* 0x000000ffff067224 */ /* 0x000fe400078e000b */
[----:B------:R-:W-:Y:S02]  /*0b10*/  IMAD.MOV.U32 R7, RZ, RZ, R13 ;  /* 0x000000ffff077224 */ /* 0x000fe400078e000d */
[----:B------:R-:W-:-:S08]  /*0b20*/  IMAD.MOV.U32 R5, RZ, RZ, R9 ;  /* 0x000000ffff057224 */ /* 0x000fd000078e0009 */
        /* <DEDUP_REMOVED lines=12> */
.L_x_241:
[----:B------:R-:W-:Y:S05]  /*0bf0*/  BSYNC.RECONVERGENT B1 ;  /* 0x0000000000017941 */ /* 0x000fea0003800200 */
.L_x_240:
[----:B------:R0:W1:Y:S01]  /*0c00*/  SHFL.DOWN PT, R10, R5, 0x2, 0x1f ;  /* 0x08401f00050a7f89 */ /* 0x00006200000e0000 */
[----:B------:R-:W-:Y:S01]  /*0c10*/  BSSY.RECONVERGENT B1, `(.L_x_242) ;  /* 0x000001a000017945 */ /* 0x000fe20003800200 */
[C---:B------:R-:W-:Y:S01]  /*0c20*/  ISETP.GT.AND P5, PT, R8.reuse, 0x17, PT ;  /* 0x000000170800780c */ /* 0x040fe20003fa4270 */
[----:B------:R-:W-:Y:S01]  /*0c30*/  IMAD.MOV.U32 R4, RZ, RZ, R6 ;  /* 0x000000ffff047224 */ /* 0x000fe200078e0006 */
[----:B------:R0:W2:Y:S01]  /*0c40*/  SHFL.DOWN PT, R3, R6, 0x2, 0x1f ;  /* 0x08401f0006037f89 */ /* 0x0000a200000e0000 */
[C---:B------:R-:W-:Y:S01]  /*0c50*/  ISETP.GT.AND P4, PT, R8.reuse, 0xf, PT ;  /* 0x0000000f0800780c */ /* 0x040fe20003f84270 */
[----:B------:R-:W-:Y:S01]  /*0c60*/  IMAD.MOV.U32 R2, RZ, RZ, R5 ;  /* 0x000000ffff027224 */ /* 0x000fe200078e0005 */
[----:B------:R-:W-:Y:S01]  /*0c70*/  ISETP.NE.AND P2, PT, R8, RZ, PT ;  /* 0x000000ff0800720c */ /* 0x000fe20003f45270 */
[----:B------:R0:W3:Y:S01]  /*0c80*/  SHFL.DOWN PT, R12, R7, 0x2, 0x1f ;  /* 0x08401f00070c7f89 */ /* 0x0000e200000e0000 */
[----:B------:R-:W-:Y:S01]  /*0c90*/  IMAD.MOV.U32 R8, RZ, RZ, R7 ;  /* 0x000000ffff087224 */ /* 0x000fe200078e0007 */
[----:B------:R-:W-:Y:S10]  /*0ca0*/  @P1 BRA `(.L_x_243) ;  /* 0x0000000000401947 */ /* 0x000ff40003800000 */
[----:B-1----:R-:W-:Y:S01]  /*0cb0*/  ISETP.GE.AND P0, PT, R5, R10, PT ;  /* 0x0000000a0500720c */ /* 0x002fe20003f06270 */
[----:B--2---:R-:W-:Y:S02]  /*0cc0*/  IMAD.MOV.U32 R4, RZ, RZ, R3 ;  /* 0x000000ffff047224 */ /* 0x004fe400078e0003 */
[----:B---3--:R-:W-:Y:S02]  /*0cd0*/  IMAD.MOV.U32 R8, RZ, RZ, R12 ;  /* 0x000000ffff087224 */ /* 0x008fe400078e000c */
[----:B------:R-:W-:-:S08]  /*0ce0*/  IMAD.MOV.U32 R2, RZ, RZ, R10 ;  /* 0x000000ffff027224 */ /* 0x000fd000078e000a */
[----:B------:R-:W-:Y:S05]  /*0cf0*/  @!P0 BRA `(.L_x_243) ;  /* 0x00000000002c8947 */ /* 0x000fea0003800000 */
[----:B------:R-:W-:Y:S01]  /*0d00*/  ISETP.GE.AND P6, PT, R10, R5, PT ;  /* 0x000000050a00720c */ /* 0x000fe20003fc6270 */
[----:B------:R-:W-:Y:S02]  /*0d10*/  IMAD.MOV.U32 R4, RZ, RZ, R6 ;  /* 0x000000ffff047224 */ /* 0x000fe400078e0006 */
[----:B------:R-:W-:Y:S02]  /*0d20*/  IMAD.MOV.U32 R8, RZ, RZ, R7 ;  /* 0x000000ffff087224 */ /* 0x000fe400078e0007 */
[----:B------:R-:W-:-:S08]  /*0d30*/  IMAD.MOV.U32 R2, RZ, RZ, R5 ;  /* 0x000000ffff027224 */ /* 0x000fd000078e0005 */
[CC--:B------:R-:W-:Y:S02]  /*0d40*/  @P6 ISETP.GE.U32.AND P1, PT, R6.reuse, R3.reuse, PT ;  /* 0x000000030600620c */ /* 0x0c0fe40003f26070 */
[CC--:B------:R-:W-:Y:S02]  /*0d50*/  @P6 ISETP.LT.U32.AND P0, PT, R6.reuse, R3.reuse, PT ;  /* 0x000000030600620c */ /* 0x0c0fe40003f01070 */
[CC--:B------:R-:W-:Y:S02]  /*0d60*/  @P6 ISETP.GE.AND.EX P1, PT, R7.reuse, R12.reuse, PT, P1 ;  /* 0x0000000c0700620c */ /* 0x0c0fe40003f26310 */
[----:B------:R-:W-:Y:S02]  /*0d70*/  @P6 ISETP.LT.AND.EX P0, PT, R7, R12, PT, P0 ;  /* 0x0000000c0700620c */ /* 0x000fe40003f01300 */
[----:B------:R-:W-:Y:S02]  /*0d80*/  @P6 SEL R2, R5, R10, !P1 ;  /* 0x0000000a05026207 */ /* 0x000fe40004800000 */
[----:B------:R-:W-:-:S02]  /*0d90*/  @P6 SEL R4, R6, R3, P0 ;  /* 0x0000000306046207 */ /* 0x000fc40000000000 */
[----:B------:R-:W-:-:S07]  /*0da0*/  @P6 SEL R8, R7, R12, P0 ;  /* 0x0000000c07086207 */ /* 0x000fce0000000000 */
.L_x_243:
[----:B------:R-:W-:Y:S05]  /*0db0*/  BSYNC.RECONVERGENT B1 ;  /* 0x0000000000017941 */ /* 0x000fea0003800200 */
.L_x_242:
[----:B0-----:R0:W4:Y:S01]  /*0dc0*/  SHFL.DOWN PT, R5, R2, 0x4, 0x1f ;  /* 0x08801f0002057f89 */ /* 0x00112200000e0000 */
[----:B------:R-:W-:Y:S01]  /*0dd0*/  BSSY.RECONVERGENT B1, `(.L_x_244) ;  /* 0x0000017000017945 */ /* 0x000fe20003800200 */
[----:B------:R-:W-:Y:S02]  /*0de0*/  IMAD.MOV.U32 R6, RZ, RZ, R4 ;  /* 0x000000ffff067224 */ /* 0x000fe400078e0004 */
[----:B------:R0:W0:Y:S01]  /*0df0*/  SHFL.DOWN PT, R9, R4, 0x4, 0x1f ;  /* 0x08801f0004097f89 */ /* 0x00002200000e0000 */
[----:B------:R-:W-:Y:S02]  /*0e00*/  IMAD.MOV.U32 R7, RZ, RZ, R8 ;  /* 0x000000ffff077224 */ /* 0x000fe400078e0008 */
[----:B--2---:R-:W-:Y:S01]  /*0e10*/  IMAD.MOV.U32 R3, RZ, RZ, R2 ;  /* 0x000000ffff037224 */ /* 0x004fe200078e0002 */
[----:B------:R2:W0:Y:S01]  /*0e20*/  SHFL.DOWN PT, R11, R8, 0x4, 0x1f ;  /* 0x08801f00080b7f89 */ /* 0x00042200000e0000 */
[----:B------:R-:W-:Y:S05]  /*0e30*/  @P3 BRA `(.L_x_245) ;  /* 0x0000000000403947 */ /* 0x000fea0003800000 */
[----:B----4-:R-:W-:Y:S01]  /*0e40*/  ISETP.GE.AND P0, PT, R2, R5, PT ;  /* 0x000000050200720c */ /* 0x010fe20003f06270 */
[----:B0-----:R-:W-:Y:S02]  /*0e50*/  IMAD.MOV.U32 R6, RZ, RZ, R9 ;  /* 0x000000ffff067224 */ /* 0x001fe400078e0009 */
        /* <DEDUP_REMOVED lines=14> */
.L_x_245:
[----:B------:R-:W-:Y:S05]  /*0f40*/  BSYNC.RECONVERGENT B1 ;  /* 0x0000000000017941 */ /* 0x000fea0003800200 */
.L_x_244:
[----:B--2---:R2:W2:Y:S01]  /*0f50*/  SHFL.DOWN PT, R8, R3, 0x8, 0x1f ;  /* 0x09001f0003087f89 */ /* 0x0044a200000e0000 */
[----:B------:R-:W-:Y:S01]  /*0f60*/  BSSY.RECONVERGENT B1, `(.L_x_246) ;  /* 0x0000017000017945 */ /* 0x000fe20003800200 */
[----:B0-----:R-:W-:Y:S02]  /*0f70*/  IMAD.MOV.U32 R4, RZ, RZ, R6 ;  /* 0x000000ffff047224 */ /* 0x001fe400078e0006 */
[----:B------:R0:W0:Y:S01]  /*0f80*/  SHFL.DOWN PT, R9, R6, 0x8, 0x1f ;  /* 0x09001f0006097f89 */ /* 0x00002200000e0000 */
[----:B----4-:R-:W-:Y:S02]  /*0f90*/  IMAD.MOV.U32 R5, RZ, RZ, R7 ;  /* 0x000000ffff057224 */ /* 0x010fe400078e0007 */
[----:B------:R-:W-:Y:S01]  /*0fa0*/  IMAD.MOV.U32 R2, RZ, RZ, R3 ;  /* 0x000000ffff027224 */ /* 0x000fe200078e0003 */
[----:B-1----:R1:W4:Y:S01]  /*0fb0*/  SHFL.DOWN PT, R10, R7, 0x8, 0x1f ;  /* 0x09001f00070a7f89 */ /* 0x00232200000e0000 */
[----:B------:R-:W-:Y:S05]  /*0fc0*/  @P5 BRA `(.L_x_247) ;  /* 0x0000000000405947 */ /* 0x000fea0003800000 */
[----:B--2---:R-:W-:Y:S01]  /*0fd0*/  ISETP.GE.AND P0, PT, R3, R8, PT ;  /* 0x000000080300720c */ /* 0x004fe20003f06270 */
[----:B0-----:R-:W-:Y:S02]  /*0fe0*/  IMAD.MOV.U32 R4, RZ, RZ, R9 ;  /* 0x000000ffff047224 */ /* 0x001fe400078e0009 */
[----:B----4-:R-:W-:Y:S02]  /*0ff0*/  IMAD.MOV.U32 R5, RZ, RZ, R10 ;  /* 0x000000ffff057224 */ /* 0x010fe400078e000a */
        /* <DEDUP_REMOVED lines=13> */
.L_x_247:
[----:B------:R-:W-:Y:S05]  /*10d0*/  BSYNC.RECONVERGENT B1 ;  /* 0x0000000000017941 */ /* 0x000fea0003800200 */
.L_x_246:
[----:B--2---:R2:W2:Y:S01]  /*10e0*/  SHFL.DOWN PT, R3, R2, 0x10, 0x1f ;  /* 0x0a001f0002037f89 */ /* 0x0044a200000e0000 */
[----:B------:R-:W-:Y:S01]  /*10f0*/  BSSY.RECONVERGENT B1, `(.L_x_248) ;  /* 0x0000017000017945 */ /* 0x000fe20003800200 */
[----:B-1----:R-:W-:Y:S02]  /*1100*/  IMAD.MOV.U32 R7, RZ, RZ, R4 ;  /* 0x000000ffff077224 */ /* 0x002fe400078e0004 */
[----:B0-----:R0:W1:Y:S01]  /*1110*/  SHFL.DOWN PT, R9, R4, 0x10, 0x1f ;  /* 0x0a001f0004097f89 */ /* 0x00106200000e0000 */
[----:B------:R-:W-:Y:S02]  /*1120*/  IMAD.MOV.U32 R6, RZ, RZ, R5 ;  /* 0x000000ffff067224 */ /* 0x000fe400078e0005 */
[----:B------:R-:W-:Y:S01]  /*1130*/  IMAD.MOV.U32 R8, RZ, RZ, R2 ;  /* 0x000000ffff087224 */ /* 0x000fe200078e0002 */
[----:B----4-:R0:W4:Y:S01]  /*1140*/  SHFL.DOWN PT, R10, R5, 0x10, 0x1f ;  /* 0x0a001f00050a7f89 */ /* 0x01012200000e0000 */
[----:B------:R-:W-:Y:S05]  /*1150*/  @P4 BRA `(.L_x_249) ;  /* 0x0000000000404947 */ /* 0x000fea0003800000 */
[----:B--2---:R-:W-:Y:S01]  /*1160*/  ISETP.GE.AND P0, PT, R2, R3, PT ;  /* 0x000000030200720c */ /* 0x004fe20003f06270 */
[----:B-1----:R-:W-:Y:S02]  /*1170*/  IMAD.MOV.U32 R7, RZ, RZ, R9 ;  /* 0x000000ffff077224 */ /* 0x002fe400078e0009 */
        /* <DEDUP_REMOVED lines=14> */
.L_x_249:
[----:B------:R-:W-:Y:S05]  /*1260*/  BSYNC.RECONVERGENT B1 ;  /* 0x0000000000017941 */ /* 0x000fea0003800200 */
.L_x_248:
[----:B------:R-:W-:Y:S04]  /*1270*/  BSSY.RECONVERGENT B1, `(.L_x_250) ;  /* 0x000000c000017945 */ /* 0x000fe80003800200 */
[----:B------:R-:W-:Y:S05]  /*1280*/  @P2 BRA `(.L_x_251) ;  /* 0x0000000000282947 */ /* 0x000fea0003800000 */
[----:B0-----:R-:W0:Y:S01]  /*1290*/  S2R R4, SR_CgaCtaId ;  /* 0x0000000000047919 */ /* 0x001e220000008800 */
[----:B--2---:R-:W-:Y:S02]  /*12a0*/  MOV R3, 0x400 ;  /* 0x0000040000037802 */ /* 0x004fe40000000f00 */
[----:B------:R-:W-:-:S04]  /*12b0*/  SHF.R.U32.HI R2, RZ, 0x1, R0 ;  /* 0x00000001ff027819 */ /* 0x000fc80000011600 */
[----:B------:R-:W-:Y:S02]  /*12c0*/  LOP3.LUT R2, R2, 0x1f0, RZ, 0xc0, !PT ;  /* 0x000001f002027812 */ /* 0x000fe400078ec0ff */
[----:B0-----:R-:W-:-:S05]  /*12d0*/  LEA R3, R4, R3, 0x18 ;  /* 0x0000000304037211 */ /* 0x001fca00078ec0ff */
[----:B------:R-:W-:Y:S02]  /*12e0*/  IMAD.IADD R5, R2, 0x1, R3 ;  /* 0x0000000102057824 */ /* 0x000fe400078e0203 */
[----:B------:R-:W-:Y:S02]  /*12f0*/  IMAD.MOV.U32 R2, RZ, RZ, R7 ;  /* 0x000000ffff027224 */ /* 0x000fe400078e0007 */
[----:B------:R-:W-:Y:S01]  /*1300*/  IMAD.MOV.U32 R3, RZ, RZ, R6 ;  /* 0x000000ffff037224 */ /* 0x000fe200078e0006 */
[----:B------:R0:W-:Y:S04]  /*1310*/  STS [R5+0x8], R8 ;  /* 0x0000080805007388 */ /* 0x0001e80000000800 */
[----:B------:R0:W-:Y:S02]  /*1320*/  STS.64 [R5+0x10], R2 ;  /* 0x0000100205007388 */ /* 0x0001e40000000a00 */
.L_x_251:
[----:B------:R-:W-:Y:S05]  /*1330*/  BSYNC.RECONVERGENT B1 ;  /* 0x0000000000017941 */ /* 0x000fea0003800200 */
.L_x_250:
[----:B------:R-:W-:Y:S01]  /*1340*/  BAR.SYNC.DEFER_BLOCKING 0x0 ;  /* 0x0000000000007b1d */ /* 0x000fe20000010000 */
[----:B------:R-:W-:-:S13]  /*1350*/  ISETP.NE.AND P1, PT, R0, RZ, PT ;  /* 0x000000ff0000720c */ /* 0x000fda0003f25270 */
[----:B------:R-:W-:Y:S05]  /*1360*/  @P1 BRA `(.L_x_252) ;  /* 0x0000004800341947 */ /* 0x000fea0003800000 */
[----:B0-2---:R-:W0:Y:S01]  /*1370*/  S2R R3, SR_CgaCtaId ;  /* 0x0000000000037919 */ /* 0x005e220000008800 */
[----:B------:R-:W-:Y:S01]  /*1380*/  MOV R0, 0x400 ;  /* 0x0000040000007802 */ /* 0x000fe20000000f00 */
[----:B------:R-:W-:Y:S03]  /*1390*/  BSSY.RECONVERGENT B1, `(.L_x_253) ;  /* 0x0000016000017945 */ /* 0x000fe60003800200 */
[----:B0-----:R-:W-:-:S05]  /*13a0*/  LEA R24, R3, R0, 0x18 ;  /* 0x0000000003187211 */ /* 0x001fca00078ec0ff */
[----:B------:R-:W0:Y:S04]  /*13b0*/  LDS R5, [R24+0x18] ;  /* 0x0000180018057984 */ /* 0x000e280000000800 */
[----:B------:R2:W1:Y:S04]  /*13c0*/  LDS.64 R2, [R24+0x20] ;  /* 0x0000200018027984 */ /* 0x0004680000000a00 */
[----:B------:R2:W1:Y:S04]  /*13d0*/  LDS R21, [R24+0x28] ;  /* 0x0000280018157984 */ /* 0x0004680000000800 */
[----:B------:R2:W1:Y:S01]  /*13e0*/  LDS R18, [R24+0x38] ;  /* 0x0000380018127984 */ /* 0x0004620000000800 */
[----:B0-----:R-:W-:Y:S01]  /*13f0*/  ISETP.GE.AND P0, PT, R8, R5, PT ;  /* 0x000000050800720c */ /* 0x001fe20003f06270 */
[----:B------:R-:W-:-:S12]  /*1400*/  IMAD.MOV.U32 R20, RZ, RZ, R5 ;  /* 0x000000ffff147224 */ /* 0x000fd800078e0005 */
[----:B-12---:R-:W-:Y:S05]  /*1410*/  @!P0 BRA `(.L_x_254) ;  /* 0x0000000000348947 */ /* 0x006fea0003800000 */
[----:B------:R-:W-:Y:S01]  /*1420*/  ISETP.GE.AND P3, PT, R5, R8, PT ;  /* 0x000000080500720c */ /* 0x000fe20003f66270 */
[----:B------:R-:W-:-:S12]  /*1430*/  IMAD.MOV.U32 R20, RZ, RZ, R8 ;  /* 0x000000ffff147224 */ /* 0x000fd800078e0008 */
[CC--:B------:R-:W-:Y:S02]  /*1440*/  @P3 ISETP.GE.U32.AND P0, PT, R7.reuse, R2.reuse, PT ;  /* 0x000000020700320c */ /* 0x0c0fe40003f06070 */
[CC--:B------:R-:W-:Y:S02]  /*1450*/  @P3 ISETP.LT.U32.AND P2, PT, R7.reuse, R2.reuse, PT ;  /* 0x000000020700320c */ /* 0x0c0fe40003f41070 */
[CC--:B------:R-:W-:Y:S02]  /*1460*/  @P3 ISETP.GE.AND.EX P0, PT, R6.reuse, R3.reuse, PT, P0 ;  /* 0x000000030600320c */ /* 0x0c0fe40003f06300 */
[----:B------:R-:W-:Y:S02]  /*1470*/  @P3 ISETP.LT.AND.EX P2, PT, R6, R3, PT, P2 ;  /* 0x000000030600320c */ /* 0x000fe40003f41320 */
[----:B------:R-:W-:Y:S02]  /*1480*/  @P3 SEL R20, R8, R5, !P0 ;  /* 0x0000000508143207 */ /* 0x000fe40004000000 */
[----:B------:R-:W-:Y:S01]  /*1490*/  @P3 SEL R0, R7, R2, P2 ;  /* 0x0000000207003207 */ /* 0x000fe20001000000 */
[----:B------:R-:W-:Y:S01]  /*14a0*/  IMAD.MOV.U32 R2, RZ, RZ, R7 ;  /* 0x000000ffff027224 */ /* 0x000fe200078e0007 */
[----:B------:R-:W-:Y:S01]  /*14b0*/  @P3 SEL R5, R6, R3, P2 ;  /* 0x0000000306053207 */ /* 0x000fe20001000000 */
[----:B------:R-:W-:-:S02]  /*14c0*/  IMAD.MOV.U32 R3, RZ, RZ, R6 ;  /* 0x000000ffff037224 */ /* 0x000fc400078e0006 */
[----:B------:R-:W-:Y:S02]  /*14d0*/  @P3 IMAD.MOV.U32 R2, RZ, RZ, R0 ;  /* 0x000000ffff023224 */ /* 0x000fe400078e0000 */
[----:B------:R-:W-:-:S07]  /*14e0*/  @P3 IMAD.MOV.U32 R3, RZ, RZ, R5 ;  /* 0x000000ffff033224 */ /* 0x000fce00078e0005 */
.L_x_254:
[----:B------:R-:W-:Y:S05]  /*14f0*/  BSYNC.RECONVERGENT B1 ;  /* 0x0000000000017941 */ /* 0x000fea0003800200 */
.L_x_253:
[----:B------:R-:W0:Y:S01]  /*1500*/  LDS.64 R14, [R24+0x30] ;  /* 0x00003000180e7984 */ /* 0x000e220000000a00 */
[----:B------:R-:W-:Y:S01]  /*1510*/  ISETP.GE.AND P0, PT, R20, R21, PT ;  /* 0x000000151400720c */ /* 0x000fe20003f06270 */
[----:B------:R-:W-:Y:S01]  /*1520*/  BSSY.RECONVERGENT B1, `(.L_x_255) ;  /* 0x0000019000017945 */ /* 0x000fe20003800200 */
[----:B------:R-:W-:Y:S01]  /*1530*/  IMAD.MOV.U32 R23, RZ, RZ, R21 ;  /* 0x000000ffff177224 */ /* 0x000fe200078e0015 */
[----:B------:R1:W2:Y:S04]  /*1540*/  LDS R19, [R24+0x48] ;  /* 0x0000480018137984 */ /* 0x0002a80000000800 */
[----:B------:R1:W1:Y:S04]  /*1550*/  LDS R17, [R24+0x58] ;  /* 0x0000580018117984 */ /* 0x0002680000000800 */
[----:B------:R0:W1:Y:S04]  /*1560*/  LDS R16, [R24+0x68] ;  /* 0x0000680018107984 */ /* 0x0000680000000800 */
[----:B------:R0:W1:Y:S04]  /*1570*/  LDS R0, [R24+0x78] ;  /* 0x0000780018007984 */ /* 0x0000680000000800 */
[----:B---3--:R3:W1:Y:S04]  /*1580*/  LDS.64 R12, [R24+0x40] ;  /* 0x00004000180c7984 */ /* 0x0086680000000a00 */
[----:B----4-:R3:W4:Y:S04]  /*1590*/  LDS.64 R10, [R24+0x50] ;  /* 0x00005000180a7984 */ /* 0x0107280000000a00 */
[----:B------:R3:W1:Y:S04]  /*15a0*/  LDS.64 R8, [R24+0x60] ;  /* 0x0000600018087984 */ /* 0x0006680000000a00 */
[----:B------:R3:W1:Y:S04]  /*15b0*/  LDS.64 R6, [R24+0x70] ;  /* 0x0000700018067984 */ /* 0x0006680000000a00 */
[----:B------:R3:W1:Y:S01]  /*15c0*/  LDS.64 R4, [R24+0x80] ;  /* 0x0000800018047984 */ /* 0x0006620000000a00 */
[----:B0-----:R-:W-:-:S02]  /*15d0*/  IMAD.MOV.U32 R25, RZ, RZ, R14 ;  /* 0x000000ffff197224 */ /* 0x001fc400078e000e */
[----:B------:R-:W-:Y:S01]  /*15e0*/  IMAD.MOV.U32 R22, RZ, RZ, R15 ;  /* 0x000000ffff167224 */ /* 0x000fe200078e000f */
[----:B------:R-:W-:Y:S06]  /*15f0*/  @!P0 BRA `(.L_x_256) ;  /* 0x00000000002c8947 */ /* 0x000fec0003800000 */
        /* <DEDUP_REMOVED lines=11> */
.L_x_256:
[----:B------:R-:W-:Y:S05]  /*16b0*/  BSYNC.RECONVERGENT B1 ;  /* 0x0000000000017941 */ /* 0x000fea0003800200 */
.L_x_255:
[----:B------:R-:W-:Y:S01]  /*16c0*/  ISETP.GE.AND P0, PT, R23, R18, PT ;  /* 0x000000121700720c */ /* 0x000fe20003f06270 */
[----:B------:R-:W-:Y:S01]  /*16d0*/  BSSY.RECONVERGENT B1, `(.L_x_257) ;  /* 0x0000010000017945 */ /* 0x000fe20003800200 */
[----:B------:R-:W-:Y:S02]  /*16e0*/  IMAD.MOV.U32 R2, RZ, RZ, R18 ;  /* 0x000000ffff027224 */ /* 0x000fe400078e0012 */
[----:B-1----:R-:W-:Y:S02]  /*16f0*/  IMAD.MOV.U32 R3, RZ, RZ, R12 ;  /* 0x000000ffff037224 */ /* 0x002fe400078e000c */
        /* <DEDUP_REMOVED lines=13> */
.L_x_258:
[----:B------:R-:W-:Y:S05]  /*17d0*/  BSYNC.RECONVERGENT B1 ;  /* 0x0000000000017941 */ /* 0x000fea0003800200 */
.L_x_257:
[----:B--2---:R-:W-:Y:S01]  /*17e0*/  ISETP.GE.AND P0, PT, R2, R19, PT ;  /* 0x000000130200720c */ /* 0x004fe20003f06270 */
[----:B------:R-:W-:Y:S01]  /*17f0*/  BSSY.RECONVERGENT B1, `(.L_x_259) ;  /* 0x0000010000017945 */ /* 0x000fe20003800200 */
[----:B------:R-:W-:Y:S02]  /*1800*/  IMAD.MOV.U32 R12, RZ, RZ, R19 ;  /* 0x000000ffff0c7224 */ /* 0x000fe400078e0013 */
[----:B----4-:R-:W-:Y:S02]  /*1810*/  IMAD.MOV.U32 R15, RZ, RZ, R10 ;  /* 0x000000ffff0f7224 */ /* 0x010fe400078e000a */
[----:B------:R-:W-:-:S07]  /*1820*/  IMAD.MOV.U32 R14, RZ, RZ, R11 ;  /* 0x000000ffff0e7224 */ /* 0x000fce00078e000b */
        /* <DEDUP_REMOVED lines=12> */
.L_x_260:
[----:B------:R-:W-:Y:S05]  /*18f0*/  BSYNC.RECONVERGENT B1 ;  /* 0x0000000000017941 */ /* 0x000fea0003800200 */
.L_x_259:
        /* <DEDUP_REMOVED lines=17> */
.L_x_262:
[----:B------:R-:W-:Y:S05]  /*1a10*/  BSYNC.RECONVERGENT B1 ;  /* 0x0000000000017941 */ /* 0x000fea0003800200 */
.L_x_261:
        /* <DEDUP_REMOVED lines=17> */
.L_x_264:
[----:B------:R-:W-:Y:S05]  /*1b30*/  BSYNC.RECONVERGENT B1 ;  /* 0x0000000000017941 */ /* 0x000fea0003800200 */
.L_x_263:
        /* <DEDUP_REMOVED lines=9> */
[----:B------:R-:W-:Y:S05]  /*1bd0*/  @!P0 BRA `(.L_x_252) ;  /* 0x0000004000188947 */ /* 0x000fea0003800000 */
[CC--:B------:R-:W-:Y:S02]  /*1be0*/  ISETP.GE.U32.AND P0, PT, R11.reuse, R4.reuse, PT ;  /* 0x000000040b00720c */ /* 0x0c0fe40003f06070 */
[----:B------:R-:W-:Y:S02]  /*1bf0*/  ISETP.LT.U32.AND P2, PT, R11, R4, PT ;  /* 0x000000040b00720c */ /* 0x000fe40003f41070 */
[CC--:B------:R-:W-:Y:S02]  /*1c00*/  ISETP.GE.AND.EX P0, PT, R2.reuse, R5.reuse, PT, P0 ;  /* 0x000000050200720c */ /* 0x0c0fe40003f06300 */
[----:B------:R-:W-:Y:S02]  /*1c10*/  ISETP.LT.AND.EX P2, PT, R2, R5, PT, P2 ;  /* 0x000000050200720c */ /* 0x000fe40003f41320 */
[----:B------:R-:W-:Y:S02]  /*1c20*/  SEL R8, R9, R0, !P0 ;  /* 0x0000000009087207 */ /* 0x000fe40004000000 */
[----:B------:R-:W-:-:S02]  /*1c30*/  SEL R7, R11, R4, P2 ;  /* 0x000000040b077207 */ /* 0x000fc40001000000 */
[----:B------:R-:W-:Y:S01]  /*1c40*/  SEL R6, R2, R5, P2 ;  /* 0x0000000502067207 */ /* 0x000fe20001000000 */
[----:B------:R-:W-:Y:S06]  /*1c50*/  BRA `(.L_x_252) ;  /* 0x0000003c00f87947 */ /* 0x000fec0003800000 */
.L_x_239:
[----:B------:R-:W2:Y:S01]  /*1c60*/  S2R R12, SR_LANEID ;  /* 0x00000000000c7919 */ /* 0x000ea20000000000 */
[----:B------:R-:W-:Y:S01]  /*1c70*/  LOP3.LUT R5, R0, 0x3e0, RZ, 0xc0, !PT ;  /* 0x000003e000057812 */ /* 0x000fe200078ec0ff */
[----:B------:R-:W-:Y:S01]  /*1c80*/  BSSY.RECONVERGENT B1, `(.L_x_265) ;  /* 0x0000026000017945 */ /* 0x000fe20003800200 */
[----:B-----5:R-:W-:Y:S02]  /*1c90*/  IMAD.MOV.U32 R14, RZ, RZ, R2 ;  /* 0x000000ffff0e7224 */ /* 0x020fe400078e0002 */
[----:B------:R-:W-:Y:S02]  /*1ca0*/  IMAD.MOV.U32 R16, RZ, RZ, R3 ;  /* 0x000000ffff107224 */ /* 0x000fe400078e0003 */
[----:B-1----:R-:W-:Y:S01]  /*1cb0*/  VIADD R6, R5, 0x20 ;  /* 0x0000002005067836 */ /* 0x002fe20000000000 */
[----:B------:R-:W-:-:S04]  /*1cc0*/  LOP3.LUT R5, RZ, R5, RZ, 0x33, !PT ;  /* 0x00000005ff057212 */ /* 0x000fc800078e33ff */
[----:B------:R-:W-:Y:S01]  /*1cd0*/  ISETP.GT.AND P0, PT, R6, UR6, PT ;  /* 0x0000000606007c0c */ /* 0x000fe2000bf04270 */
[----:B------:R-:W-:-:S05]  /*1ce0*/  VIADD R5, R5, UR6 ;  /* 0x0000000605057c36 */ /* 0x000fca0008000000 */
[----:B------:R-:W-:-:S05]  /*1cf0*/  SEL R5, R5, 0x1f, P0 ;  /* 0x0000001f05057807 */ /* 0x000fca0000000000 */
[----:B------:R1:W3:Y:S04]  /*1d00*/  SHFL.DOWN PT, R7, R4, 0x1, R5 ;  /* 0x0820000004077989 */ /* 0x0002e800000e0005 */
[----:B0-----:R1:W0:Y:S04]  /*1d10*/  SHFL.DOWN PT, R9, R2, 0x1, R5 ;  /* 0x0820000002097989 */ /* 0x00122800000e0005 */
[----:B------:R1:W4:Y:S01]  /*1d20*/  SHFL.DOWN PT, R11, R3, 0x1, R5 ;  /* 0x08200000030b7989 */ /* 0x00032200000e0005 */
[C---:B--2---:R-:W-:Y:S01]  /*1d30*/  ISETP.GE.AND P0, PT, R12.reuse, R5, PT ;  /* 0x000000050c00720c */ /* 0x044fe20003f06270 */
[C---:B------:R-:W-:Y:S01]  /*1d40*/  VIADD R6, R12.reuse, 0x2 ;  /* 0x000000020c067836 */ /* 0x040fe20000000000 */
[C---:B------:R-:W-:Y:S01]  /*1d50*/  ISETP.NE.AND P3, PT, R12.reuse, RZ, PT ;  /* 0x000000ff0c00720c */ /* 0x040fe20003f65270 */
[----:B------:R-:W-:-:S02]  /*1d60*/  VIADD R8, R12, 0x4 ;  /* 0x000000040c087836 */ /* 0x000fc40000000000 */
[----:B------:R-:W-:Y:S01]  /*1d70*/  VIADD R10, R12, 0x8 ;  /* 0x000000080c0a7836 */ /* 0x000fe20000000000 */
[-C--:B------:R-:W-:Y:S01]  /*1d80*/  ISETP.GT.AND P6, PT, R6, R5.reuse, PT ;  /* 0x000000050600720c */ /* 0x080fe20003fc4270 */
[----:B------:R-:W-:Y:S01]  /*1d90*/  IMAD.MOV.U32 R6, RZ, RZ, R4 ;  /* 0x000000ffff067224 */ /* 0x000fe200078e0004 */
[-C--:B------:R-:W-:Y:S01]  /*1da0*/  ISETP.GT.AND P4, PT, R8, R5.reuse, PT ;  /* 0x000000050800720c */ /* 0x080fe20003f84270 */
[----:B------:R-:W-:Y:S01]  /*1db0*/  VIADD R8, R12, 0x10 ;  /* 0x000000100c087836 */ /* 0x000fe20000000000 */
[----:B------:R-:W-:-:S03]  /*1dc0*/  ISETP.GT.AND P2, PT, R10, R5, PT ;  /* 0x000000050a00720c */ /* 0x000fc60003f44270 */
[----:B-1----:R-:W-:Y:S10]  /*1dd0*/  @P0 BRA `(.L_x_266) ;  /* 0x0000000000400947 */ /* 0x002ff40003800000 */
[----:B---3--:R-:W-:Y:S01]  /*1de0*/  ISETP.GE.AND P0, PT, R4, R7, PT ;  /* 0x000000070400720c */ /* 0x008fe20003f06270 */
        /* <DEDUP_REMOVED lines=15> */
.L_x_266:
[----:B------:R-:W-:Y:S05]  /*1ee0*/  BSYNC.RECONVERGENT B1 ;  /* 0x0000000000017941 */ /* 0x000fea0003800200 */
.L_x_265:
[----:B------:R1:W2:Y:S01]  /*1ef0*/  SHFL.DOWN PT, R3, R6, 0x2, R5 ;  /* 0x0840000006037989 */ /* 0x0002a200000e0005 */
[----:B------:R-:W-:Y:S01]  /*1f00*/  BSSY.RECONVERGENT B1, `(.L_x_267) ;  /* 0x0000018000017945 */ /* 0x000fe20003800200 */
[----:B------:R-:W-:Y:S01]  /*1f10*/  ISETP.GT.AND P5, PT, R8, R5, PT ;  /* 0x000000050800720c */ /* 0x000fe20003fa4270 */
[----:B------:R-:W-:Y:S01]  /*1f20*/  IMAD.MOV.U32 R10, RZ, RZ, R14 ;  /* 0x000000ffff0a7224 */ /* 0x000fe200078e000e */
[----:B---3--:R1:W3:Y:S01]  /*1f30*/  SHFL.DOWN PT, R7, R14, 0x2, R5 ;  /* 0x084000000e077989 */ /* 0x0082e200000e0005 */
[----:B------:R-:W-:Y:S02]  /*1f40*/  IMAD.MOV.U32 R12, RZ, RZ, R16 ;  /* 0x000000ffff0c7224 */ /* 0x000fe400078e0010 */
[----:B------:R-:W-:Y:S01]  /*1f50*/  IMAD.MOV.U32 R2, RZ, RZ, R6 ;  /* 0x000000ffff027224 */ /* 0x000fe200078e0006 */
[----:B0-----:R1:W0:Y:S01]  /*1f60*/  SHFL.DOWN PT, R9, R16, 0x2, R5 ;  /* 0x0840000010097989 */ /* 0x00122200000e0005 */
[----:B------:R-:W-:Y:S06]  /*1f70*/  @P6 BRA `(.L_x_268) ;  /* 0x0000000000406947 */ /* 0x000fec0003800000 */
[----:B--2---:R-:W-:Y:S01]  /*1f80*/  ISETP.GE.AND P0, PT, R6, R3, PT ;  /* 0x000000030600720c */ /* 0x004fe20003f06270 */
[----:B---3--:R-:W-:Y:S02]  /*1f90*/  IMAD.MOV.U32 R10, RZ, RZ, R7 ;  /* 0x000000ffff0a7224 */ /* 0x008fe400078e0007 */
[----:B0-----:R-:W-:Y:S02]  /*1fa0*/  IMAD.MOV.U32 R12, RZ, RZ, R9 ;  /* 0x000000ffff0c7224 */ /* 0x001fe400078e0009 */
        /* <DEDUP_REMOVED lines=13> */
.L_x_268:
[----:B------:R-:W-:Y:S05]  /*2080*/  BSYNC.RECONVERGENT B1 ;  /* 0x0000000000017941 */ /* 0x000fea0003800200 */
.L_x_267:
[----:B--2---:R2:W2:Y:S01]  /*2090*/  SHFL.DOWN PT, R3, R2, 0x4, R5 ;  /* 0x0880000002037989 */ /* 0x0044a200000e0005 */
[----:B------:R-:W-:Y:S01]  /*20a0*/  BSSY.RECONVERGENT B1, `(.L_x_269) ;  /* 0x0000017000017945 */ /* 0x000fe20003800200 */
[----:B------:R-:W-:Y:S02]  /*20b0*/  IMAD.MOV.U32 R4, RZ, RZ, R2 ;  /* 0x000000ffff047224 */ /* 0x000fe400078e0002 */
[----:B---3--:R3:W2:Y:S01]  /*20c0*/  SHFL.DOWN PT, R7, R10, 0x4, R5 ;  /* 0x088000000a077989 */ /* 0x0086a200000e0005 */
[----:B-1----:R-:W-:Y:S02]  /*20d0*/  IMAD.MOV.U32 R6, RZ, RZ, R10 ;  /* 0x000000ffff067224 */ /* 0x002fe400078e000a */
[----:B------:R-:W-:Y:S01]  /*20e0*/  IMAD.MOV.U32 R8, RZ, RZ, R12 ;  /* 0x000000ffff087224 */ /* 0x000fe200078e000c */
[----:B0-----:R3:W0:Y:S01]  /*20f0*/  SHFL.DOWN PT, R9, R12, 0x4, R5 ;  /* 0x088000000c097989 */ /* 0x00162200000e0005 */
[----:B------:R-:W-:Y:S05]  /*2100*/  @P4 BRA `(.L_x_270) ;  /* 0x0000000000404947 */ /* 0x000fea0003800000 */
[----:B--2---:R-:W-:Y:S01]  /*2110*/  ISETP.GE.AND P0, PT, R2, R3, PT ;  /* 0x000000030200720c */ /* 0x004fe20003f06270 */
[----:B------:R-:W-:Y:S02]  /*2120*/  IMAD.MOV.U32 R4, RZ, RZ, R3 ;  /* 0x000000ffff047224 */ /* 0x000fe400078e0003 */
[----:B------:R-:W-:Y:S02]  /*2130*/  IMAD.MOV.U32 R6, RZ, RZ, R7 ;  /* 0x000000ffff067224 */ /* 0x000fe400078e0007 */
[----:B0-----:R-:W-:-:S08]  /*2140*/  IMAD.MOV.U32 R8, RZ, RZ, R9 ;  /* 0x000000ffff087224 */ /* 0x001fd000078e0009 */
        /* <DEDUP_REMOVED lines=12> */
.L_x_270:
[----:B------:R-:W-:Y:S05]  /*2210*/  BSYNC.RECONVERGENT B1 ;  /* 0x0000000000017941 */ /* 0x000fea0003800200 */
.L_x_269:
[----:B--2---:R1:W2:Y:S01]  /*2220*/  SHFL.DOWN PT, R3, R4, 0x8, R5 ;  /* 0x0900000004037989 */ /* 0x0042a200000e0005 */
[----:B------:R-:W-:Y:S01]  /*2230*/  BSSY.RECONVERGENT B1, `(.L_x_271) ;  /* 0x0000017000017945 */ /* 0x000fe20003800200 */
[----:B------:R-:W-:Y:S02]  /*2240*/  IMAD.MOV.U32 R2, RZ, RZ, R4 ;  /* 0x000000ffff027224 */ /* 0x000fe400078e0004 */
[----:B------:R1:W1:Y:S01]  /*2250*/  SHFL.DOWN PT, R7, R6, 0x8, R5 ;  /* 0x0900000006077989 */ /* 0x00026200000e0005 */
[----:B---3--:R-:W-:Y:S02]  /*2260*/  IMAD.MOV.U32 R10, RZ, RZ, R6 ;  /* 0x000000ffff0a7224 */ /* 0x008fe400078e0006 */
[----:B------:R-:W-:Y:S01]  /*2270*/  IMAD.MOV.U32 R12, RZ, RZ, R8 ;  /* 0x000000ffff0c7224 */ /* 0x000fe200078e0008 */
[----:B0-----:R0:W3:Y:S01]  /*2280*/  SHFL.DOWN PT, R9, R8, 0x8, R5 ;  /* 0x0900000008097989 */ /* 0x0010e200000e0005 */
[----:B------:R-:W-:Y:S05]  /*2290*/  @P2 BRA `(.L_x_272) ;  /* 0x0000000000402947 */ /* 0x000fea0003800000 */
[----:B--2---:R-:W-:Y:S01]  /*22a0*/  ISETP.GE.AND P0, PT, R4, R3, PT ;  /* 0x000000030400720c */ /* 0x004fe20003f06270 */
[----:B------:R-:W-:Y:S02]  /*22b0*/  IMAD.MOV.U32 R2, RZ, RZ, R3 ;  /* 0x000000ffff027224 */ /* 0x000fe400078e0003 */
[----:B-1----:R-:W-:Y:S02]  /*22c0*/  IMAD.MOV.U32 R10, RZ, RZ, R7 ;  /* 0x000000ffff0a7224 */ /* 0x002fe400078e0007 */
[----:B---3--:R-:W-:-:S08]  /*22d0*/  IMAD.MOV.U32 R12, RZ, RZ, R9 ;  /* 0x000000ffff0c7224 */ /* 0x008fd000078e0009 */
        /* <DEDUP_REMOVED lines=12> */
.L_x_272:
[----:B------:R-:W-:Y:S05]  /*23a0*/  BSYNC.RECONVERGENT B1 ;  /* 0x0000000000017941 */ /* 0x000fea0003800200 */
.L_x_271:
[----:B--2---:R2:W2:Y:S01]  /*23b0*/  SHFL.DOWN PT, R3, R2, 0x10, R5 ;  /* 0x0a00000002037989 */ /* 0x0044a200000e0005 */
[----:B------:R-:W-:Y:S01]  /*23c0*/  BSSY.RECONVERGENT B1, `(.L_x_273) ;  /* 0x0000017000017945 */ /* 0x000fe20003800200 */
[----:B0-----:R-:W-:Y:S02]  /*23d0*/  IMAD.MOV.U32 R8, RZ, RZ, R2 ;  /* 0x000000ffff087224 */ /* 0x001fe400078e0002 */
[----:B---3--:R0:W3:Y:S01]  /*23e0*/  SHFL.DOWN PT, R9, R10, 0x10, R5 ;  /* 0x0a0000000a097989 */ /* 0x0080e200000e0005 */
[----:B-1----:R-:W-:Y:S02]  /*23f0*/  IMAD.MOV.U32 R7, RZ, RZ, R10 ;  /* 0x000000ffff077224 */ /* 0x002fe400078e000a */
[----:B------:R-:W-:Y:S01]  /*2400*/  IMAD.MOV.U32 R6, RZ, RZ, R12 ;  /* 0x000000ffff067224 */ /* 0x000fe200078e000c */
[----:B----4-:R0:W1:Y:S01]  /*2410*/  SHFL.DOWN PT, R11, R12, 0x10, R5 ;  /* 0x0a0000000c0b7989 */ /* 0x01006200000e0005 */
[----:B------:R-:W-:Y:S05]  /*2420*/  @P5 BRA `(.L_x_274) ;  /* 0x0000000000405947 */ /* 0x000fea0003800000 */
[----:B--2---:R-:W-:Y:S01]  /*2430*/  ISETP.GE.AND P0, PT, R2, R3, PT ;  /* 0x000000030200720c */ /* 0x004fe20003f06270 */
[----:B------:R-:W-:Y:S02]  /*2440*/  IMAD.MOV.U32 R8, RZ, RZ, R3 ;  /* 0x000000ffff087224 */ /* 0x000fe400078e0003 */
[----:B---3--:R-:W-:Y:S02]  /*2450*/  IMAD.MOV.U32 R7, RZ, RZ, R9 ;  /* 0x000000ffff077224 */ /* 0x008fe400078e0009 */
[----:B-1----:R-:W-:-:S08]  /*2460*/  IMAD.MOV.U32 R6, RZ, RZ, R11 ;  /* 0x000000ffff067224 */ /* 0x002fd000078e000b */
        /* <DEDUP_REMOVED lines=12> */
.L_x_274:
[----:B------:R-:W-:Y:S05]  /*2530*/  BSYNC.RECONVERGENT B1 ;  /* 0x0000000000017941 */ /* 0x000fea0003800200 */
.L_x_273:
[----:B------:R-:W-:Y:S04]  /*2540*/  BSSY.RECONVERGENT B1, `(.L_x_275) ;  /* 0x000000c000017945 */ /* 0x000fe80003800200 */
[----:B------:R-:W-:Y:S05]  /*2550*/  @P3 BRA `(.L_x_276) ;  /* 0x0000000000283947 */ /* 0x000fea0003800000 */
[----:B------:R-:W4:Y:S01]  /*2560*/  S2R R4, SR_CgaCtaId ;  /* 0x0000000000047919 */ /* 0x000f220000008800 */
[----:B--2---:R-:W-:Y:S02]  /*2570*/  MOV R3, 0x400 ;  /* 0x0000040000037802 */ /* 0x004fe40000000f00 */
[----:B------:R-:W-:-:S04]  /*2580*/  SHF.R.U32.HI R2, RZ, 0x1, R0 ;  /* 0x00000001ff027819 */ /* 0x000fc80000011600 */
[----:B------:R-:W-:Y:S02]  /*2590*/  LOP3.LUT R2, R2, 0x1f0, RZ, 0xc0, !PT ;  /* 0x000001f002027812 */ /* 0x000fe400078ec0ff */
[----:B----4-:R-:W-:-:S05]  /*25a0*/  LEA R3, R4, R3, 0x18 ;  /* 0x0000000304037211 */ /* 0x010fca00078ec0ff */
[----:B0-----:R-:W-:Y:S02]  /*25b0*/  IMAD.IADD R5, R2, 0x1, R3 ;  /* 0x0000000102057824 */ /* 0x001fe400078e0203 */
[----:B------:R-:W-:Y:S02]  /*25c0*/  IMAD.MOV.U32 R2, RZ, RZ, R7 ;  /* 0x000000ffff027224 */ /* 0x000fe400078e0007 */
[----:B------:R-:W-:Y:S01]  /*25d0*/  IMAD.MOV.U32 R3, RZ, RZ, R6 ;  /* 0x000000ffff037224 */ /* 0x000fe200078e0006 */
[----:B------:R4:W-:Y:S04]  /*25e0*/  STS [R5+0x8], R8 ;  /* 0x0000080805007388 */ /* 0x0009e80000000800 */
[----:B------:R4:W-:Y:S02]  /*25f0*/  STS.64 [R5+0x10], R2 ;  /* 0x0000100205007388 */ /* 0x0009e40000000a00 */
.L_x_276:
[----:B------:R-:W-:Y:S05]  /*2600*/  BSYNC.RECONVERGENT B1 ;  /* 0x0000000000017941 */ /* 0x000fea0003800200 */
.L_x_275:
[----:B------:R-:W-:Y:S01]  /*2610*/  BAR.SYNC.DEFER_BLOCKING 0x0 ;  /* 0x0000000000007b1d */ /* 0x000fe20000010000 */
[----:B------:R-:W-:-:S13]  /*2620*/  ISETP.NE.AND P1, PT, R0, RZ, PT ;  /* 0x000000ff0000720c */ /* 0x000fda0003f25270 */
[----:B------:R-:W-:Y:S05]  /*2630*/  @P1 BRA `(.L_x_252) ;  /* 0x0000003400801947 */ /* 0x000fea0003800000 */
[----:B------:R-:W-:Y:S01]  /*2640*/  UISETP.GE.AND UP0, UPT, UR6, 0x21, UPT ;  /* 0x000000210600788c */ /* 0x000fe2000bf06270 */
[----:B------:R-:W-:Y:S02]  /*2650*/  IMAD.MOV.U32 R0, RZ, RZ, R8 ;  /* 0x000000ffff007224 */ /* 0x000fe400078e0008 */
[----:B---3--:R-:W-:Y:S02]  /*2660*/  IMAD.MOV.U32 R9, RZ, RZ, R7 ;  /* 0x000000ffff097224 */ /* 0x008fe400078e0007 */
[----:B0-----:R-:W-:-:S04]  /*2670*/  IMAD.MOV.U32 R10, RZ, RZ, R6 ;  /* 0x000000ffff0a7224 */ /* 0x001fc800078e0006 */
[----:B------:R-:W-:Y:S05]  /*2680*/  BRA.U !UP0, `(.L_x_277) ;  /* 0x00000001085c7547 */ /* 0x000fea000b800000 */
[----:B------:R-:W0:Y:S01]  /*2690*/  S2UR UR5, SR_CgaCtaId ;  /* 0x00000000000579c3 */ /* 0x000e220000008800 */
[----:B------:R-:W-:Y:S01]  /*26a0*/  UMOV UR4, 0x400 ;  /* 0x0000040000047882 */ /* 0x000fe20000000000 */
[----:B------:R-:W-:Y:S01]  /*26b0*/  BSSY.RECONVERGENT B1, `(.L_x_277) ;  /* 0x0000014000017945 */ /* 0x000fe20003800200 */
[----:B0-----:R-:W-:-:S09]  /*26c0*/  ULEA UR4, UR5, UR4, 0x18 ;  /* 0x0000000405047291 */ /* 0x001fd2000f8ec0ff */
[----:B--2-4-:R-:W0:Y:S04]  /*26d0*/  LDS R3, [UR4+0x18] ;  /* 0x00001804ff037984 */ /* 0x014e280008000800 */
[----:B------:R-:W2:Y:S01]  /*26e0*/  LDS.64 R4, [UR4+0x20] ;  /* 0x00002004ff047984 */ /* 0x000ea20008000a00 */
[----:B0-----:R-:W-:Y:S01]  /*26f0*/  ISETP.GE.AND P0, PT, R8, R3, PT ;  /* 0x000000030800720c */ /* 0x001fe20003f06270 */
[----:B------:R-:W-:Y:S02]  /*2700*/  IMAD.MOV.U32 R0, RZ, RZ, R3 ;  /* 0x000000ffff007224 */ /* 0x000fe400078e0003 */
[----:B--2---:R-:W-:Y:S02]  /*2710*/  IMAD.MOV.U32 R9, RZ, RZ, R4 ;  /* 0x000000ffff097224 */ /* 0x004fe400078e0004 */
        /* <DEDUP_REMOVED lines=13> */
.L_x_278:
[----:B------:R-:W-:Y:S05]  /*27f0*/  BSYNC.RECONVERGENT B1 ;  /* 0x0000000000017941 */ /* 0x000fea0003800200 */
.L_x_277:
[----:B------:R-:W-:Y:S01]  /*2800*/  UISETP.GE.AND UP0, UPT, UR6, 0x41, UPT ;  /* 0x000000410600788c */ /* 0x000fe2000bf06270 */
[----:B--2-4-:R-:W-:Y:S02]  /*2810*/  IMAD.MOV.U32 R2, RZ, RZ, R0 ;  /* 0x000000ffff027224 */ /* 0x014fe400078e0000 */
[----:B------:R-:W-:Y:S02]  /*2820*/  IMAD.MOV.U32 R5, RZ, RZ, R9 ;  /* 0x000000ffff057224 */ /* 0x000fe400078e0009 */
[----:B------:R-:W-:-:S04]  /*2830*/  IMAD.MOV.U32 R4, RZ, RZ, R10 ;  /* 0x000000ffff047224 */ /* 0x000fc800078e000a */
[----:B------:R-:W-:Y:S05]  /*2840*/  BRA.U !UP0, `(.L_x_279) ;  /* 0x00000001085c7547 */ /* 0x000fea000b800000 */
[----:B------:R-:W0:Y:S01]  /*2850*/  S2UR UR5, SR_CgaCtaId ;  /* 0x00000000000579c3 */ /* 0x000e220000008800 */
[----:B------:R-:W-:Y:S01]  /*2860*/  UMOV UR4, 0x400 ;  /* 0x0000040000047882 */ /* 0x000fe20000000000 */
[----:B------:R-:W-:Y:S01]  /*2870*/  BSSY.RECONVERGENT B1, `(.L_x_279) ;  /* 0x0000014000017945 */ /* 0x000fe20003800200 */
[----:B0-----:R-:W-:-:S09]  /*2880*/  ULEA UR4, UR5, UR4, 0x18 ;  /* 0x0000000405047291 */ /* 0x001fd2000f8ec0ff */
[----:B------:R-:W0:Y:S04]  /*2890*/  LDS R3, [UR4+0x28] ;  /* 0x00002804ff037984 */ /* 0x000e280008000800 */
        /* <DEDUP_REMOVED lines=17> */
.L_x_280:
[----:B------:R-:W-:Y:S05]  /*29b0*/  BSYNC.RECONVERGENT B1 ;  /* 0x0000000000017941 */ /* 0x000fea0003800200 */
.L_x_279:
[----:B------:R-:W-:Y:S01]  /*29c0*/  UISETP.GE.AND UP0, UPT, UR6, 0x61, UPT ;  /* 0x000000610600788c */ /* 0x000fe2000bf06270 */
[----:B------:R-:W-:Y:S02]  /*29d0*/  IMAD.MOV.U32 R0, RZ, RZ, R2 ;  /* 0x000000ffff007224 */ /* 0x000fe400078e0002 */
        /* <DEDUP_REMOVED lines=25> */
.L_x_282:
[----:B------:R-:W-:Y:S05]  /*2b70*/  BSYNC.RECONVERGENT B1 ;  /* 0x0000000000017941 */ /* 0x000fea0003800200 */
.L_x_281:
        /* <DEDUP_REMOVED lines=27> */
.L_x_284:
[----:B------:R-:W-:Y:S05]  /*2d30*/  BSYNC.RECONVERGENT B1 ;  /* 0x0000000000017941 */ /* 0x000fea0003800200 */
.L_x_283:
        /* <DEDUP_REMOVED lines=27> */
.L_x_286:
[----:B------:R-:W-:Y:S05]  /*2ef0*/  BSYNC.RECONVERGENT B1 ;  /* 0x0000000000017941 */ /* 0x000fea0003800200 */
.L_x_285:
        /* <DEDUP_REMOVED lines=27> */
.L_x_288:
[----:B------:R-:W-:Y:S05]  /*30b0*/  BSYNC.RECONVERGENT B1 ;  /* 0x0000000000017941 */ /* 0x000fea0003800200 */
.L_x_287:
[----:B------:R-:W-:Y:S01]  /*30c0*/  UISETP.GE.AND UP0, UPT, UR6, 0xe1, UPT ;  /* 0x000000e10600788c */ /* 0x000fe2000bf06270 */
[----:B------:R-:W-:Y:S02]  /*30d0*/  IMAD.MOV.U32 R8, RZ, RZ, R2 ;  /* 0x000000ffff087224 */ /* 0x000fe400078e0002 */
[----:B------:R-:W-:Y:S02]  /*30e0*/  IMAD.MOV.U32 R7, RZ, RZ, R5 ;  /* 0x000000ffff077224 */ /* 0x000fe400078e0005 */
[----:B------:R-:W-:-:S04]  /*30f0*/  IMAD.MOV.U32 R6, RZ, RZ, R4 ;  /* 0x000000ffff067224 */ /* 0x000fc800078e0004 */
[----:B------:R-:W-:Y:S05]  /*3100*/  BRA.U !UP0, `(.L_x_252) ;  /* 0x0000002908cc7547 */ /* 0x000fea000b800000 */
[----:B------:R-:W0:Y:S01]  /*3110*/  S2UR UR5, SR_CgaCtaId ;  /* 0x00000000000579c3 */ /* 0x000e220000008800 */
[----:B------:R-:W-:Y:S02]  /*3120*/  UMOV UR4, 0x400 ;  /* 0x0000040000047882 */ /* 0x000fe40000000000 */
[----:B0-----:R-:W-:-:S09]  /*3130*/  ULEA UR4, UR5, UR4, 0x18 ;  /* 0x0000000405047291 */ /* 0x001fd2000f8ec0ff */
[----:B------:R-:W0:Y:S04]  /*3140*/  LDS R3, [UR4+0x78] ;  /* 0x00007804ff037984 */ /* 0x000e280008000800 */
[----:B-1----:R-:W1:Y:S01]  /*3150*/  LDS.64 R10, [UR4+0x80] ;  /* 0x00008004ff0a7984 */ /* 0x002e620008000a00 */
[----:B0-----:R-:W-:Y:S01]  /*3160*/  ISETP.GE.AND P0, PT, R2, R3, PT ;  /* 0x000000030200720c */ /* 0x001fe20003f06270 */
[----:B------:R-:W-:Y:S02]  /*3170*/  IMAD.MOV.U32 R8, RZ, RZ, R3 ;  /* 0x000000ffff087224 */ /* 0x000fe400078e0003 */
[----:B-1----:R-:W-:Y:S02]  /*3180*/  IMAD.MOV.U32 R7, RZ, RZ, R10 ;  /* 0x000000ffff077224 */ /* 0x002fe400078e000a */
        /* <DEDUP_REMOVED lines=8> */
[CC--:B------:R-:W-:Y:S02]  /*3210*/  ISETP.LT.U32.AND P2, PT, R5.reuse, R10.reuse, PT ;  /* 0x0000000a0500720c */ /* 0x0c0fe40003f41070 */
[CC--:B------:R-:W-:Y:S02]  /*3220*/  ISETP.GE.AND.EX P0, PT, R4.reuse, R11.reuse, PT, P0 ;  /* 0x0000000b0400720c */ /* 0x0c0fe40003f06300 */
[----:B------:R-:W-:Y:S02]  /*3230*/  ISETP.LT.AND.EX P2, PT, R4, R11, PT, P2 ;  /* 0x0000000b0400720c */ /* 0x000fe40003f41320 */
[----:B------:R-:W-:Y:S02]  /*3240*/  SEL R8, R2, R3, !P0 ;  /* 0x0000000302087207 */ /* 0x000fe40004000000 */
[----:B------:R-:W-:-:S02]  /*3250*/  SEL R7, R5, R10, P2 ;  /* 0x0000000a05077207 */ /* 0x000fc40001000000 */
[----:B------:R-:W-:Y:S01]  /*3260*/  SEL R6, R4, R11, P2 ;  /* 0x0000000b04067207 */ /* 0x000fe20001000000 */
[----:B------:R-:W-:Y:S06]  /*3270*/  BRA `(.L_x_252) ;  /* 0x0000002800707947 */ /* 0x000fec0003800000 */
.L_x_220:
[----:B------:R-:W1:Y:S01]  /*3280*/  S2R R0, SR_TID.X ;  /* 0x0000000000007919 */ /* 0x000e620000002100 */
[----:B------:R-:W1:Y:S02]  /*3290*/  LDC.64 R2, c[0x0][0x380] ;  /* 0x0000e000ff027b82 */ /* 0x000e640000000a00 */
[----:B-1----:R-:W-:-:S05]  /*32a0*/  IMAD.WIDE.U32 R2, R0, 0x10, R2 ;  /* 0x0000001000027825 */ /* 0x002fca00078e0002 */
[----:B0-----:R-:W2:Y:S04]  /*32b0*/  LDG.E.CONSTANT R11, desc[UR10][R2.64] ;  /* 0x0000000a020b7981 */ /* 0x001ea8000c1e9900 */
[----:B------:R-:W2:Y:S04]  /*32c0*/  LDG.E.CONSTANT R6, desc[UR10][R2.64+0x1000] ;  /* 0x0010000a02067981 */ /* 0x000ea8000c1e9900 */
[----:B------:R-:W3:Y:S04]  /*32d0*/  LDG.E.64.CONSTANT R4, desc[UR10][R2.64+0x8] ;  /* 0x0000080a02047981 */ /* 0x000ee8000c1e9b00 */
[----:B------:R-:W3:Y:S04]  /*32e0*/  LDG.E.64.CONSTANT R16, desc[UR10][R2.64+0x1008] ;  /* 0x0010080a02107981 */ /* 0x000ee8000c1e9b00 */
[----:B------:R-:W4:Y:S04]  /*32f0*/  LDG.E.CONSTANT R7, desc[UR10][R2.64+0x2000] ;  /* 0x0020000a02077981 */ /* 0x000f28000c1e9900 */
[----:B------:R-:W5:Y:S04]  /*3300*/  LDG.E.64.CONSTANT R14, desc[UR10][R2.64+0x2008] ;  /* 0x0020080a020e7981 */ /* 0x000f68000c1e9b00 */
[----:B------:R-:W5:Y:S04]  /*3310*/  LDG.E.CONSTANT R10, desc[UR10][R2.64+0x3000] ;  /* 0x0030000a020a7981 */ /* 0x000f68000c1e9900 */
[----:B------:R-:W5:Y:S04]  /*3320*/  LDG.E.64.CONSTANT R12, desc[UR10][R2.64+0x3008] ;  /* 0x0030080a020c7981 */ /* 0x000f68000c1e9b00 */
[----:B------:R-:W5:Y:S04]  /*3330*/  LDG.E.CONSTANT R26, desc[UR10][R2.64+0x4000] ;  /* 0x0040000a021a7981 */ /* 0x000f68000c1e9900 */
[----:B------:R0:W5:Y:S01]  /*3340*/  LDG.E.64.CONSTANT R8, desc[UR10][R2.64+0x4008] ;  /* 0x0040080a02087981 */ /* 0x000162000c1e9b00 */
[----:B------:R-:W-:Y:S01]  /*3350*/  UISETP.GE.U32.AND UP0, UPT, UR8, 0xa00, UPT ;  /* 0x00000a000800788c */ /* 0x000fe2000bf06070 */
[----:B0-----:R-:W-:-:S02]  /*3360*/  IMAD.MOV.U32 R3, RZ, RZ, 0x500 ;  /* 0x00000500ff037424 */ /* 0x001fc400078e00ff */
[----:B------:R-:W-:Y:S01]  /*3370*/  IMAD.MOV.U32 R2, RZ, RZ, RZ ;  /* 0x000000ffff027224 */ /* 0x000fe200078e00ff */
[----:B--2---:R-:W-:-:S13]  /*3380*/  ISETP.GE.AND P1, PT, R11, R6, PT ;  /* 0x000000060b00720c */ /* 0x004fda0003f26270 */
[----:B---3--:R-:W-:-:S04]  /*3390*/  @P1 ISETP.GE.U32.AND P0, PT, R4, R16, PT ;  /* 0x000000100400120c */ /* 0x008fc80003f06070 */
[----:B------:R-:W-:-:S04]  /*33a0*/  @P1 ISETP.GE.AND.EX P0, PT, R5, R17, PT, P0 ;  /* 0x000000110500120c */ /* 0x000fc80003f06300 */
[----:B------:R-:W-:-:S04]  /*33b0*/  @P1 ISETP.LT.OR P0, PT, R6, R11, !P0 ;  /* 0x0000000b0600120c */ /* 0x000fc80004701670 */
[----:B------:R-:W-:Y:S02]  /*33c0*/  @P1 SEL R6, R11, R6, P0 ;  /* 0x000000060b061207 */ /* 0x000fe40000000000 */
[----:B------:R-:W-:Y:S02]  /*33d0*/  @P1 SEL R16, R4, R16, P0 ;  /* 0x0000001004101207 */ /* 0x000fe40000000000 */
[----:B----4-:R-:W-:Y:S02]  /*33e0*/  ISETP.GE.AND P2, PT, R6, R7, PT ;  /* 0x000000070600720c */ /* 0x010fe40003f46270 */
[----:B------:R-:W-:-:S11]  /*33f0*/  @P1 SEL R17, R5, R17, P0 ;  /* 0x0000001105111207 */ /* 0x000fd60000000000 */
[----:B-----5:R-:W-:-:S04]  /*3400*/  @P2 ISETP.GE.U32.AND P0, PT, R16, R14, PT ;  /* 0x0000000e1000220c */ /* 0x020fc80003f06070 */
[----:B------:R-:W-:-:S04]  /*3410*/  @P2 ISETP.GE.AND.EX P0, PT, R17, R15, PT, P0 ;  /* 0x0000000f1100220c */ /* 0x000fc80003f06300 */
[----:B------:R-:W-:-:S04]  /*3420*/  @P2 ISETP.LT.OR P0, PT, R7, R6, !P0 ;  /* 0x000000060700220c */ /* 0x000fc80004701670 */
[----:B------:R-:W-:Y:S02]  /*3430*/  @P2 SEL R7, R6, R7, P0 ;  /* 0x0000000706072207 */ /* 0x000fe40000000000 */
[----:B------:R-:W-:Y:S02]  /*3440*/  @P2 SEL R14, R16, R14, P0 ;  /* 0x0000000e100e2207 */ /* 0x000fe40000000000 */
[----:B------:R-:W-:Y:S02]  /*3450*/  ISETP.GE.AND P1, PT, R7, R10, PT ;  /* 0x0000000a0700720c */ /* 0x000fe40003f26270 */
[----:B------:R-:W-:-:S11]  /*3460*/  @P2 SEL R15, R17, R15, P0 ;  /* 0x0000000f110f2207 */ /* 0x000fd60000000000 */
[----:B------:R-:W-:-:S04]  /*3470*/  @P1 ISETP.GE.U32.AND P0, PT, R14, R12, PT ;  /* 0x0000000c0e00120c */ /* 0x000fc80003f06070 */
        /* <DEDUP_REMOVED lines=11> */
[----:B------:R-:W-:Y:S01]  /*3530*/  @P2 SEL R9, R13, R9, P0 ;  /* 0x000000090d092207 */ /* 0x000fe20000000000 */
[----:B------:R-:W-:Y:S06]  /*3540*/  BRA.U !UP0, `(.L_x_289) ;  /* 0x0000000908dc7547 */ /* 0x000fec000b800000 */
[----:B------:R-:W-:Y:S01]  /*3550*/  UIADD3 UR9, UP0, UPT, UR8, -0xa00, URZ ;  /* 0xfffff60008097890 */ /* 0x000fe2000ff1e0ff */
[----:B------:R-:W-:Y:S02]  /*3560*/  IMAD.MOV.U32 R3, RZ, RZ, 0x500 ;  /* 0x00000500ff037424 */ /* 0x000fe400078e00ff */
[----:B------:R-:W-:Y:S01]  /*3570*/  IMAD.MOV.U32 R2, RZ, RZ, RZ ;  /* 0x000000ffff027224 */ /* 0x000fe200078e00ff */
[----:B------:R-:W-:Y:S02]  /*3580*/  ULEA.HI.X.SX32 UR8, UR8, 0xffffffff, 0x1, UP0 ;  /* 0xffffffff08087891 */ /* 0x000fe400080f0eff */
[----:B------:R-:W-:Y:S02]  /*3590*/  UIMAD.WIDE.U32 UR12, UR9, -0x33333333, URZ ;  /* 0xcccccccd090c78a5 */ /* 0x000fe4000f8e00ff */
[----:B------:R-:W-:Y:S02]  /*35a0*/  UIMAD.WIDE.U32 UR4, UR8, -0x33333333, URZ ;  /* 0xcccccccd080478a5 */ /* 0x000fe4000f8e00ff */
[----:B------:R-:W-:-:S02]  /*35b0*/  UISETP.GE.U32.AND UP1, UPT, UR9, 0x500, UPT ;  /* 0x000005000900788c */ /* 0x000fc4000bf26070 */
[----:B------:R-:W-:Y:S02]  /*35c0*/  UIMAD.WIDE.U32 UR4, UP0, UR9, -0x33333334, UR4 ;  /* 0xcccccccc090478a5 */ /* 0x000fe4000f800004 */
[----:B------:R-:W-:Y:S02]  /*35d0*/  UISETP.GE.U32.AND.EX UP1, UPT, UR8, URZ, UPT, UP1 ;  /* 0x000000ff0800728c */ /* 0x000fe4000bf26110 */
[----:B------:R-:W-:Y:S02]  /*35e0*/  UIADD3.X UR7, UPT, UPT, URZ, URZ, URZ, UP0, !UPT ;  /* 0x000000ffff077290 */ /* 0x000fe400087fe4ff */
[----:B------:R-:W-:Y:S01]  /*35f0*/  UIADD3 URZ, UP0, UPT, UR13, UR4, URZ ;  /* 0x000000040dff7290 */ /* 0x000fe2000ff1e0ff */
[----:B------:R-:W-:-:S03]  /*3600*/  UMOV UR6, UR5 ;  /* 0x0000000500067c82 */ /* 0x000fc60008000000 */
[----:B------:R-:W-:-:S04]  /*3610*/  UIMAD.WIDE.U32.X UR4, UR8, -0x33333334, UR6, UP0 ;  /* 0xcccccccc080478a5 */ /* 0x000fc800080e0406 */
[----:B------:R-:W-:-:S04]  /*3620*/  USHF.R.U64 UR6, UR4, 0xa, UR5 ;  /* 0x0000000a04067899 */ /* 0x000fc80008001205 */
[----:B------:R-:W-:-:S04]  /*3630*/  ULOP3.LUT UR7, UR6, 0x1, URZ, 0xc0, !UPT ;  /* 0x0000000106077892 */ /* 0x000fc8000f8ec0ff */
[----:B------:R-:W-:-:S04]  /*3640*/  UISETP.NE.U32.AND UP0, UPT, UR7, 0x1, UPT ;  /* 0x000000010700788c */ /* 0x000fc8000bf05070 */
[----:B------:R-:W-:Y:S01]  /*3650*/  UISETP.NE.U32.AND.EX UP0, UPT, URZ, URZ, UPT, UP0 ;  /* 0x000000ffff00728c */ /* 0x000fe2000bf05100 */
[----:B------:R-:W-:Y:S10]  /*3660*/  BRA.U !UP1, `(.L_x_290) ;  /* 0x0000000509b87547 */ /* 0x000ff4000b800000 */
[----:B------:R-:W0:Y:S01]  /*3670*/  LDCU.64 UR8, c[0x0][0x380] ;  /* 0x00007000ff0877ac */ /* 0x000e220008000a00 */
[----:B------:R-:W-:Y:S02]  /*3680*/  IMAD.MOV.U32 R3, RZ, RZ, 0x500 ;  /* 0x00000500ff037424 */ /* 0x000fe400078e00ff */
[----:B------:R-:W-:Y:S01]  /*3690*/  IMAD.MOV.U32 R2, RZ, RZ, RZ ;  /* 0x000000ffff027224 */ /* 0x000fe200078e00ff */
[----:B------:R-:W-:-:S04]  /*36a0*/  UIADD3 UR4, UP1, UPT, UR6, 0x1, URZ ;  /* 0x0000000106047890 */ /* 0x000fc8000ff3e0ff */
[----:B------:R-:W-:Y:S02]  /*36b0*/  ULEA.HI.X UR5, UR5, URZ, URZ, 0x16, UP1 ;  /* 0x000000ff05057291 */ /* 0x000fe400088fb4ff */
[----:B------:R-:W-:Y:S02]  /*36c0*/  ULOP3.LUT UR4, UR4, 0xfffffffe, URZ, 0xc0, !UPT ;  /* 0xfffffffe04047892 */ /* 0x000fe4000f8ec0ff */
[----:B------:R-:W-:Y:S01]  /*36d0*/  ULOP3.LUT UR5, UR5, 0x7fffff, URZ, 0xc0, !UPT ;  /* 0x007fffff05057892 */ /* 0x000fe2000f8ec0ff */
[----:B0-----:R-:W-:-:S04]  /*36e0*/  LEA R28, P0, R0, UR8, 0x4 ;  /* 0x00000008001c7c11 */ /* 0x001fc8000f8020ff */
[----:B------:R-:W-:Y:S02]  /*36f0*/  IADD3 R28, P1, PT, R28, 0xe008, RZ ;  /* 0x0000e0081c1c7810 */ /* 0x000fe40007f3e0ff */
[----:B------:R-:W-:-:S05]  /*3700*/  LEA.HI.X R29, R0, UR9, RZ, 0x4, P0 ;  /* 0x00000009001d7c11 */ /* 0x000fca00080f24ff */
[----:B------:R-:W-:-:S07]  /*3710*/  IMAD.X R29, RZ, RZ, R29, P1 ;  /* 0x000000ffff1d7224 */ /* 0x000fce00008e061d */
.L_x_291:
[----:B------:R-:W2:Y:S04]  /*3720*/  LDG.E.CONSTANT R25, desc[UR10][R28.64+-0x9008] ;  /* 0xff6ff80a1c197981 */ /* 0x000ea8000c1e9900 */
[----:B------:R-:W3:Y:S04]  /*3730*/  LDG.E.64.CONSTANT R22, desc[UR10][R28.64+-0x9000] ;  /* 0xff70000a1c167981 */ /* 0x000ee8000c1e9b00 */
[----:B------:R-:W4:Y:S04]  /*3740*/  LDG.E.CONSTANT R27, desc[UR10][R28.64+-0x8008] ;  /* 0xff7ff80a1c1b7981 */ /* 0x000f28000c1e9900 */
[----:B------:R-:W5:Y:S04]  /*3750*/  LDG.E.64.CONSTANT R10, desc[UR10][R28.64+-0x8000] ;  /* 0xff80000a1c0a7981 */ /* 0x000f68000c1e9b00 */
[----:B------:R-:W5:Y:S04]  /*3760*/  LDG.E.CONSTANT R4, desc[UR10][R28.64+-0x7008] ;  /* 0xff8ff80a1c047981 */ /* 0x000f68000c1e9900 */
        /* <DEDUP_REMOVED lines=8> */
[----:B------:R-:W5:Y:S01]  /*37f0*/  LDG.E.64.CONSTANT R20, desc[UR10][R28.64+-0x3000] ;  /* 0xffd0000a1c147981 */ /* 0x000f62000c1e9b00 */
[----:B--2---:R-:W-:-:S13]  /*3800*/  ISETP.GE.AND P1, PT, R26, R25, PT ;  /* 0x000000191a00720c */ /* 0x004fda0003f26270 */
[----:B---3--:R-:W-:-:S04]  /*3810*/  @P1 ISETP.GE.U32.AND P0, PT, R8, R22, PT ;  /* 0x000000160800120c */ /* 0x008fc80003f06070 */
[----:B------:R-:W-:-:S04]  /*3820*/  @P1 ISETP.GE.AND.EX P0, PT, R9, R23, PT, P0 ;  /* 0x000000170900120c */ /* 0x000fc80003f06300 */
[----:B------:R-:W-:-:S04]  /*3830*/  @P1 ISETP.LT.OR P0, PT, R25, R26, !P0 ;  /* 0x0000001a1900120c */ /* 0x000fc80004701670 */
[----:B------:R-:W-:Y:S02]  /*3840*/  @P1 SEL R25, R26, R25, P0 ;  /* 0x000000191a191207 */ /* 0x000fe40000000000 */
[----:B------:R-:W-:Y:S01]  /*3850*/  @P1 SEL R22, R8, R22, P0 ;  /* 0x0000001608161207 */ /* 0x000fe20000000000 */
[----:B------:R-:W2:Y:S01]  /*3860*/  LDG.E.CONSTANT R26, desc[UR10][R28.64+-0x8] ;  /* 0xfffff80a1c1a7981 */ /* 0x000ea2000c1e9900 */
[----:B----4-:R-:W-:Y:S02]  /*3870*/  ISETP.GE.AND P2, PT, R25, R27, PT ;  /* 0x0000001b1900720c */ /* 0x010fe40003f46270 */
[----:B------:R-:W-:Y:S02]  /*3880*/  @P1 SEL R23, R9, R23, P0 ;  /* 0x0000001709171207 */ /* 0x000fe40000000000 */
[----:B------:R0:W3:Y:S09]  /*3890*/  LDG.E.64.CONSTANT R8, desc[UR10][R28.64] ;  /* 0x0000000a1c087981 */ /* 0x0000f2000c1e9b00 */
[----:B-----5:R-:W-:-:S04]  /*38a0*/  @P2 ISETP.GE.U32.AND P0, PT, R22, R10, PT ;  /* 0x0000000a1600220c */ /* 0x020fc80003f06070 */
[----:B------:R-:W-:-:S04]  /*38b0*/  @P2 ISETP.GE.AND.EX P0, PT, R23, R11, PT, P0 ;  /* 0x0000000b1700220c */ /* 0x000fc80003f06300 */
[----:B------:R-:W-:-:S04]  /*38c0*/  @P2 ISETP.LT.OR P0, PT, R27, R25, !P0 ;  /* 0x000000191b00220c */ /* 0x000fc80004701670 */
[----:B------:R-:W-:Y:S02]  /*38d0*/  @P2 SEL R27, R25, R27, P0 ;  /* 0x0000001b191b2207 */ /* 0x000fe40000000000 */
[----:B------:R-:W4:Y:S02]  /*38e0*/  LDG.E.CONSTANT R25, desc[UR10][R28.64+-0x2008] ;  /* 0xffdff80a1c197981 */ /* 0x000f24000c1e9900 */
[----:B------:R-:W-:Y:S02]  /*38f0*/  ISETP.GE.AND P1, PT, R27, R4, PT ;  /* 0x000000041b00720c */ /* 0x000fe40003f26270 */
[----:B------:R-:W-:Y:S02]  /*3900*/  @P2 SEL R10, R22, R10, P0 ;  /* 0x0000000a160a2207 */ /* 0x000fe40000000000 */
[----:B------:R-:W-:Y:S02]  /*3910*/  @P2 SEL R11, R23, R11, P0 ;  /* 0x0000000b170b2207 */ /* 0x000fe40000000000 */
[----:B------:R-:W5:Y:S07]  /*3920*/  LDG.E.64.CONSTANT R22, desc[UR10][R28.64+-0x2000] ;  /* 0xffe0000a1c167981 */ /* 0x000f6e000c1e9b00 */
[----:B------:R-:W-:-:S04]  /*3930*/  @P1 ISETP.GE.U32.AND P0, PT, R10, R12, PT ;  /* 0x0000000c0a00120c */ /* 0x000fc80003f06070 */
[----:B------:R-:W-:-:S04]  /*3940*/  @P1 ISETP.GE.AND.EX P0, PT, R11, R13, PT, P0 ;  /* 0x0000000d0b00120c */ /* 0x000fc80003f06300 */
[----:B------:R-:W-:-:S04]  /*3950*/  @P1 ISETP.LT.OR P0, PT, R4, R27, !P0 ;  /* 0x0000001b0400120c */ /* 0x000fc80004701670 */
[----:B------:R-:W-:Y:S02]  /*3960*/  @P1 SEL R4, R27, R4, P0 ;  /* 0x000000041b041207 */ /* 0x000fe40000000000 */
[----:B------:R-:W2:Y:S01]  /*3970*/  LDG.E.CONSTANT R27, desc[UR10][R28.64+-0x1008] ;  /* 0xffeff80a1c1b7981 */ /* 0x000ea2000c1e9900 */
[----:B------:R-:W-:Y:S02]  /*3980*/  @P1 SEL R12, R10, R12, P0 ;  /* 0x0000000c0a0c1207 */ /* 0x000fe40000000000 */
[----:B------:R-:W-:Y:S02]  /*3990*/  @P1 SEL R13, R11, R13, P0 ;  /* 0x0000000d0b0d1207 */ /* 0x000fe40000000000 */
[----:B------:R-:W3:Y:S01]  /*39a0*/  LDG.E.64.CONSTANT R10, desc[UR10][R28.64+-0x1000] ;  /* 0xfff0000a1c0a7981 */ /* 0x000ee2000c1e9b00 */
[----:B------:R-:W-:-:S13]  /*39b0*/  ISETP.GE.AND P2, PT, R4, R5, PT ;  /* 0x000000050400720c */ /* 0x000fda0003f46270 */
[----:B------:R-:W-:-:S04]  /*39c0*/  @P2 ISETP.GE.U32.AND P0, PT, R12, R14, PT ;  /* 0x0000000e0c00220c */ /* 0x000fc80003f06070 */
[----:B------:R-:W-:-:S04]  /*39d0*/  @P2 ISETP.GE.AND.EX P0, PT, R13, R15, PT, P0 ;  /* 0x0000000f0d00220c */ /* 0x000fc80003f06300 */
[----:B------:R-:W-:-:S04]  /*39e0*/  @P2 ISETP.LT.OR P0, PT, R5, R4, !P0 ;  /* 0x000000040500220c */ /* 0x000fc80004701670 */
[----:B------:R-:W-:-:S04]  /*39f0*/  @P2 SEL R5, R4, R5, P0 ;  /* 0x0000000504052207 */ /* 0x000fc80000000000 */
[----:B------:R-:W-:Y:S02]  /*3a00*/  ISETP.GE.AND P1, PT, R5, R6, PT ;  /* 0x000000060500720c */ /* 0x000fe40003f26270 */
[----:B------:R-:W-:Y:S02]  /*3a10*/  @P2 SEL R14, R12, R14, P0 ;  /* 0x0000000e0c0e2207 */ /* 0x000fe40000000000 */
[----:B------:R-:W-:-:S09]  /*3a20*/  @P2 SEL R15, R13, R15, P0 ;  /* 0x0000000f0d0f2207 */ /* 0x000fd20000000000 */
        /* <DEDUP_REMOVED lines=17> */
[----:B------:R-:W-:Y:S02]  /*3b40*/  @P1 SEL R24, R7, R24, P0 ;  /* 0x0000001807181207 */ /* 0x000fe40000000000 */
[----:B------:R-:W-:Y:S02]  /*3b50*/  @P1 SEL R20, R18, R20, P0 ;  /* 0x0000001412141207 */ /* 0x000fe40000000000 */
[----:B------:R-:W-:Y:S01]  /*3b60*/  @P1 SEL R21, R19, R21, P0 ;  /* 0x0000001513151207 */ /* 0x000fe20000000000 */
[----:B------:R-:W-:-:S04]  /*3b70*/  UIADD3 UR4, UP1, UPT, UR4, -0x2, URZ ;  /* 0xfffffffe04047890 */ /* 0x000fc8000ff3e0ff */
[----:B------:R-:W-:Y:S02]  /*3b80*/  UIADD3.X UR5, UPT, UPT, UR5, -0x1, URZ, UP1, !UPT ;  /* 0xffffffff05057890 */ /* 0x000fe40008ffe4ff */
[----:B------:R-:W-:-:S04]  /*3b90*/  UISETP.NE.U32.AND UP1, UPT, UR4, URZ, UPT ;  /* 0x000000ff0400728c */ /* 0x000fc8000bf25070 */
[----:B------:R-:W-:Y:S01]  /*3ba0*/  UISETP.NE.AND.EX UP1, UPT, UR5, URZ, UPT, UP1 ;  /* 0x000000ff0500728c */ /* 0x000fe2000bf25310 */
[----:B----4-:R-:W-:-:S13]  /*3bb0*/  ISETP.GE.AND P2, PT, R24, R25, PT ;  /* 0x000000191800720c */ /* 0x010fda0003f46270 */
[----:B-----5:R-:W-:-:S04]  /*3bc0*/  @P2 ISETP.GE.U32.AND P0, PT, R20, R22, PT ;  /* 0x000000161400220c */ /* 0x020fc80003f06070 */
[----:B------:R-:W-:-:S04]  /*3bd0*/  @P2 ISETP.GE.AND.EX P0, PT, R21, R23, PT, P0 ;  /* 0x000000171500220c */ /* 0x000fc80003f06300 */
[----:B------:R-:W-:-:S04]  /*3be0*/  @P2 ISETP.LT.OR P0, PT, R25, R24, !P0 ;  /* 0x000000181900220c */ /* 0x000fc80004701670 */
[----:B------:R-:W-:-:S04]  /*3bf0*/  @P2 SEL R25, R24, R25, P0 ;  /* 0x0000001918192207 */ /* 0x000fc80000000000 */
[----:B--2---:R-:W-:Y:S02]  /*3c00*/  ISETP.GE.AND P3, PT, R25, R27, PT ;  /* 0x0000001b1900720c */ /* 0x004fe40003f66270 */
[----:B------:R-:W-:Y:S02]  /*3c10*/  @P2 SEL R22, R20, R22, P0 ;  /* 0x0000001614162207 */ /* 0x000fe40000000000 */
[----:B------:R-:W-:-:S09]  /*3c20*/  @P2 SEL R23, R21, R23, P0 ;  /* 0x0000001715172207 */ /* 0x000fd20000000000 */
[----:B---3--:R-:W-:-:S04]  /*3c30*/  @P3 ISETP.GE.U32.AND P0, PT, R22, R10, PT ;  /* 0x0000000a1600320c */ /* 0x008fc80003f06070 */
[----:B------:R-:W-:-:S04]  /*3c40*/  @P3 ISETP.GE.AND.EX P0, PT, R23, R11, PT, P0 ;  /* 0x0000000b1700320c */ /* 0x000fc80003f06300 */
[----:B------:R-:W-:-:S04]  /*3c50*/  @P3 ISETP.LT.OR P0, PT, R27, R25, !P0 ;  /* 0x000000191b00320c */ /* 0x000fc80004701670 */
[----:B------:R-:W-:-:S04]  /*3c60*/  @P3 SEL R27, R25, R27, P0 ;  /* 0x0000001b191b3207 */ /* 0x000fc80000000000 */
[----:B------:R-:W-:Y:S02]  /*3c70*/  ISETP.GE.AND P1, PT, R27, R26, PT ;  /* 0x0000001a1b00720c */ /* 0x000fe40003f26270 */
[----:B------:R-:W-:Y:S02]  /*3c80*/  @P3 SEL R10, R22, R10, P0 ;  /* 0x0000000a160a3207 */ /* 0x000fe40000000000 */
[----:B------:R-:W-:Y:S02]  /*3c90*/  @P3 SEL R11, R23, R11, P0 ;  /* 0x0000000b170b3207 */ /* 0x000fe40000000000 */
[----:B0-----:R-:W-:-:S07]  /*3ca0*/  IADD3 R28, P3, PT, R28, 0xa000, RZ ;  /* 0x0000a0001c1c7810 */ /* 0x001fce0007f7e0ff */
[----:B------:R-:W-:-:S04]  /*3cb0*/  @P1 ISETP.GE.U32.AND P0, PT, R10, R8, PT ;  /* 0x000000080a00120c */ /* 0x000fc80003f06070 */
[----:B------:R-:W-:Y:S02]  /*3cc0*/  @P1 ISETP.GE.AND.EX P0, PT, R11, R9, PT, P0 ;  /* 0x000000090b00120c */ /* 0x000fe40003f06300 */
[----:B------:R-:W-:Y:S02]  /*3cd0*/  IADD3 R3, P2, PT, R3, 0xa00, RZ ;  /* 0x00000a0003037810 */ /* 0x000fe40007f5e0ff */
[----:B------:R-:W-:Y:S01]  /*3ce0*/  @P1 ISETP.LT.OR P0, PT, R26, R27, !P0 ;  /* 0x0000001b1a00120c */ /* 0x000fe20004701670 */
[----:B------:R-:W-:Y:S02]  /*3cf0*/  IMAD.X R29, RZ, RZ, R29, P3 ;  /* 0x000000ffff1d7224 */ /* 0x000fe400018e061d */
[----:B------:R-:W-:Y:S01]  /*3d00*/  IMAD.X R2, RZ, RZ, R2, P2 ;  /* 0x000000ffff027224 */ /* 0x000fe200010e0602 */
[----:B------:R-:W-:Y:S02]  /*3d10*/  @P1 SEL R26, R27, R26, P0 ;  /* 0x0000001a1b1a1207 */ /* 0x000fe40000000000 */
[----:B------:R-:W-:-:S02]  /*3d20*/  @P1 SEL R8, R10, R8, P0 ;  /* 0x000000080a081207 */ /* 0x000fc40000000000 */
[----:B------:R-:W-:Y:S01]  /*3d30*/  @P1 SEL R9, R11, R9, P0 ;  /* 0x000000090b091207 */ /* 0x000fe20000000000 */
[----:B------:R-:W-:Y:S06]  /*3d40*/  BRA.U UP1, `(.L_x_291) ;  /* 0xfffffff901747547 */ /* 0x000fec000b83ffff */
.L_x_290:
[----:B------:R-:W-:Y:S05]  /*3d50*/  BRA.U !UP0, `(.L_x_289) ;  /* 0x0000000108d87547 */ /* 0x000fea000b800000 */
[----:B------:R-:W0:Y:S02]  /*3d60*/  LDC.64 R4, c[0x0][0x380] ;  /* 0x0000e000ff047b82 */ /* 0x000e240000000a00 */
[----:B0-----:R-:W-:-:S03]  /*3d70*/  IMAD.WIDE.U32 R4, R0, 0x10, R4 ;  /* 0x0000001000047825 */ /* 0x001fc600078e0004 */
[----:B------:R-:W-:-:S04]  /*3d80*/  LEA R14, P0, R3, R4, 0x4 ;  /* 0x00000004030e7211 */ /* 0x000fc800078020ff */
[----:B------:R-:W-:-:S05]  /*3d90*/  LEA.HI.X R15, R3, R5, R2, 0x4, P0 ;  /* 0x00000005030f7211 */ /* 0x000fca00000f2402 */
        /* <DEDUP_REMOVED lines=38> */
[----:B------:R-:W-:Y:S02]  /*4000*/  @P2 SEL R13, R5, R13, P0 ;  /* 0x0000000d050d2207 */ /* 0x000fe40000000000 */
[----:B------:R-:W-:-:S05]  /*4010*/  IADD3 R3, P2, PT, R3, 0x500, RZ ;  /* 0x0000050003037810 */ /* 0x000fca0007f5e0ff */
[----:B------:R-:W-:-:S04]  /*4020*/  IMAD.X R2, RZ, RZ, R2, P2 ;  /* 0x000000ffff027224 */ /* 0x000fc800010e0602 */
[----:B------:R-:W-:-:S04]  /*4030*/  @P1 ISETP.GE.U32.AND P0, PT, R12, R16, PT ;  /* 0x000000100c00120c */ /* 0x000fc80003f06070 */
[----:B------:R-:W-:-:S04]  /*4040*/  @P1 ISETP.GE.AND.EX P0, PT, R13, R17, PT, P0 ;  /* 0x000000110d00120c */ /* 0x000fc80003f06300 */
[----:B------:R-:W-:-:S04]  /*4050*/  @P1 ISETP.LT.OR P0, PT, R23, R20, !P0 ;  /* 0x000000141700120c */ /* 0x000fc80004701670 */
[----:B------:R-:W-:Y:S02]  /*4060*/  @P1 SEL R16, R12, R16, P0 ;  /* 0x000000100c101207 */ /* 0x000fe40000000000 */
[----:B------:R-:W-:Y:S02]  /*4070*/  @P1 SEL R17, R13, R17, P0 ;  /* 0x000000110d111207 */ /* 0x000fe40000000000 */
[----:B------:R-:W-:Y:S01]  /*4080*/  @P1 SEL R23, R20, R23, P0 ;  /* 0x0000001714171207 */ /* 0x000fe20000000000 */
[----:B------:R-:W-:Y:S02]  /*4090*/  IMAD.MOV.U32 R8, RZ, RZ, R16 ;  /* 0x000000ffff087224 */ /* 0x000fe400078e0010 */
[----:B------:R-:W-:Y:S02]  /*40a0*/  IMAD.MOV.U32 R9, RZ, RZ, R17 ;  /* 0x000000ffff097224 */ /* 0x000fe400078e0011 */
[----:B------:R-:W-:-:S07]  /*40b0*/  IMAD.MOV.U32 R26, RZ, RZ, R23 ;  /* 0x000000ffff1a7224 */ /* 0x000fce00078e0017 */
.L_x_289:
[----:B------:R-:W0:Y:S02]  /*40c0*/  LDCU UR4, c[0x0][0x390] ;  /* 0x00007200ff0477ac */ /* 0x000e240008000800 */
[----:B0-----:R-:W-:Y:S02]  /*40d0*/  USHF.R.S32.HI UR5, URZ, 0x1f, UR4 ;  /* 0x0000001fff057899 */ /* 0x001fe40008011404 */
[----:B------:R-:W-:-:S04]  /*40e0*/  ISETP.GE.U32.AND P0, PT, R3, UR4, PT ;  /* 0x0000000403007c0c */ /* 0x000fc8000bf06070 */
[----:B------:R-:W-:-:S13]  /*40f0*/  ISETP.GE.AND.EX P0, PT, R2, UR5, PT, P0 ;  /* 0x0000000502007c0c */ /* 0x000fda000bf06300 */
[----:B------:R-:W-:Y:S05]  /*4100*/  @P0 BRA `(.L_x_292) ;  /* 0x0000000800480947 */ /* 0x000fea0003800000 */
[----:B------:R-:W-:Y:S01]  /*4110*/  IADD3 R5, PT, PT, -R3, UR4, RZ ;  /* 0x0000000403057c10 */ /* 0x000fe2000fffe1ff */
[----:B------:R-:W-:Y:S03]  /*4120*/  BSSY.RECONVERGENT B1, `(.L_x_292) ;  /* 0x0000090000017945 */ /* 0x000fe60003800200 */
[----:B------:R-:W-:-:S13]  /*4130*/  ISETP.GE.AND P0, PT, R0, R5, PT ;  /* 0x000000050000720c */ /* 0x000fda0003f06270 */
[----:B------:R-:W-:Y:S05]  /*4140*/  @P0 BRA `(.L_x_293) ;  /* 0x0000000800340947 */ /* 0x000fea0003800000 */
[----:B------:R-:W-:Y:S01]  /*4150*/  LOP3.LUT R4, RZ, R0, RZ, 0x33, !PT ;  /* 0x00000000ff047212 */ /* 0x000fe200078e33ff */
[----:B------:R-:W-:Y:S03]  /*4160*/  BSSY.RECONVERGENT B2, `(.L_x_294) ;  /* 0x000002d000027945 */ /* 0x000fe60003800200 */
[----:B------:R-:W-:-:S04]  /*4170*/  IADD3 R14, PT, PT, -R3, UR4, R4 ;  /* 0x00000004030e7c10 */ /* 0x000fc8000fffe104 */
[----:B------:R-:W-:-:S04]  /*4180*/  LOP3.LUT R4, R14, 0x300, RZ, 0xc0, !PT ;  /* 0x000003000e047812 */ /* 0x000fc800078ec0ff */
[----:B------:R-:W-:Y:S01]  /*4190*/  ISETP.NE.AND P0, PT, R4, 0x300, PT ;  /* 0x000003000400780c */ /* 0x000fe20003f05270 */
[----:B------:R-:W-:-:S12]  /*41a0*/  IMAD.MOV.U32 R4, RZ, RZ, R0 ;  /* 0x000000ffff047224 */ /* 0x000fd800078e0000 */
[----:B------:R-:W-:Y:S05]  /*41b0*/  @!P0 BRA `(.L_x_295) ;  /* 0x00000000009c8947 */ /* 0x000fea0003800000 */
[----:B------:R-:W0:Y:S01]  /*41c0*/  LDCU.64 UR6, c[0x0][0x380] ;  /* 0x00007000ff0677ac */ /* 0x000e220008000a00 */
[----:B------:R-:W-:Y:S02]  /*41d0*/  IADD3 R11, P0, PT, R0, R3, RZ ;  /* 0x00000003000b7210 */ /* 0x000fe40007f1e0ff */
[----:B------:R-:W-:-:S03]  /*41e0*/  LEA.HI R4, R14, 0x1, RZ, 0x18 ;  /* 0x000000010e047811 */ /* 0x000fc600078fc0ff */
[----:B------:R-:W-:Y:S01]  /*41f0*/  IMAD.X R10, RZ, RZ, R2, P0 ;  /* 0x000000ffff0a7224 */ /* 0x000fe200000e0602 */
[----:B------:R-:W-:Y:S01]  /*4200*/  LOP3.LUT R6, R4, 0x3, RZ, 0xc0, !PT ;  /* 0x0000000304067812 */ /* 0x000fe200078ec0ff */
[----:B------:R-:W-:-:S04]  /*4210*/  IMAD.MOV.U32 R4, RZ, RZ, R0 ;  /* 0x000000ffff047224 */ /* 0x000fc800078e0000 */
[----:B------:R-:W-:Y:S01]  /*4220*/  IMAD.MOV R12, RZ, RZ, -R6 ;  /* 0x000000ffff0c7224 */ /* 0x000fe200078e0a06 */
[----:B0-----:R-:W-:-:S04]  /*4230*/  LEA R13, P1, R11, UR6, 0x4 ;  /* 0x000000060b0d7c11 */ /* 0x001fc8000f8220ff */
[----:B------:R-:W-:-:S09]  /*4240*/  LEA.HI.X R11, R11, UR7, R10, 0x4, P1 ;  /* 0x000000070b0b7c11 */ /* 0x000fd200088f240a */
.L_x_298:
[----:B------:R-:W-:-:S05]  /*4250*/  IMAD.MOV.U32 R10, RZ, RZ, R13 ;  /* 0x000000ffff0a7224 */ /* 0x000fca00078e000d */
[----:B------:R-:W2:Y:S04]  /*4260*/  LDG.E.CONSTANT R19, desc[UR10][R10.64] ;  /* 0x0000000a0a137981 */ /* 0x000ea8000c1e9900 */
[----:B------:R-:W3:Y:S01]  /*4270*/  LDG.E.64.CONSTANT R6, desc[UR10][R10.64+0x8] ;  /* 0x0000080a0a067981 */ /* 0x000ee2000c1e9b00 */
[----:B------:R-:W-:Y:S01]  /*4280*/  VIADD R12, R12, 0x1 ;  /* 0x000000010c0c7836 */ /* 0x000fe20000000000 */
[----:B------:R-:W-:Y:S01]  /*4290*/  BSSY.RECONVERGENT B3, `(.L_x_296) ;  /* 0x0000016000037945 */ /* 0x000fe20003800200 */
[----:B------:R-:W-:Y:S01]  /*42a0*/  IMAD.MOV.U32 R15, RZ, RZ, R8 ;  /* 0x000000ffff0f7224 */ /* 0x000fe200078e0008 */
        /* <DEDUP_REMOVED lines=20> */
.L_x_297:
[----:B------:R-:W-:Y:S05]  /*43f0*/  BSYNC.RECONVERGENT B3 ;  /* 0x0000000000037941 */ /* 0x000fea0003800200 */
.L_x_296:
[----:B------:R-:W-:Y:S02]  /*4400*/  IMAD.X R11, RZ, RZ, R11, P3 ;  /* 0x000000ffff0b7224 */ /* 0x000fe400018e060b */
[----:B------:R-:W-:Y:S01]  /*4410*/  VIADD R4, R4, 0x100 ;  /* 0x0000010004047836 */ /* 0x000fe20000000000 */
[----:B------:R-:W-:Y:S06]  /*4420*/  @P2 BRA `(.L_x_298) ;  /* 0xfffffffc00882947 */ /* 0x000fec000383ffff */
.L_x_295:
[----:B------:R-:W-:Y:S05]  /*4430*/  BSYNC.RECONVERGENT B2 ;  /* 0x0000000000027941 */ /* 0x000fea0003800200 */
.L_x_294:
[----:B------:R-:W-:-:S13]  /*4440*/  ISETP.GE.U32.AND P0, PT, R14, 0x300, PT ;  /* 0x000003000e00780c */ /* 0x000fda0003f06070 */
[----:B------:R-:W-:Y:S05]  /*4450*/  @!P0 BRA `(.L_x_293) ;  /* 0x0000000400708947 */ /* 0x000fea0003800000 */
[----:B------:R-:W0:Y:S01]  /*4460*/  LDCU.64 UR6, c[0x0][0x380] ;  /* 0x00007000ff0677ac */ /* 0x000e220008000a00 */
[----:B------:R-:W-:-:S05]  /*4470*/  IADD3 R3, P0, PT, R4, R3, RZ ;  /* 0x0000000304037210 */ /* 0x000fca0007f1e0ff */
[----:B------:R-:W-:Y:S01]  /*4480*/  IMAD.X R2, RZ, RZ, R2, P0 ;  /* 0x000000ffff027224 */ /* 0x000fe200000e0602 */
[----:B0-----:R-:W-:-:S04]  /*4490*/  LEA R10, P1, R3, UR6, 0x4 ;  /* 0x00000006030a7c11 */ /* 0x001fc8000f8220ff */
[----:B------:R-:W-:Y:S02]  /*44a0*/  IADD3 R10, P0, PT, R10, 0x3008, RZ ;  /* 0x000030080a0a7810 */ /* 0x000fe40007f1e0ff */
[----:B------:R-:W-:-:S05]  /*44b0*/  LEA.HI.X R11, R3, UR7, R2, 0x4, P1 ;  /* 0x00000007030b7c11 */ /* 0x000fca00088f2402 */
[----:B------:R-:W-:-:S07]  /*44c0*/  IMAD.X R11, RZ, RZ, R11, P0 ;  /* 0x000000ffff0b7224 */ /* 0x000fce00000e060b */
.L_x_307:
[----:B------:R-:W2:Y:S04]  /*44d0*/  LDG.E.CONSTANT R17, desc[UR10][R10.64+-0x3008] ;  /* 0xffcff80a0a117981 */ /* 0x000ea8000c1e9900 */
[----:B------:R-:W3:Y:S04]  /*44e0*/  LDG.E.64.CONSTANT R14, desc[UR10][R10.64+-0x3000] ;  /* 0xffd0000a0a0e7981 */ /* 0x000ee8000c1e9b00 */
[----:B------:R0:W5:Y:S04]  /*44f0*/  LDG.E.CONSTANT R23, desc[UR10][R10.64+-0x2008] ;  /* 0xffdff80a0a177981 */ /* 0x000168000c1e9900 */
        /* <DEDUP_REMOVED lines=22> */
.L_x_300:
[----:B------:R-:W-:Y:S05]  /*4660*/  BSYNC.RECONVERGENT B2 ;  /* 0x0000000000027941 */ /* 0x000fea0003800200 */
.L_x_299:
        /* <DEDUP_REMOVED lines=17> */
.L_x_302:
[----:B------:R-:W-:Y:S05]  /*4780*/  BSYNC.RECONVERGENT B2 ;  /* 0x0000000000027941 */ /* 0x000fea0003800200 */
.L_x_301:
        /* <DEDUP_REMOVED lines=17> */
.L_x_304:
[----:B------:R-:W-:Y:S05]  /*48a0*/  BSYNC.RECONVERGENT B2 ;  /* 0x0000000000027941 */ /* 0x000fea0003800200 */
.L_x_303:
        /* <DEDUP_REMOVED lines=17> */
.L_x_306:
[----:B------:R-:W-:Y:S05]  /*49c0*/  BSYNC.RECONVERGENT B2 ;  /* 0x0000000000027941 */ /* 0x000fea0003800200 */
.L_x_305:
[----:B------:R-:W-:Y:S01]  /*49d0*/  VIADD R4, R4, 0x400 ;  /* 0x0000040004047836 */ /* 0x000fe20000000000 */
[----:B------:R-:W-:-:S04]  /*49e0*/  IADD3 R10, P1, PT, R10, 0x4000, RZ ;  /* 0x000040000a0a7810 */ /* 0x000fc80007f3e0ff */
[----:B------:R-:W-:Y:S01]  /*49f0*/  ISETP.GE.AND P0, PT, R4, R5, PT ;  /* 0x000000050400720c */ /* 0x000fe20003f06270 */
[----:B------:R-:W-:-:S12]  /*4a00*/  IMAD.X R11, RZ, RZ, R11, P1 ;  /* 0x000000ffff0b7224 */ /* 0x000fd800008e060b */
[----:B------:R-:W-:Y:S05]  /*4a10*/  @!P0 BRA `(.L_x_307) ;  /* 0xfffffff800ac8947 */ /* 0x000fea000383ffff */
.L_x_293:
[----:B------:R-:W-:Y:S05]  /*4a20*/  BSYNC.RECONVERGENT B1 ;  /* 0x0000000000017941 */ /* 0x000fea0003800200 */
.L_x_292:
[----:B------:R-:W0:Y:S01]  /*4a30*/  S2R R2, SR_LANEID ;  /* 0x0000000000027919 */ /* 0x000e220000000000 */
[----:B------:R-:W-:Y:S01]  /*4a40*/  BSSY.RECONVERGENT B1, `(.L_x_308) ;  /* 0x000001e000017945 */ /* 0x000fe20003800200 */
[----:B------:R-:W-:Y:S01]  /*4a50*/  IMAD.MOV.U32 R6, RZ, RZ, R8 ;  /* 0x000000ffff067224 */ /* 0x000fe200078e0008 */
[----:B------:R1:W2:Y:S01]  /*4a60*/  SHFL.DOWN PT, R3, R26, 0x1, 0x1f ;  /* 0x08201f001a037f89 */ /* 0x0002a200000e0000 */
[----:B------:R-:W-:-:S03]  /*4a70*/  IMAD.MOV.U32 R7, RZ, RZ, R9 ;  /* 0x000000ffff077224 */ /* 0x000fc600078e0009 */
[----:B------:R1:W3:Y:S04]  /*4a80*/  SHFL.DOWN PT, R5, R8, 0x1, 0x1f ;  /* 0x08201f0008057f89 */ /* 0x0002e800000e0000 */
[----:B------:R1:W4:Y:S01]  /*4a90*/  SHFL.DOWN PT, R4, R9, 0x1, 0x1f ;  /* 0x08201f0009047f89 */ /* 0x00032200000e0000 */
[C---:B0-----:R-:W-:Y:S02]  /*4aa0*/  ISETP.GT.AND P0, PT, R2.reuse, 0x1e, PT ;  /* 0x0000001e0200780c */ /* 0x041fe40003f04270 */
[C---:B------:R-:W-:Y:S02]  /*4ab0*/  ISETP.GT.AND P1, PT, R2.reuse, 0x1d, PT ;  /* 0x0000001d0200780c */ /* 0x040fe40003f24270 */
[C---:B------:R-:W-:Y:S02]  /*4ac0*/  ISETP.GT.AND P5, PT, R2.reuse, 0x1b, PT ;  /* 0x0000001b0200780c */ /* 0x040fe40003fa4270 */
[----:B------:R-:W-:-:S02]  /*4ad0*/  ISETP.GT.AND P4, PT, R2, 0x17, PT ;  /* 0x000000170200780c */ /* 0x000fc40003f84270 */
[C---:B------:R-:W-:Y:S02]  /*4ae0*/  ISETP.GT.AND P3, PT, R2.reuse, 0xf, PT ;  /* 0x0000000f0200780c */ /* 0x040fe40003f64270 */
[----:B------:R-:W-:Y:S01]  /*4af0*/  ISETP.NE.AND P2, PT, R2, RZ, PT ;  /* 0x000000ff0200720c */ /* 0x000fe20003f45270 */
[----:B------:R-:W-:Y:S02]  /*4b00*/  IMAD.MOV.U32 R2, RZ, RZ, R26 ;  /* 0x000000ffff027224 */ /* 0x000fe400078e001a */
[----:B-1234-:R-:W-:Y:S10]  /*4b10*/  @P0 BRA `(.L_x_309) ;  /* 0x0000000000400947 */ /* 0x01eff40003800000 */
        /* <DEDUP_REMOVED lines=9> */
[----:B------:R-:W-:-:S04]  /*4bb0*/  @P6 ISETP.GE.U32.AND P0, PT, R8, R5, PT ;  /* 0x000000050800620c */ /* 0x000fc80003f06070 */
[----:B------:R-:W-:-:S04]  /*4bc0*/  @P6 ISETP.GE.AND.EX P0, PT, R9, R4, PT, P0 ;  /* 0x000000040900620c */ /* 0x000fc80003f06300 */
[----:B------:R-:W-:Y:S02]  /*4bd0*/  @P6 SEL R2, R26, R3, !P0 ;  /* 0x000000031a026207 */ /* 0x000fe40004000000 */
[----:B------:R-:W-:-:S04]  /*4be0*/  @P6 ISETP.LT.U32.AND P0, PT, R8, R5, PT ;  /* 0x000000050800620c */ /* 0x000fc80003f01070 */
[----:B------:R-:W-:-:S04]  /*4bf0*/  @P6 ISETP.LT.AND.EX P0, PT, R9, R4, PT, P0 ;  /* 0x000000040900620c */ /* 0x000fc80003f01300 */
[----:B------:R-:W-:Y:S02]  /*4c00*/  @P6 SEL R6, R8, R5, P0 ;  /* 0x0000000508066207 */ /* 0x000fe40000000000 */
[----:B------:R-:W-:-:S07]  /*4c10*/  @P6 SEL R7, R9, R4, P0 ;  /* 0x0000000409076207 */ /* 0x000fce0000000000 */
.L_x_309:
[----:B------:R-:W-:Y:S05]  /*4c20*/  BSYNC.RECONVERGENT B1 ;  /* 0x0000000000017941 */ /* 0x000fea0003800200 */
.L_x_308:
[----:B------:R0:W1:Y:S01]  /*4c30*/  SHFL.DOWN PT, R9, R2, 0x2, 0x1f ;  /* 0x08401f0002097f89 */ /* 0x00006200000e0000 */
[----:B------:R-:W-:Y:S01]  /*4c40*/  BSSY.RECONVERGENT B1, `(.L_x_310) ;  /* 0x0000017000017945 */ /* 0x000fe20003800200 */
[----:B------:R-:W-:Y:S02]  /*4c50*/  IMAD.MOV.U32 R3, RZ, RZ, R2 ;  /* 0x000000ffff037224 */ /* 0x000fe400078e0002 */
[----:B------:R0:W2:Y:S01]  /*4c60*/  SHFL.DOWN PT, R11, R6, 0x2, 0x1f ;  /* 0x08401f00060b7f89 */ /* 0x0000a200000e0000 */
[----:B------:R-:W-:Y:S02]  /*4c70*/  IMAD.MOV.U32 R4, RZ, RZ, R6 ;  /* 0x000000ffff047224 */ /* 0x000fe400078e0006 */
[----:B------:R-:W-:Y:S01]  /*4c80*/  IMAD.MOV.U32 R5, RZ, RZ, R7 ;  /* 0x000000ffff057224 */ /* 0x000fe200078e0007 */
[----:B------:R0:W3:Y:S01]  /*4c90*/  SHFL.DOWN PT, R8, R7, 0x2, 0x1f ;  /* 0x08401f0007087f89 */ /* 0x0000e200000e0000 */
[----:B------:R-:W-:Y:S05]  /*4ca0*/  @P1 BRA `(.L_x_311) ;  /* 0x0000000000401947 */ /* 0x000fea0003800000 */
[----:B-1----:R-:W-:Y:S01]  /*4cb0*/  ISETP.GE.AND P0, PT, R2, R9, PT ;  /* 0x000000090200720c */ /* 0x002fe20003f06270 */
[----:B------:R-:W-:Y:S02]  /*4cc0*/  IMAD.MOV.U32 R3, RZ, RZ, R9 ;  /* 0x000000ffff037224 */ /* 0x000fe400078e0009 */
[----:B--2---:R-:W-:Y:S02]  /*4cd0*/  IMAD.MOV.U32 R4, RZ, RZ, R11 ;  /* 0x000000ffff047224 */ /* 0x004fe400078e000b */
        /* <DEDUP_REMOVED lines=13> */
.L_x_311:
[----:B------:R-:W-:Y:S05]  /*4db0*/  BSYNC.RECONVERGENT B1 ;  /* 0x0000000000017941 */ /* 0x000fea0003800200 */
.L_x_310:
[----:B---3--:R3:W4:Y:S01]  /*4dc0*/  SHFL.DOWN PT, R8, R3, 0x4, 0x1f ;  /* 0x08801f0003087f89 */ /* 0x00872200000e0000 */
[----:B------:R-:W-:Y:S01]  /*4dd0*/  BSSY.RECONVERGENT B1, `(.L_x_312) ;  /* 0x0000017000017945 */ /* 0x000fe20003800200 */
[----:B0-----:R-:W-:Y:S02]  /*4de0*/  IMAD.MOV.U32 R2, RZ, RZ, R3 ;  /* 0x000000ffff027224 */ /* 0x001fe400078e0003 */
[----:B-1----:R3:W0:Y:S01]  /*4df0*/  SHFL.DOWN PT, R9, R4, 0x4, 0x1f ;  /* 0x08801f0004097f89 */ /* 0x00262200000e0000 */
[----:B------:R-:W-:Y:S02]  /*4e00*/  IMAD.MOV.U32 R6, RZ, RZ, R4 ;  /* 0x000000ffff067224 */ /* 0x000fe400078e0004 */
[----:B------:R-:W-:Y:S01]  /*4e10*/  IMAD.MOV.U32 R7, RZ, RZ, R5 ;  /* 0x000000ffff077224 */ /* 0x000fe200078e0005 */
[----:B------:R3:W1:Y:S01]  /*4e20*/  SHFL.DOWN PT, R10, R5, 0x4, 0x1f ;  /* 0x08801f00050a7f89 */ /* 0x00066200000e0000 */
[----:B------:R-:W-:Y:S05]  /*4e30*/  @P5 BRA `(.L_x_313) ;  /* 0x0000000000405947 */ /* 0x000fea0003800000 */
[----:B----4-:R-:W-:Y:S01]  /*4e40*/  ISETP.GE.AND P0, PT, R3, R8, PT ;  /* 0x000000080300720c */ /* 0x010fe20003f06270 */
[----:B------:R-:W-:Y:S02]  /*4e50*/  IMAD.MOV.U32 R2, RZ, RZ, R8 ;  /* 0x000000ffff027224 */ /* 0x000fe400078e0008 */
[----:B0-----:R-:W-:Y:S02]  /*4e60*/  IMAD.MOV.U32 R6, RZ, RZ, R9 ;  /* 0x000000ffff067224 */ /* 0x001fe400078e0009 */
[----:B-1----:R-:W-:-:S08]  /*4e70*/  IMAD.MOV.U32 R7, RZ, RZ, R10 ;  /* 0x000000ffff077224 */ /* 0x002fd000078e000a */
        /* <DEDUP_REMOVED lines=12> */
.L_x_313:
[----:B------:R-:W-:Y:S05]  /*4f40*/  BSYNC.RECONVERGENT B1 ;  /* 0x0000000000017941 */ /* 0x000fea0003800200 */
.L_x_312:
[----:B0-----:R0:W0:Y:S01]  /*4f50*/  SHFL.DOWN PT, R9, R2, 0x8, 0x1f ;  /* 0x09001f0002097f89 */ /* 0x00102200000e0000 */
[----:B------:R-:W-:Y:S01]  /*4f60*/  BSSY.RECONVERGENT B1, `(.L_x_314) ;  /* 0x0000017000017945 */ /* 0x000fe20003800200 */
[----:B---3--:R-:W-:Y:S02]  /*4f70*/  IMAD.MOV.U32 R3, RZ, RZ, R2 ;  /* 0x000000ffff037224 */ /* 0x008fe400078e0002 */
[----:B--2---:R2:W3:Y:S01]  /*4f80*/  SHFL.DOWN PT, R11, R6, 0x8, 0x1f ;  /* 0x09001f00060b7f89 */ /* 0x0044e200000e0000 */
[----:B------:R-:W-:Y:S02]  /*4f90*/  IMAD.MOV.U32 R4, RZ, RZ, R6 ;  /* 0x000000ffff047224 */ /* 0x000fe400078e0006 */
[----:B------:R-:W-:Y:S01]  /*4fa0*/  IMAD.MOV.U32 R5, RZ, RZ, R7 ;  /* 0x000000ffff057224 */ /* 0x000fe200078e0007 */
[----:B----4-:R2:W4:Y:S01]  /*4fb0*/  SHFL.DOWN PT, R8, R7, 0x8, 0x1f ;  /* 0x09001f0007087f89 */ /* 0x01052200000e0000 */
[----:B------:R-:W-:Y:S05]  /*4fc0*/  @P4 BRA `(.L_x_315) ;  /* 0x0000000000404947 */ /* 0x000fea0003800000 */
[----:B0-----:R-:W-:Y:S01]  /*4fd0*/  ISETP.GE.AND P0, PT, R2, R9, PT ;  /* 0x000000090200720c */ /* 0x001fe20003f06270 */
[----:B------:R-:W-:Y:S02]  /*4fe0*/  IMAD.MOV.U32 R3, RZ, RZ, R9 ;  /* 0x000000ffff037224 */ /* 0x000fe400078e0009 */
[----:B---3--:R-:W-:Y:S02]  /*4ff0*/  IMAD.MOV.U32 R4, RZ, RZ, R11 ;  /* 0x000000ffff047224 */ /* 0x008fe400078e000b */
[----:B----4-:R-:W-:-:S08]  /*5000*/  IMAD.MOV.U32 R5, RZ, RZ, R8 ;  /* 0x000000ffff057224 */ /* 0x010fd000078e0008 */
        /* <DEDUP_REMOVED lines=12> */
.L_x_315:
[----:B------:R-:W-:Y:S05]  /*50d0*/  BSYNC.RECONVERGENT B1 ;  /* 0x0000000000017941 */ /* 0x000fea0003800200 */
.L_x_314:
[----:B0-----:R0:W0:Y:S01]  /*50e0*/  SHFL.DOWN PT, R2, R3, 0x10, 0x1f ;  /* 0x0a001f0003027f89 */ /* 0x00102200000e0000 */
[----:B------:R-:W-:Y:S01]  /*50f0*/  BSSY.RECONVERGENT B1, `(.L_x_316) ;  /* 0x0000017000017945 */ /* 0x000fe20003800200 */
[----:B----4-:R-:W-:Y:S02]  /*5100*/  IMAD.MOV.U32 R8, RZ, RZ, R3 ;  /* 0x000000ffff087224 */ /* 0x010fe400078e0003 */
[----:B------:R4:W0:Y:S01]  /*5110*/  SHFL.DOWN PT, R9, R4, 0x10, 0x1f ;  /* 0x0a001f0004097f89 */ /* 0x00082200000e0000 */
[----:B--2---:R-:W-:Y:S02]  /*5120*/  IMAD.MOV.U32 R7, RZ, RZ, R4 ;  /* 0x000000ffff077224 */ /* 0x004fe400078e0004 */
[----:B------:R-:W-:Y:S01]  /*5130*/  IMAD.MOV.U32 R6, RZ, RZ, R5 ;  /* 0x000000ffff067224 */ /* 0x000fe200078e0005 */
[----:B-1----:R4:W1:Y:S01]  /*5140*/  SHFL.DOWN PT, R10, R5, 0x10, 0x1f ;  /* 0x0a001f00050a7f89 */ /* 0x00286200000e0000 */
[----:B------:R-:W-:Y:S05]  /*5150*/  @P3 BRA `(.L_x_317) ;  /* 0x0000000000403947 */ /* 0x000fea0003800000 */
[----:B0-----:R-:W-:Y:S01]  /*5160*/  ISETP.GE.AND P0, PT, R3, R2, PT ;  /* 0x000000020300720c */ /* 0x001fe20003f06270 */
[----:B------:R-:W-:Y:S02]  /*5170*/  IMAD.MOV.U32 R8, RZ, RZ, R2 ;  /* 0x000000ffff087224 */ /* 0x000fe400078e0002 */
[----:B------:R-:W-:Y:S02]  /*5180*/  IMAD.MOV.U32 R7, RZ, RZ, R9 ;  /* 0x000000ffff077224 */ /* 0x000fe400078e0009 */
        /* <DEDUP_REMOVED lines=13> */
.L_x_317:
[----:B------:R-:W-:Y:S05]  /*5260*/  BSYNC.RECONVERGENT B1 ;  /* 0x0000000000017941 */ /* 0x000fea0003800200 */
.L_x_316:
[----:B------:R-:W-:Y:S04]  /*5270*/  BSSY.RECONVERGENT B1, `(.L_x_318) ;  /* 0x000000c000017945 */ /* 0x000fe80003800200 */
[----:B------:R-:W-:Y:S05]  /*5280*/  @P2 BRA `(.L_x_319) ;  /* 0x0000000000282947 */ /* 0x000fea0003800000 */
[----:B----4-:R-:W2:Y:S01]  /*5290*/  S2R R4, SR_CgaCtaId ;  /* 0x0000000000047919 */ /* 0x010ea20000008800 */
[----:B0-----:R-:W-:Y:S02]  /*52a0*/  MOV R3, 0x400 ;  /* 0x0000040000037802 */ /* 0x001fe40000000f00 */
[----:B------:R-:W-:-:S04]  /*52b0*/  SHF.R.U32.HI R2, RZ, 0x1, R0 ;  /* 0x00000001ff027819 */ /* 0x000fc80000011600 */
[----:B------:R-:W-:Y:S02]  /*52c0*/  LOP3.LUT R2, R2, 0x1f0, RZ, 0xc0, !PT ;  /* 0x000001f002027812 */ /* 0x000fe400078ec0ff */
[----:B--2---:R-:W-:-:S05]  /*52d0*/  LEA R3, R4, R3, 0x18 ;  /* 0x0000000304037211 */ /* 0x004fca00078ec0ff */
[----:B------:R-:W-:Y:S02]  /*52e0*/  IMAD.IADD R5, R2, 0x1, R3 ;  /* 0x0000000102057824 */ /* 0x000fe400078e0203 */
[----:B------:R-:W-:Y:S02]  /*52f0*/  IMAD.MOV.U32 R2, RZ, RZ, R7 ;  /* 0x000000ffff027224 */ /* 0x000fe400078e0007 */
[----:B------:R-:W-:Y:S01]  /*5300*/  IMAD.MOV.U32 R3, RZ, RZ, R6 ;  /* 0x000000ffff037224 */ /* 0x000fe200078e0006 */
[----:B------:R2:W-:Y:S04]  /*5310*/  STS [R5+0x8], R8 ;  /* 0x0000080805007388 */ /* 0x0005e80000000800 */
[----:B------:R2:W-:Y:S02]  /*5320*/  STS.64 [R5+0x10], R2 ;  /* 0x0000100205007388 */ /* 0x0005e40000000a00 */
.L_x_319:
[----:B------:R-:W-:Y:S05]  /*5330*/  BSYNC.RECONVERGENT B1 ;  /* 0x0000000000017941 */ /* 0x000fea0003800200 */
.L_x_318:
        /* <DEDUP_REMOVED lines=8> */
[----:B----4-:R-:W2:Y:S04]  /*53c0*/  LDS.64 R4, [R24+0x20] ;  /* 0x0000200018047984 */ /* 0x010ea80000000a00 */
[----:B------:R4:W1:Y:S04]  /*53d0*/  LDS R18, [R24+0x28] ;  /* 0x0000280018127984 */ /* 0x0008680000000800 */
[----:B------:R4:W1:Y:S01]  /*53e0*/  LDS R16, [R24+0x38] ;  /* 0x0000380018107984 */ /* 0x0008620000000800 */
[----:B0-----:R-:W-:Y:S01]  /*53f0*/  ISETP.GE.AND P0, PT, R8, R3, PT ;  /* 0x000000030800720c */ /* 0x001fe20003f06270 */
[----:B------:R-:W-:-:S02]  /*5400*/  IMAD.MOV.U32 R19, RZ, RZ, R3 ;  /* 0x000000ffff137224 */ /* 0x000fc400078e0003 */
[----:B--2---:R-:W-:Y:S02]  /*5410*/  IMAD.MOV.U32 R21, RZ, RZ, R4 ;  /* 0x000000ffff157224 */ /* 0x004fe400078e0004 */
[----:B------:R-:W-:-:S08]  /*5420*/  IMAD.MOV.U32 R20, RZ, RZ, R5 ;  /* 0x000000ffff147224 */ /* 0x000fd000078e0005 */
[----:B-1--4-:R-:W-:Y:S05]  /*5430*/  @!P0 BRA `(.L_x_321) ;  /* 0x00000000002c8947 */ /* 0x012fea0003800000 */
        /* <DEDUP_REMOVED lines=11> */
.L_x_321:
[----:B------:R-:W-:Y:S05]  /*54f0*/  BSYNC.RECONVERGENT B1 ;  /* 0x0000000000017941 */ /* 0x000fea0003800200 */
.L_x_320:
[----:B------:R-:W0:Y:S01]  /*5500*/  LDS.64 R4, [R24+0x30] ;  /* 0x0000300018047984 */ /* 0x000e220000000a00 */
[----:B------:R-:W-:Y:S01]  /*5510*/  ISETP.GE.AND P0, PT, R19, R18, PT ;  /* 0x000000121300720c */ /* 0x000fe20003f06270 */
[----:B------:R-:W-:Y:S01]  /*5520*/  BSSY.RECONVERGENT B1, `(.L_x_322) ;  /* 0x0000019000017945 */ /* 0x000fe20003800200 */
[----:B------:R-:W-:Y:S01]  /*5530*/  IMAD.MOV.U32 R23, RZ, RZ, R18 ;  /* 0x000000ffff177224 */ /* 0x000fe200078e0012 */
[----:B------:R1:W2:Y:S04]  /*5540*/  LDS R17, [R24+0x48] ;  /* 0x0000480018117984 */ /* 0x0002a80000000800 */
[----:B------:R1:W4:Y:S04]  /*5550*/  LDS R15, [R24+0x58] ;  /* 0x00005800180f7984 */ /* 0x0003280000000800 */
[----:B------:R1:W1:Y:S04]  /*5560*/  LDS R14, [R24+0x68] ;  /* 0x00006800180e7984 */ /* 0x0002680000000800 */
[----:B------:R0:W1:Y:S04]  /*5570*/  LDS R0, [R24+0x78] ;  /* 0x0000780018007984 */ /* 0x0000680000000800 */
[----:B------:R0:W1:Y:S04]  /*5580*/  LDS.64 R6, [R24+0x40] ;  /* 0x0000400018067984 */ /* 0x0000680000000a00 */
[----:B------:R0:W1:Y:S04]  /*5590*/  LDS.64 R8, [R24+0x50] ;  /* 0x0000500018087984 */ /* 0x0000680000000a00 */
[----:B---3--:R3:W1:Y:S04]  /*55a0*/  LDS.64 R10, [R24+0x60] ;  /* 0x00006000180a7984 */ /* 0x0086680000000a00 */
        /* <DEDUP_REMOVED lines=16> */
.L_x_323:
[----:B------:R-:W-:Y:S05]  /*56b0*/  BSYNC.RECONVERGENT B1 ;  /* 0x0000000000017941 */ /* 0x000fea0003800200 */
.L_x_322:
        /* <DEDUP_REMOVED lines=17> */
.L_x_325:
[----:B------:R-:W-:Y:S05]  /*57d0*/  BSYNC.RECONVERGENT B1 ;  /* 0x0000000000017941 */ /* 0x000fea0003800200 */
.L_x_324:
[----:B--2---:R-:W-:Y:S01]  /*57e0*/  ISETP.GE.AND P0, PT, R4, R17, PT ;  /* 0x000000110400720c */ /* 0x004fe20003f06270 */
        /* <DEDUP_REMOVED lines=16> */
.L_x_327:
[----:B------:R-:W-:Y:S05]  /*58f0*/  BSYNC.RECONVERGENT B1 ;  /* 0x0000000000017941 */ /* 0x000fea0003800200 */
.L_x_326:
[----:B----4-:R-:W-:Y:S01]  /*5900*/  ISETP.GE.AND P0, PT, R6, R15, PT ;  /* 0x0000000f0600720c */ /* 0x010fe20003f06270 */
        /* <DEDUP_REMOVED lines=16> */
.L_x_329:
[----:B------:R-:W-:Y:S05]  /*5a10*/  BSYNC.RECONVERGENT B1 ;  /* 0x0000000000017941 */ /* 0x000fea0003800200 */
.L_x_328:
        /* <DEDUP_REMOVED lines=17> */
.L_x_331:
[----:B------:R-:W-:Y:S05]  /*5b30*/  BSYNC.RECONVERGENT B1 ;  /* 0x0000000000017941 */ /* 0x000fea0003800200 */
.L_x_330:
        /* <DEDUP_REMOVED lines=16> */
.L_x_252:
[----:B------:R-:W-:Y:S05]  /*5c40*/  BSYNC.RECONVERGENT B0 ;  /* 0x0000000000007941 */ /* 0x000fea0003800200 */
.L_x_219:
[----:B------:R-:W-:Y:S05]  /*5c50*/  @P1 EXIT ;  /* 0x000000000000194d */ /* 0x000fea0003800000 */
[----:B0-2-4-:R-:W0:Y:S01]  /*5c60*/  LDC.64 R2, c[0x0][0x388] ;  /* 0x0000e200ff027b82 */ /* 0x015e220000000a00 */
[----:B------:R-:W-:-:S04]  /*5c70*/  LOP3.LUT R7, R7, R6, RZ, 0x3c, !PT ;  /* 0x0000000607077212 */ /* 0x000fc800078e3cff */
[----:B------:R-:W-:-:S04]  /*5c80*/  LOP3.LUT R6, R7, R6, RZ, 0x3c, !PT ;  /* 0x0000000607067212 */ /* 0x000fc800078e3cff */
[----:B------:R-:W-:-:S05]  /*5c90*/  LOP3.LUT R7, R7, R6, RZ, 0x3c, !PT ;  /* 0x0000000607077212 */ /* 0x000fca00078e3cff */
[----:B0-----:R-:W-:Y:S04]  /*5ca0*/  STG.E.64 desc[UR10][R2.64+0x8], R6 ;  /* 0x0000080602007986 */ /* 0x001fe8000c101b0a */
[----:B------:R-:W-:Y:S01]  /*5cb0*/  STG.E desc[UR10][R2.64], R8 ;  /* 0x0000000802007986 */ /* 0x000fe2000c10190a */
[----:B------:R-:W-:Y:S05]  /*5cc0*/  EXIT ;  /* 0x000000000000794d */ /* 0x000fea0003800000 */
.L_x_332:
        /* <DEDUP_REMOVED lines=11> */
.L_x_912:


//--------------------- .text._ZN6thrust24THRUST_300001_SM_1000_NS8cuda_cub4core6detail13_kernel_agentINS1_8__reduce10DrainAgentIlEEJN3cub18CUB_300001_SM_10009GridQueueIyEElEEEvDpT0_ --------------------------
	.section	.text._ZN6thrust24THRUST_300001_SM_1000_NS8cuda_cub4core6detail13_kernel_agentINS1_8__reduce10DrainAgentIlEEJN3cub18CUB_300001_SM_10009GridQueueIyEElEEEvDpT0_,"ax",@progbits
	.align	128
        .global         _ZN6thrust24THRUST_300001_SM_1000_NS8cuda_cub4core6detail13_kernel_agentINS1_8__reduce10DrainAgentIlEEJN3cub18CUB_300001_SM_10009GridQueueIyEElEEEvDpT0_
        .type           _ZN6thrust24THRUST_300001_SM_1000_NS8cuda_cub4core6detail13_kernel_agentINS1_8__reduce10DrainAgentIlEEJN3cub18CUB_300001_SM_10009GridQueueIyEElEEEvDpT0_,@function
        .size           _ZN6thrust24THRUST_300001_SM_1000_NS8cuda_cub4core6detail13_kernel_agentINS1_8__reduce10DrainAgentIlEEJN3cub18CUB_300001_SM_10009GridQueueIyEElEEEvDpT0_,(.L_x_913 - _ZN6thrust24THRUST_300001_SM_1000_NS8cuda_cub4core6detail13_kernel_agentINS1_8__reduce10DrainAgentIlEEJN3cub18CUB_300001_SM_10009GridQueueIyEElEEEvDpT0_)
        .other          _ZN6thrust24THRUST_300001_SM_1000_NS8cuda_cub4core6detail13_kernel_agentINS1_8__reduce10DrainAgentIlEEJN3cub18CUB_300001_SM_10009GridQueueIyEElEEEvDpT0_,@"STO_CUDA_ENTRY STV_DEFAULT"
_ZN6thrust24THRUST_300001_SM_1000_NS8cuda_cub4core6detail13_kernel_agentINS1_8__reduce10DrainAgentIlEEJN3cub18CUB_300001_SM_10009GridQueueIyEElEEEvDpT0_:
.text._ZN6thrust24THRUST_300001_SM_1000_NS8cuda_cub4core6detail13_kernel_agentINS1_8__reduce10DrainAgentIlEEJN3cub18CUB_300001_SM_10009GridQueueIyEElEEEvDpT0_:
[----:B------:R-:W-:Y:S08]  /*0000*/  LDC R1, c[0x0][0x37c] ;  /* 0x0000df00ff017b82 */ /* 0x000ff00000000800 */
[----:B------:R-:W0:Y:S01]  /*0010*/  LDC.64 R2, c[0x0][0x380] ;  /* 0x0000e000ff027b82 */ /* 0x000e220000000a00 */
[----:B------:R-:W0:Y:S07]  /*0020*/  LDCU.64 UR4, c[0x0][0x358] ;  /* 0x00006b00ff0477ac */ /* 0x000e2e0008000a00 */
[----:B------:R-:W1:Y:S01]  /*0030*/  LDC.64 R4, c[0x0][0x388] ;  /* 0x0000e200ff047b82 */ /* 0x000e620000000a00 */
[----:B0-----:R-:W-:Y:S04]  /*0040*/  STG.E.64 desc[UR4][R2.64+0x8], RZ ;  /* 0x000008ff02007986 */ /* 0x001fe8000c101b04 */
[----:B-1----:R-:W-:Y:S01]  /*0050*/  STG.E.64 desc[UR4][R2.64], R4 ;  /* 0x0000000402007986 */ /* 0x002fe2000c101b04 */
[----:B------:R-:W-:Y:S05]  /*0060*/  EXIT ;  /* 0x000000000000794d */ /* 0x000fea0003800000 */
.L_x_333:
        /* <DEDUP_REMOVED lines=9> */
.L_x_913:


//--------------------- .text._ZN6thrust24THRUST_300001_SM_1000_NS8cuda_cub4core6detail13_kernel_agentINS1_8__reduce11ReduceAgentINS0_12zip_iteratorIN4cuda3std3__45tupleIJNS0_6detail15normal_iteratorINS0_10device_ptrIiEEEENS0_17counting_iteratorIlNS0_11use_defaultESI_SI_EEEEEEEPNSB_IJilEEESM_lNS1_9__extrema9arg_max_fIilNSA_4lessIiEEEEEEJSL_SN_lN3cub18CUB_300001_SM_100013GridEvenShareIlEENSV_9GridQueueIyEESS_EEEvDpT0_ --------------------------
	.section	.text._ZN6thrust24THRUST_300001_SM_1000_NS8cuda_cub4core6detail13_kernel_agentINS1_8__reduce11ReduceAgentINS0_12zip_iteratorIN4cuda3std3__45tupleIJNS0_6detail15normal_iteratorINS0_10device_ptrIiEEEENS0_17counting_iteratorIlNS0_11use_defaultESI_SI_EEEEEEEPNSB_IJilEEESM_lNS1_9__extrema9arg_max_fIilNSA_4lessIiEEEEEEJSL_SN_lN3cub18CUB_300001_SM_100013GridEvenShareIlEENSV_9GridQueueIyEESS_EEEvDpT0_,"ax",@progbits
	.align	128
        .global         _ZN6thrust24THRUST_300001_SM_1000_NS8cuda_cub4core6detail13_kernel_agentINS1_8__reduce11ReduceAgentINS0_12zip_iteratorIN4cuda3std3__45tupleIJNS0_6detail15normal_iteratorINS0_10device_ptrIiEEEENS0_17counting_iteratorIlNS0_11use_defaultESI_SI_EEEEEEEPNSB_IJilEEESM_lNS1_9__extrema9arg_max_fIilNSA_4lessIiEEEEEEJSL_SN_lN3cub18CUB_300001_SM_100013GridEvenShareIlEENSV_9GridQueueIyEESS_EEEvDpT0_
        .type           _ZN6thrust24THRUST_300001_SM_1000_NS8cuda_cub4core6detail13_kernel_agentINS1_8__reduce11ReduceAgentINS0_12zip_iteratorIN4cuda3std3__45tupleIJNS0_6detail15normal_iteratorINS0_10device_ptrIiEEEENS0_17counting_iteratorIlNS0_11use_defaultESI_SI_EEEEEEEPNSB_IJilEEESM_lNS1_9__extrema9arg_max_fIilNSA_4lessIiEEEEEEJSL_SN_lN3cub18CUB_300001_SM_100013GridEvenShareIlEENSV_9GridQueueIyEESS_EEEvDpT0_,@function
        .size           _ZN6thrust24THRUST_300001_SM_1000_NS8cuda_cub4core6detail13_kernel_agentINS1_8__reduce11ReduceAgentINS0_12zip_iteratorIN4cuda3std3__45tupleIJNS0_6detail15normal_iteratorINS0_10device_ptrIiEEEENS0_17counting_iteratorIlNS0_11use_defaultESI_SI_EEEEEEEPNSB_IJilEEESM_lNS1_9__extrema9arg_max_fIilNSA_4lessIiEEEEEEJSL_SN_lN3cub18CUB_300001_SM_100013GridEvenShareIlEENSV_9GridQueueIyEESS_EEEvDpT0_,(.L_x_914 - _ZN6thrust24THRUST_300001_SM_1000_NS8cuda_cub4core6detail13_kernel_agentINS1_8__reduce11ReduceAgentINS0_12zip_iteratorIN4cuda3std3__45tupleIJNS0_6detail15normal_iteratorINS0_10device_ptrIiEEEENS0_17counting_iteratorIlNS0_11use_defaultESI_SI_EEEEEEEPNSB_IJilEEESM_lNS1_9__extrema9arg_max_fIilNSA_4lessIiEEEEEEJSL_SN_lN3cub18CUB_300001_SM_100013GridEvenShareIlEENSV_9GridQueueIyEESS_EEEvDpT0_)
        .other          _ZN6thrust24THRUST_300001_SM_1000_NS8cuda_cub4core6detail13_kernel_agentINS1_8__reduce11ReduceAgentINS0_12zip_iteratorIN4cuda3std3__45tupleIJNS0_6detail15normal_iteratorINS0_10device_ptrIiEEEENS0_17counting_iteratorIlNS0_11use_defaultESI_SI_EEEEEEEPNSB_IJilEEESM_lNS1_9__extrema9arg_max_fIilNSA_4lessIiEEEEEEJSL_SN_lN3cub18CUB_300001_SM_100013GridEvenShareIlEENSV_9GridQueueIyEESS_EEEvDpT0_,@"STO_CUDA_ENTRY STV_DEFAULT"
_ZN6thrust24THRUST_300001_SM_1000_NS8cuda_cub4core6detail13_kernel_agentINS1_8__reduce11ReduceAgentINS0_12zip_iteratorIN4cuda3std3__45tupleIJNS0_6detail15normal_iteratorINS0_10device_ptrIiEEEENS0_17counting_iteratorIlNS0_11use_defaultESI_SI_EEEEEEEPNSB_IJilEEESM_lNS1_9__extrema9arg_max_fIilNSA_4lessIiEEEEEEJSL_SN_lN3cub18CUB_300001_SM_100013GridEvenShareIlEENSV_9GridQueueIyEESS_EEEvDpT0_:
.text._ZN6thrust24THRUST_300001_SM_1000_NS8cuda_cub4core6detail13_kernel_agentINS1_8__reduce11ReduceAgentINS0_12zip_iteratorIN4cuda3std3__45tupleIJNS0_6detail15normal_iteratorINS0_10device_ptrIiEEEENS0_17counting_iteratorIlNS0_11use_defaultESI_SI_EEEEEEEPNSB_IJilEEESM_lNS1_9__extrema9arg_max_fIilNSA_4lessIiEEEEEEJSL_SN_lN3cub18CUB_300001_SM_100013GridEvenShareIlEENSV_9GridQueueIyEESS_EEEvDpT0_:
[----:B------:R-:W-:Y:S01]  /*0000*/  LDC R1, c[0x0][0x37c] ;  /* 0x0000df00ff017b82 */ /* 0x000fe20000000800 */
[----:B------:R-:W0:Y:S01]  /*0010*/  S2R R0, SR_CTAID.X ;  /* 0x0000000000007919 */ /* 0x000e220000002500 */
[----:B------:R-:W1:Y:S01]  /*0020*/  LDCU.64 UR4, c[0x0][0x398] ;  /* 0x00007300ff0477ac */ /* 0x000e620008000a00 */
[----:B------:R-:W-:Y:S01]  /*0030*/  BSSY.RECONVERGENT B0, `(.L_x_334) ;  /* 0x00005a5000007945 */ /* 0x000fe20003800200 */
[----:B------:R-:W2:Y:S01]  /*0040*/  LDCU UR6, c[0x0][0x370] ;  /* 0x00006e00ff0677ac */ /* 0x000ea20008000800 */
[----:B------:R-:W3:Y:S01]  /*0050*/  LDCU.64 UR10, c[0x0][0x358] ;  /* 0x00006b00ff0a77ac */ /* 0x000ee20008000a00 */
[----:B-1----:R-:W-:Y:S02]  /*0060*/  IMAD.U32 R7, RZ, RZ, UR4 ;  /* 0x00000004ff077e24 */ /* 0x002fe4000f8e00ff */
[----:B------:R-:W-:Y:S01]  /*0070*/  IMAD.U32 R18, RZ, RZ, UR5 ;  /* 0x00000005ff127e24 */ /* 0x000fe2000f8e00ff */
[----:B--2---:R-:W-:Y:S01]  /*0080*/  UIMAD UR6, UR6, 0x500, URZ ;  /* 0x00000500060678a4 */ /* 0x004fe2000f8e02ff */
[----:B0-----:R-:W-:-:S05]  /*0090*/  IMAD R6, R0, 0x500, RZ ;  /* 0x0000050000067824 */ /* 0x001fca00078e02ff */
[----:B------:R-:W-:-:S04]  /*00a0*/  IADD3 R2, P1, PT, R6, 0x500, RZ ;  /* 0x0000050006027810 */ /* 0x000fc80007f3e0ff */
[----:B------:R-:W-:Y:S01]  /*00b0*/  ISETP.GT.U32.AND P0, PT, R2, R7, PT ;  /* 0x000000070200720c */ /* 0x000fe20003f04070 */
[----:B------:R-:W-:-:S05]  /*00c0*/  IMAD.X R3, RZ, RZ, RZ, P1 ;  /* 0x000000ffff037224 */ /* 0x000fca00008e06ff */
[----:B------:R-:W-:-:S13]  /*00d0*/  ISETP.GT.AND.EX P0, PT, R3, R18, PT, P0 ;  /* 0x000000120300720c */ /* 0x000fda0003f04300 */
[----:B---3--:R-:W-:Y:S05]  /*00e0*/  @!P0 BRA `(.L_x_335) ;  /* 0x0000003000d48947 */ /* 0x008fea0003800000 */
[----:B------:R-:W0:Y:S01]  /*00f0*/  S2R R9, SR_TID.X ;  /* 0x0000000000097919 */ /* 0x000e220000002100 */
[----:B------:R-:W-:Y:S01]  /*0100*/  IMAD.IADD R10, R7, 0x1, -R6 ;  /* 0x00000001070a7824 */ /* 0x000fe200078e0a06 */
[----:B------:R-:W-:Y:S01]  /*0110*/  BSSY.RECONVERGENT B1, `(.L_x_336) ;  /* 0x0000010000017945 */ /* 0x000fe20003800200 */
[----:B------:R-:W-:Y:S02]  /*0120*/  IMAD.MOV.U32 R12, RZ, RZ, RZ ;  /* 0x000000ffff0c7224 */ /* 0x000fe400078e00ff */
[----:B------:R-:W-:Y:S02]  /*0130*/  IMAD.MOV.U32 R11, RZ, RZ, RZ ;  /* 0x000000ffff0b7224 */ /* 0x000fe400078e00ff */
[----:B------:R-:W-:Y:S01]  /*0140*/  IMAD.MOV.U32 R8, RZ, RZ, RZ ;  /* 0x000000ffff087224 */ /* 0x000fe200078e00ff */
[----:B0-----:R-:W-:Y:S01]  /*0150*/  ISETP.GE.AND P0, PT, R9, R10, PT ;  /* 0x0000000a0900720c */ /* 0x001fe20003f06270 */
[----:B------:R-:W-:-:S12]  /*0160*/  IMAD.MOV.U32 R13, RZ, RZ, R9 ;  /* 0x000000ffff0d7224 */ /* 0x000fd800078e0009 */
[----:B------:R-:W-:Y:S05]  /*0170*/  @P0 BRA `(.L_x_337) ;  /* 0x0000000000240947 */ /* 0x000fea0003800000 */
[----:B------:R-:W0:Y:S01]  /*0180*/  LDCU.128 UR4, c[0x0][0x380] ;  /* 0x00007000ff0477ac */ /* 0x000e220008000c00 */
[----:B------:R-:W-:-:S05]  /*0190*/  IADD3 R11, P0, PT, R6, R9, RZ ;  /* 0x00000009060b7210 */ /* 0x000fca0007f1e0ff */
[----:B------:R-:W-:Y:S01]  /*01a0*/  IMAD.X R8, RZ, RZ, RZ, P0 ;  /* 0x000000ffff087224 */ /* 0x000fe200000e06ff */
[----:B0-----:R-:W-:-:S04]  /*01b0*/  LEA R2, P1, R11, UR4, 0x2 ;  /* 0x000000040b027c11 */ /* 0x001fc8000f8210ff */
[----:B------:R-:W-:-:S05]  /*01c0*/  LEA.HI.X R3, R11, UR5, R8, 0x2, P1 ;  /* 0x000000050b037c11 */ /* 0x000fca00088f1408 */
[----:B------:R0:W5:Y:S01]  /*01d0*/  LDG.E R12, desc[UR10][R2.64] ;  /* 0x0000000a020c7981 */ /* 0x000162000c1e1900 */
[----:B------:R-:W-:Y:S01]  /*01e0*/  IADD3 R11, P0, PT, R11, UR6, RZ ;  /* 0x000000060b0b7c10 */ /* 0x000fe2000ff1e0ff */
[----:B------:R-:W-:-:S03]  /*01f0*/  VIADD R13, R9, 0x100 ;  /* 0x00000100090d7836 */ /* 0x000fc60000000000 */
[----:B------:R-:W-:-:S09]  /*0200*/  IADD3.X R8, PT, PT, R8, UR7, RZ, P0, !PT ;  /* 0x0000000708087c10 */ /* 0x000fd200087fe4ff */
.L_x_337:
[----:B------:R-:W-:Y:S05]  /*0210*/  BSYNC.RECONVERGENT B1 ;  /* 0x0000000000017941 */ /* 0x000fea0003800200 */
.L_x_336:
[----:B------:R-:W-:Y:S01]  /*0220*/  ISETP.GE.AND P0, PT, R13, R10, PT ;  /* 0x0000000a0d00720c */ /* 0x000fe20003f06270 */
[----:B------:R-:W-:-:S12]  /*0230*/  BSSY.RECONVERGENT B1, `(.L_x_338) ;  /* 0x0000099000017945 */ /* 0x000fd80003800200 */
[----:B------:R-:W-:Y:S05]  /*0240*/  @P0 BRA `(.L_x_339) ;  /* 0x00000008005c0947 */ /* 0x000fea0003800000 */
[----:B0-----:R-:W-:Y:S01]  /*0250*/  LOP3.LUT R2, RZ, R13, RZ, 0x33, !PT ;  /* 0x0000000dff027212 */ /* 0x001fe200078e33ff */
[----:B------:R-:W-:Y:S03]  /*0260*/  BSSY.RECONVERGENT B2, `(.L_x_340) ;  /* 0x000002e000027945 */ /* 0x000fe60003800200 */
[----:B------:R-:W-:-:S04]  /*0270*/  IADD3 R15, PT, PT, -R6, R7, R2 ;  /* 0x00000007060f7210 */ /* 0x000fc80007ffe102 */
[----:B------:R-:W-:-:S04]  /*0280*/  LOP3.LUT R2, R15, 0x300, RZ, 0xc0, !PT ;  /* 0x000003000f027812 */ /* 0x000fc800078ec0ff */
[----:B------:R-:W-:-:S13]  /*0290*/  ISETP.NE.AND P0, PT, R2, 0x300, PT ;  /* 0x000003000200780c */ /* 0x000fda0003f05270 */
[----:B------:R-:W-:Y:S05]  /*02a0*/  @!P0 BRA `(.L_x_341) ;  /* 0x0000000000a48947 */ /* 0x000fea0003800000 */
[----:B------:R-:W0:Y:S01]  /*02b0*/  LDCU.128 UR4, c[0x0][0x380] ;  /* 0x00007000ff0477ac */ /* 0x000e220008000c00 */
[----:B------:R-:W-:Y:S02]  /*02c0*/  IADD3 R3, P0, PT, R6, R13, RZ ;  /* 0x0000000d06037210 */ /* 0x000fe40007f1e0ff */
[----:B------:R-:W-:-:S03]  /*02d0*/  LEA.HI R2, R15, 0x1, RZ, 0x18 ;  /* 0x000000010f027811 */ /* 0x000fc600078fc0ff */
[----:B------:R-:W-:Y:S01]  /*02e0*/  IMAD.X R14, RZ, RZ, RZ, P0 ;  /* 0x000000ffff0e7224 */ /* 0x000fe200000e06ff */
[----:B------:R-:W-:-:S05]  /*02f0*/  LOP3.LUT R2, R2, 0x3, RZ, 0xc0, !PT ;  /* 0x0000000302027812 */ /* 0x000fca00078ec0ff */
[----:B------:R-:W-:Y:S01]  /*0300*/  IMAD.MOV R4, RZ, RZ, -R2 ;  /* 0x000000ffff047224 */ /* 0x000fe200078e0a02 */
[C---:B0-----:R-:W-:Y:S02]  /*0310*/  LEA R5, P2, R3.reuse, UR4, 0x2 ;  /* 0x0000000403057c11 */ /* 0x041fe4000f8410ff */
[C---:B------:R-:W-:Y:S02]  /*0320*/  IADD3 R7, P1, PT, R3.reuse, UR6, RZ ;  /* 0x0000000603077c10 */ /* 0x040fe4000ff3e0ff */
[----:B------:R-:W-:Y:S02]  /*0330*/  LEA.HI.X R3, R3, UR5, R14, 0x2, P2 ;  /* 0x0000000503037c11 */ /* 0x000fe400090f140e */
[----:B------:R-:W-:-:S09]  /*0340*/  IADD3.X R14, PT, PT, R14, UR7, RZ, P1, !PT ;  /* 0x000000070e0e7c10 */ /* 0x000fd20008ffe4ff */
.L_x_344:
[----:B------:R-:W-:-:S05]  /*0350*/  IMAD.MOV.U32 R2, RZ, RZ, R5 ;  /* 0x000000ffff027224 */ /* 0x000fca00078e0005 */
[----:B------:R-:W2:Y:S01]  /*0360*/  LDG.E R19, desc[UR10][R2.64] ;  /* 0x0000000a02137981 */ /* 0x000ea2000c1e1900 */
[----:B------:R-:W-:Y:S01]  /*0370*/  VIADD R4, R4, 0x1 ;  /* 0x0000000104047836 */ /* 0x000fe20000000000 */
[----:B------:R-:W-:Y:S01]  /*0380*/  BSSY.RECONVERGENT B3, `(.L_x_342) ;  /* 0x0000016000037945 */ /* 0x000fe20003800200 */
[----:B------:R-:W-:Y:S01]  /*0390*/  IMAD.MOV.U32 R18, RZ, RZ, R11 ;  /* 0x000000ffff127224 */ /* 0x000fe200078e000b */
[----:B------:R-:W-:Y:S01]  /*03a0*/  IADD3 R5, P3, PT, R5, 0x400, RZ ;  /* 0x0000040005057810 */ /* 0x000fe20007f7e0ff */
[----:B------:R-:W-:Y:S01]  /*03b0*/  IMAD.MOV.U32 R17, RZ, RZ, R8 ;  /* 0x000000ffff117224 */ /* 0x000fe200078e0008 */
[----:B------:R-:W-:Y:S01]  /*03c0*/  ISETP.NE.AND P2, PT, R4, RZ, PT ;  /* 0x000000ff0400720c */ /* 0x000fe20003f45270 */
[----:B-----5:R-:W-:Y:S02]  /*03d0*/  IMAD.MOV.U32 R16, RZ, RZ, R12 ;  /* 0x000000ffff107224 */ /* 0x020fe400078e000c */
[----:B------:R-:W-:Y:S02]  /*03e0*/  IMAD.MOV.U32 R11, RZ, RZ, R7 ;  /* 0x000000ffff0b7224 */ /* 0x000fe400078e0007 */
[----:B------:R-:W-:Y:S01]  /*03f0*/  IMAD.MOV.U32 R8, RZ, RZ, R14 ;  /* 0x000000ffff087224 */ /* 0x000fe200078e000e */
[----:B--2---:R-:W-:Y:S01]  /*0400*/  ISETP.GE.AND P0, PT, R12, R19, PT ;  /* 0x000000130c00720c */ /* 0x004fe20003f06270 */
[----:B------:R-:W-:-:S12]  /*0410*/  IMAD.MOV.U32 R12, RZ, RZ, R19 ;  /* 0x000000ffff0c7224 */ /* 0x000fd800078e0013 */
        /* <DEDUP_REMOVED lines=12> */
.L_x_343:
[----:B------:R-:W-:Y:S05]  /*04e0*/  BSYNC.RECONVERGENT B3 ;  /* 0x0000000000037941 */ /* 0x000fea0003800200 */
.L_x_342:
[----:B------:R-:W-:Y:S01]  /*04f0*/  IADD3 R7, P0, PT, R7, 0x100, RZ ;  /* 0x0000010007077810 */ /* 0x000fe20007f1e0ff */
[----:B------:R-:W-:Y:S02]  /*0500*/  VIADD R13, R13, 0x100 ;  /* 0x000001000d0d7836 */ /* 0x000fe40000000000 */
[----:B------:R-:W-:Y:S02]  /*0510*/  IMAD.X R3, RZ, RZ, R3, P3 ;  /* 0x000000ffff037224 */ /* 0x000fe400018e0603 */
[----:B------:R-:W-:Y:S01]  /*0520*/  IMAD.X R14, RZ, RZ, R14, P0 ;  /* 0x000000ffff0e7224 */ /* 0x000fe200000e060e */
[----:B------:R-:W-:Y:S07]  /*0530*/  @P2 BRA `(.L_x_344) ;  /* 0xfffffffc00842947 */ /* 0x000fee000383ffff */
.L_x_341:
[----:B------:R-:W-:Y:S05]  /*0540*/  BSYNC.RECONVERGENT B2 ;  /* 0x0000000000027941 */ /* 0x000fea0003800200 */
.L_x_340:
[----:B------:R-:W-:-:S13]  /*0550*/  ISETP.GE.U32.AND P0, PT, R15, 0x300, PT ;  /* 0x000003000f00780c */ /* 0x000fda0003f06070 */
[----:B------:R-:W-:Y:S05]  /*0560*/  @!P0 BRA `(.L_x_339) ;  /* 0x0000000400948947 */ /* 0x000fea0003800000 */
[----:B------:R-:W0:Y:S01]  /*0570*/  LDC.64 R4, c[0x0][0x380] ;  /* 0x0000e000ff047b82 */ /* 0x000e220000000a00 */
[----:B------:R-:W-:-:S07]  /*0580*/  VIADD R7, R13, 0x200 ;  /* 0x000002000d077836 */ /* 0x000fce0000000000 */
[----:B------:R-:W1:Y:S02]  /*0590*/  LDC.64 R2, c[0x0][0x388] ;  /* 0x0000e200ff027b82 */ /* 0x000e640000000a00 */
.L_x_353:
[----:B------:R-:W-:-:S05]  /*05a0*/  VIADD R13, R7, 0xfffffe00 ;  /* 0xfffffe00070d7836 */ /* 0x000fca0000000000 */
[----:B------:R-:W-:-:S04]  /*05b0*/  IADD3 R19, P0, PT, R6, R13, RZ ;  /* 0x0000000d06137210 */ /* 0x000fc80007f1e0ff */
[----:B------:R-:W-:Y:S02]  /*05c0*/  LEA.HI.X.SX32 R18, R13, RZ, 0x1, P0 ;  /* 0x000000ff0d127211 */ /* 0x000fe400000f0eff */
[----:B0-----:R-:W-:-:S04]  /*05d0*/  LEA R16, P0, R19, R4, 0x2 ;  /* 0x0000000413107211 */ /* 0x001fc800078010ff */
[----:B------:R-:W-:-:S05]  /*05e0*/  LEA.HI.X R17, R19, R5, R18, 0x2, P0 ;  /* 0x0000000513117211 */ /* 0x000fca00000f1412 */
[----:B------:R-:W2:Y:S04]  /*05f0*/  LDG.E R25, desc[UR10][R16.64] ;  /* 0x0000000a10197981 */ /* 0x000ea8000c1e1900 */
[----:B-----5:R0:W5:Y:S04]  /*0600*/  LDG.E R15, desc[UR10][R16.64+0x400] ;  /* 0x0004000a100f7981 */ /* 0x020168000c1e1900 */
[----:B------:R0:W5:Y:S04]  /*0610*/  LDG.E R13, desc[UR10][R16.64+0x800] ;  /* 0x0008000a100d7981 */ /* 0x000168000c1e1900 */
[----:B------:R0:W5:Y:S01]  /*0620*/  LDG.E R14, desc[UR10][R16.64+0xc00] ;  /* 0x000c000a100e7981 */ /* 0x000162000c1e1900 */
[----:B-1----:R-:W-:Y:S01]  /*0630*/  IADD3 R20, P1, PT, R19, R2, RZ ;  /* 0x0000000213147210 */ /* 0x002fe20007f3e0ff */
[----:B------:R-:W-:Y:S01]  /*0640*/  BSSY.RECONVERGENT B2, `(.L_x_345) ;  /* 0x0000013000027945 */ /* 0x000fe20003800200 */
[----:B------:R-:W-:-:S03]  /*0650*/  VIADD R19, R7, 0xffffff00 ;  /* 0xffffff0007137836 */ /* 0x000fc60000000000 */
[----:B------:R-:W-:Y:S02]  /*0660*/  IMAD.X R23, R18, 0x1, R3, P1 ;  /* 0x0000000112177824 */ /* 0x000fe400008e0603 */
[----:B------:R-:W-:Y:S02]  /*0670*/  IMAD.MOV.U32 R21, RZ, RZ, R20 ;  /* 0x000000ffff157224 */ /* 0x000fe400078e0014 */
[----:B------:R-:W-:Y:S01]  /*0680*/  IMAD.MOV.U32 R22, RZ, RZ, R23 ;  /* 0x000000ffff167224 */ /* 0x000fe200078e0017 */
[----:B--2---:R-:W-:Y:S01]  /*0690*/  ISETP.GE.AND P0, PT, R12, R25, PT ;  /* 0x000000190c00720c */ /* 0x004fe20003f06270 */
[----:B------:R-:W-:-:S12]  /*06a0*/  IMAD.MOV.U32 R18, RZ, RZ, R25 ;  /* 0x000000ffff127224 */ /* 0x000fd800078e0019 */
[----:B0-----:R-:W-:Y:S05]  /*06b0*/  @!P0 BRA `(.L_x_346) ;  /* 0x00000000002c8947 */ /* 0x001fea0003800000 */
        /* <DEDUP_REMOVED lines=11> */
.L_x_346:
[----:B------:R-:W-:Y:S05]  /*0770*/  BSYNC.RECONVERGENT B2 ;  /* 0x0000000000027941 */ /* 0x000fea0003800200 */
.L_x_345:
[----:B-----5:R-:W-:Y:S01]  /*0780*/  ISETP.GE.AND P0, PT, R18, R15, PT ;  /* 0x0000000f1200720c */ /* 0x020fe20003f06270 */
[----:B------:R-:W-:Y:S01]  /*0790*/  BSSY.RECONVERGENT B2, `(.L_x_347) ;  /* 0x0000013000027945 */ /* 0x000fe20003800200 */
[----:B------:R-:W-:Y:S02]  /*07a0*/  SHF.R.S32.HI R8, RZ, 0x1f, R19 ;  /* 0x0000001fff087819 */ /* 0x000fe40000011413 */
[----:B------:R-:W-:-:S04]  /*07b0*/  IADD3 R12, P1, P2, R19, R2, R6 ;  /* 0x00000002130c7210 */ /* 0x000fc80007a3e006 */
[----:B------:R-:W-:Y:S01]  /*07c0*/  IADD3.X R11, PT, PT, R8, R3, RZ, P1, P2 ;  /* 0x00000003080b7210 */ /* 0x000fe20000fe44ff */
[----:B------:R-:W-:Y:S02]  /*07d0*/  IMAD.MOV.U32 R19, RZ, RZ, R12 ;  /* 0x000000ffff137224 */ /* 0x000fe400078e000c */
[----:B------:R-:W-:Y:S02]  /*07e0*/  IMAD.MOV.U32 R8, RZ, RZ, R15 ;  /* 0x000000ffff087224 */ /* 0x000fe400078e000f */
[----:B------:R-:W-:Y:S01]  /*07f0*/  IMAD.MOV.U32 R20, RZ, RZ, R11 ;  /* 0x000000ffff147224 */ /* 0x000fe200078e000b */
[----:B------:R-:W-:Y:S06]  /*0800*/  @!P0 BRA `(.L_x_348) ;  /* 0x00000000002c8947 */ /* 0x000fec0003800000 */
        /* <DEDUP_REMOVED lines=11> */
.L_x_348:
[----:B------:R-:W-:Y:S05]  /*08c0*/  BSYNC.RECONVERGENT B2 ;  /* 0x0000000000027941 */ /* 0x000fea0003800200 */
.L_x_347:
[----:B------:R-:W-:Y:S01]  /*08d0*/  ISETP.GE.AND P0, PT, R8, R13, PT ;  /* 0x0000000d0800720c */ /* 0x000fe20003f06270 */
[C---:B------:R-:W-:Y:S01]  /*08e0*/  VIADD R11, R7.reuse, 0x100 ;  /* 0x00000100070b7836 */ /* 0x040fe20000000000 */
[----:B------:R-:W-:Y:S01]  /*08f0*/  SHF.R.S32.HI R12, RZ, 0x1f, R7 ;  /* 0x0000001fff0c7819 */ /* 0x000fe20000011407 */
[----:B------:R-:W-:Y:S01]  /*0900*/  BSSY.RECONVERGENT B2, `(.L_x_349) ;  /* 0x0000014000027945 */ /* 0x000fe20003800200 */
[-CC-:B------:R-:W-:Y:S01]  /*0910*/  IADD3 R18, P1, P4, R7, R2.reuse, R6.reuse ;  /* 0x0000000207127210 */ /* 0x180fe20007c3e006 */
[----:B------:R-:W-:Y:S01]  /*0920*/  IMAD.MOV.U32 R15, RZ, RZ, R13 ;  /* 0x000000ffff0f7224 */ /* 0x000fe200078e000d */
[----:B------:R-:W-:Y:S02]  /*0930*/  IADD3 R23, P2, P3, R11, R2, R6 ;  /* 0x000000020b177210 */ /* 0x000fe40007b5e006 */
[----:B------:R-:W-:Y:S01]  /*0940*/  IADD3.X R21, PT, PT, R12, R3, RZ, P1, P4 ;  /* 0x000000030c157210 */ /* 0x000fe20000fe84ff */
[----:B------:R-:W-:Y:S01]  /*0950*/  IMAD.MOV.U32 R16, RZ, RZ, R18 ;  /* 0x000000ffff107224 */ /* 0x000fe200078e0012 */
[----:B------:R-:W-:-:S03]  /*0960*/  SHF.R.S32.HI R12, RZ, 0x1f, R11 ;  /* 0x0000001fff0c7819 */ /* 0x000fc6000001140b */
        /* <DEDUP_REMOVED lines=13> */
.L_x_350:
[----:B------:R-:W-:Y:S05]  /*0a40*/  BSYNC.RECONVERGENT B2 ;  /* 0x0000000000027941 */ /* 0x000fea0003800200 */
.L_x_349:
[----:B------:R-:W-:Y:S01]  /*0a50*/  ISETP.GE.AND P0, PT, R15, R14, PT ;  /* 0x0000000e0f00720c */ /* 0x000fe20003f06270 */
[----:B------:R-:W-:Y:S01]  /*0a60*/  BSSY.RECONVERGENT B2, `(.L_x_351) ;  /* 0x0000011000027945 */ /* 0x000fe20003800200 */
[----:B------:R-:W-:Y:S01]  /*0a70*/  IADD3.X R18, PT, PT, R12, R3, RZ, P2, P3 ;  /* 0x000000030c127210 */ /* 0x000fe200017e64ff */
[----:B------:R-:W-:Y:S02]  /*0a80*/  IMAD.MOV.U32 R11, RZ, RZ, R23 ;  /* 0x000000ffff0b7224 */ /* 0x000fe400078e0017 */
[----:B------:R-:W-:Y:S02]  /*0a90*/  IMAD.MOV.U32 R12, RZ, RZ, R14 ;  /* 0x000000ffff0c7224 */ /* 0x000fe400078e000e */
[----:B------:R-:W-:-:S06]  /*0aa0*/  IMAD.MOV.U32 R8, RZ, RZ, R18 ;  /* 0x000000ffff087224 */ /* 0x000fcc00078e0012 */
        /* <DEDUP_REMOVED lines=12> */
.L_x_352:
[----:B------:R-:W-:Y:S05]  /*0b70*/  BSYNC.RECONVERGENT B2 ;  /* 0x0000000000027941 */ /* 0x000fea0003800200 */
.L_x_351:
[C---:B------:R-:W-:Y:S02]  /*0b80*/  VIADD R13, R7.reuse, 0x200 ;  /* 0x00000200070d7836 */ /* 0x040fe40000000000 */
[----:B------:R-:W-:-:S03]  /*0b90*/  VIADD R7, R7, 0x400 ;  /* 0x0000040007077836 */ /* 0x000fc60000000000 */
[----:B------:R-:W-:-:S13]  /*0ba0*/  ISETP.GE.AND P0, PT, R13, R10, PT ;  /* 0x0000000a0d00720c */ /* 0x000fda0003f06270 */
[----:B------:R-:W-:Y:S05]  /*0bb0*/  @!P0 BRA `(.L_x_353) ;  /* 0xfffffff800788947 */ /* 0x000fea000383ffff */
.L_x_339:
[----:B------:R-:W-:Y:S05]  /*0bc0*/  BSYNC.RECONVERGENT B1 ;  /* 0x0000000000017941 */ /* 0x000fea0003800200 */
.L_x_338:
[----:B------:R-:W-:-:S13]  /*0bd0*/  ISETP.GE.AND P0, PT, R10, 0x100, PT ;  /* 0x000001000a00780c */ /* 0x000fda0003f06270 */
[----:B------:R-:W-:Y:S05]  /*0be0*/  @!P0 BRA `(.L_x_354) ;  /* 0x00000010008c8947 */ /* 0x000fea0003800000 */
[----:B------:R-:W1:Y:S01]  /*0bf0*/  S2R R10, SR_LANEID ;  /* 0x00000000000a7919 */ /* 0x000e620000000000 */
[----:B------:R-:W-:Y:S01]  /*0c00*/  BSSY.RECONVERGENT B1, `(.L_x_355) ;  /* 0x000001b000017945 */ /* 0x000fe20003800200 */
[----:B------:R-:W-:Y:S01]  /*0c10*/  IMAD.MOV.U32 R6, RZ, RZ, R11 ;  /* 0x000000ffff067224 */ /* 0x000fe200078e000b */
[----:B0----5:R0:W2:Y:S01]  /*0c20*/  SHFL.DOWN PT, R3, R12, 0x1, 0x1f ;  /* 0x08201f000c037f89 */ /* 0x0210a200000e0000 */
[----:B------:R-:W-:Y:S02]  /*0c30*/  IMAD.MOV.U32 R7, RZ, RZ, R8 ;  /* 0x000000ffff077224 */ /* 0x000fe400078e0008 */
[----:B------:R-:W-:Y:S01]  /*0c40*/  IMAD.MOV.U32 R2, RZ, RZ, R12 ;  /* 0x000000ffff027224 */ /* 0x000fe200078e000c */
[----:B------:R0:W3:Y:S04]  /*0c50*/  SHFL.DOWN PT, R4, R11, 0x1, 0x1f ;  /* 0x08201f000b047f89 */ /* 0x0000e800000e0000 */
[----:B------:R0:W4:Y:S01]  /*0c60*/  SHFL.DOWN PT, R5, R8, 0x1, 0x1f ;  /* 0x08201f0008057f89 */ /* 0x00012200000e0000 */
[----:B-1----:R-:W-:-:S02]  /*0c70*/  ISETP.GT.AND P0, PT, R10, 0x1e, PT ;  /* 0x0000001e0a00780c */ /* 0x002fc40003f04270 */
[C---:B------:R-:W-:Y:S02]  /*0c80*/  ISETP.GT.AND P1, PT, R10.reuse, 0x1d, PT ;  /* 0x0000001d0a00780c */ /* 0x040fe40003f24270 */
[----:B------:R-:W-:-:S09]  /*0c90*/  ISETP.GT.AND P3, PT, R10, 0x1b, PT ;  /* 0x0000001b0a00780c */ /* 0x000fd20003f64270 */
[----:B0-234-:R-:W-:Y:S05]  /*0ca0*/  @P0 BRA `(.L_x_356) ;  /* 0x0000000000400947 */ /* 0x01dfea0003800000 */
        /* <DEDUP_REMOVED lines=16> */
.L_x_356:
[----:B------:R-:W-:Y:S05]  /*0db0*/  BSYNC.RECONVERGENT B1 ;  /* 0x0000000000017941 */ /* 0x000fea0003800200 */
.L_x_355:
        /* <DEDUP_REMOVED lines=27> */
.L_x_358:
[----:B------:R-:W-:Y:S05]  /*0f70*/  BSYNC.RECONVERGENT B1 ;  /* 0x0000000000017941 */ /* 0x000fea0003800200 */
.L_x_357:
        /* <DEDUP_REMOVED lines=9> */
[----:B0-----:R-:W-:Y:S02]  /*1010*/  IMAD.MOV.U32 R6, RZ, RZ, R11 ;  /* 0x000000ffff067224 */ /* 0x001fe400078e000b */
[----:B-1----:R-:W-:Y:S02]  /*1020*/  IMAD.MOV.U32 R7, RZ, RZ, R10 ;  /* 0x000000ffff077224 */ /* 0x002fe400078e000a */
        /* <DEDUP_REMOVED lines=13> */
.L_x_360:
[----:B------:R-:W-:Y:S05]  /*1100*/  BSYNC.RECONVERGENT B1 ;  /* 0x0000000000017941 */ /* 0x000fea0003800200 */
.L_x_359:
        /* <DEDUP_REMOVED lines=9> */
[----:B---3--:R-:W-:Y:S02]  /*11a0*/  IMAD.MOV.U32 R4, RZ, RZ, R13 ;  /* 0x000000ffff047224 */ /* 0x008fe400078e000d */
        /* <DEDUP_REMOVED lines=14> */
.L_x_362:
[----:B------:R-:W-:Y:S05]  /*1290*/  BSYNC.RECONVERGENT B1 ;  /* 0x0000000000017941 */ /* 0x000fea0003800200 */
.L_x_361:
[----:B0-----:R0:W0:Y:S01]  /*12a0*/  SHFL.DOWN PT, R2, R3, 0x10, 0x1f ;  /* 0x0a001f0003027f89 */ /* 0x00102200000e0000 */
[----:B------:R-:W-:Y:S01]  /*12b0*/  BSSY.RECONVERGENT B1, `(.L_x_363) ;  /* 0x0000017000017945 */ /* 0x000fe20003800200 */
[----:B--2---:R-:W-:Y:S02]  /*12c0*/  IMAD.MOV.U32 R7, RZ, RZ, R4 ;  /* 0x000000ffff077224 */ /* 0x004fe400078e0004 */
[----:B------:R2:W0:Y:S01]  /*12d0*/  SHFL.DOWN PT, R11, R4, 0x10, 0x1f ;  /* 0x0a001f00040b7f89 */ /* 0x00042200000e0000 */
[----:B----4-:R-:W-:Y:S02]  /*12e0*/  IMAD.MOV.U32 R8, RZ, RZ, R5 ;  /* 0x000000ffff087224 */ /* 0x010fe400078e0005 */
[----:B------:R-:W-:Y:S01]  /*12f0*/  IMAD.MOV.U32 R6, RZ, RZ, R3 ;  /* 0x000000ffff067224 */ /* 0x000fe200078e0003 */
[----:B-1----:R2:W1:Y:S01]  /*1300*/  SHFL.DOWN PT, R10, R5, 0x10, 0x1f ;  /* 0x0a001f00050a7f89 */ /* 0x00246200000e0000 */
[----:B------:R-:W-:Y:S05]  /*1310*/  @P4 BRA `(.L_x_364) ;  /* 0x0000000000404947 */ /* 0x000fea0003800000 */
        /* <DEDUP_REMOVED lines=16> */
.L_x_364:
[----:B------:R-:W-:Y:S05]  /*1420*/  BSYNC.RECONVERGENT B1 ;  /* 0x0000000000017941 */ /* 0x000fea0003800200 */
.L_x_363:
[----:B------:R-:W-:Y:S04]  /*1430*/  BSSY.RECONVERGENT B1, `(.L_x_365) ;  /* 0x000000c000017945 */ /* 0x000fe80003800200 */
[----:B------:R-:W-:Y:S05]  /*1440*/  @P2 BRA `(.L_x_366) ;  /* 0x0000000000282947 */ /* 0x000fea0003800000 */
[----:B--2---:R-:W2:Y:S01]  /*1450*/  S2R R4, SR_CgaCtaId ;  /* 0x0000000000047919 */ /* 0x004ea20000008800 */
        /* <DEDUP_REMOVED lines=9> */
.L_x_366:
[----:B------:R-:W-:Y:S05]  /*14f0*/  BSYNC.RECONVERGENT B1 ;  /* 0x0000000000017941 */ /* 0x000fea0003800200 */
.L_x_365:
[----:B------:R-:W-:Y:S01]  /*1500*/  BAR.SYNC.DEFER_BLOCKING 0x0 ;  /* 0x0000000000007b1d */ /* 0x000fe20000010000 */
[----:B------:R-:W-:-:S13]  /*1510*/  ISETP.NE.AND P2, PT, R9, RZ, PT ;  /* 0x000000ff0900720c */ /* 0x000fda0003f45270 */
[----:B------:R-:W-:Y:S05]  /*1520*/  @P2 BRA `(.L_x_367) ;  /* 0x0000004400542947 */ /* 0x000fea0003800000 */
[----:B0---4-:R-:W0:Y:S01]  /*1530*/  S2R R3, SR_CgaCtaId ;  /* 0x0000000000037919 */ /* 0x011e220000008800 */
[----:B------:R-:W-:Y:S01]  /*1540*/  MOV R2, 0x400 ;  /* 0x0000040000027802 */ /* 0x000fe20000000f00 */
[----:B------:R-:W-:Y:S03]  /*1550*/  BSSY.RECONVERGENT B1, `(.L_x_368) ;  /* 0x0000016000017945 */ /* 0x000fe60003800200 */
[----:B0-----:R-:W-:-:S05]  /*1560*/  LEA R26, R3, R2, 0x18 ;  /* 0x00000002031a7211 */ /* 0x001fca00078ec0ff */
[----:B--2---:R-:W0:Y:S04]  /*1570*/  LDS R5, [R26+0x18] ;  /* 0x000018001a057984 */ /* 0x004e280000000800 */
[----:B------:R2:W4:Y:S04]  /*1580*/  LDS.64 R2, [R26+0x20] ;  /* 0x000020001a027984 */ /* 0x0005280000000a00 */
[----:B------:R2:W1:Y:S04]  /*1590*/  LDS R22, [R26+0x28] ;  /* 0x000028001a167984 */ /* 0x0004680000000800 */
[----:B------:R2:W1:Y:S01]  /*15a0*/  LDS R16, [R26+0x38] ;  /* 0x000038001a107984 */ /* 0x0004620000000800 */
[----:B0-----:R-:W-:Y:S01]  /*15b0*/  ISETP.GE.AND P0, PT, R6, R5, PT ;  /* 0x000000050600720c */ /* 0x001fe20003f06270 */
[----:B------:R-:W-:-:S12]  /*15c0*/  IMAD.MOV.U32 R21, RZ, RZ, R5 ;  /* 0x000000ffff157224 */ /* 0x000fd800078e0005 */
[----:B-12-4-:R-:W-:Y:S05]  /*15d0*/  @!P0 BRA `(.L_x_369) ;  /* 0x0000000000348947 */ /* 0x016fea0003800000 */
        /* <DEDUP_REMOVED lines=13> */
.L_x_369:
[----:B------:R-:W-:Y:S05]  /*16b0*/  BSYNC.RECONVERGENT B1 ;  /* 0x0000000000017941 */ /* 0x000fea0003800200 */
.L_x_368:
        /* <DEDUP_REMOVED lines=21> */
[C---:B------:R-:W-:Y:S02]  /*1810*/  @P3 ISETP.LT.U32.AND P1, PT, R2.reuse, R6, PT ;  /* 0x000000060200320c */ /* 0x040fe40003f21070 */
[CC--:B------:R-:W-:Y:S02]  /*1820*/  @P3 ISETP.GE.AND.EX P0, PT, R3.reuse, R7.reuse, PT, P0 ;  /* 0x000000070300320c */ /* 0x0c0fe40003f06300 */
[----:B------:R-:W-:Y:S02]  /*1830*/  @P3 ISETP.LT.AND.EX P1, PT, R3, R7, PT, P1 ;  /* 0x000000070300320c */ /* 0x000fe40003f21310 */
[----:B------:R-:W-:Y:S02]  /*1840*/  @P3 SEL R23, R21, R22, !P0 ;  /* 0x0000001615173207 */ /* 0x000fe40004000000 */
[----:B------:R-:W-:-:S02]  /*1850*/  @P3 SEL R25, R2, R6, P1 ;  /* 0x0000000602193207 */ /* 0x000fc40000800000 */
[----:B------:R-:W-:-:S07]  /*1860*/  @P3 SEL R24, R3, R7, P1 ;  /* 0x0000000703183207 */ /* 0x000fce0000800000 */
.L_x_371:
[----:B------:R-:W-:Y:S05]  /*1870*/  BSYNC.RECONVERGENT B1 ;  /* 0x0000000000017941 */ /* 0x000fea0003800200 */
.L_x_370:
        /* <DEDUP_REMOVED lines=17> */
.L_x_373:
[----:B------:R-:W-:Y:S05]  /*1990*/  BSYNC.RECONVERGENT B1 ;  /* 0x0000000000017941 */ /* 0x000fea0003800200 */
.L_x_372:
        /* <DEDUP_REMOVED lines=17> */
.L_x_375:
[----:B------:R-:W-:Y:S05]  /*1ab0*/  BSYNC.RECONVERGENT B1 ;  /* 0x0000000000017941 */ /* 0x000fea0003800200 */
.L_x_374:
        /* <DEDUP_REMOVED lines=17> */
.L_x_377:
[----:B------:R-:W-:Y:S05]  /*1bd0*/  BSYNC.RECONVERGENT B1 ;  /* 0x0000000000017941 */ /* 0x000fea0003800200 */
.L_x_376:
        /* <DEDUP_REMOVED lines=17> */
.L_x_379:
[----:B------:R-:W-:Y:S05]  /*1cf0*/  BSYNC.RECONVERGENT B1 ;  /* 0x0000000000017941 */ /* 0x000fea0003800200 */
.L_x_378:
        /* <DEDUP_REMOVED lines=18> */
.L_x_354:
[----:B------:R-:W1:Y:S01]  /*1e20*/  S2R R14, SR_LANEID ;  /* 0x00000000000e7919 */ /* 0x000e620000000000 */
[----:B0-----:R-:W-:Y:S01]  /*1e30*/  LOP3.LUT R2, R9, 0x3e0, RZ, 0xc0, !PT ;  /* 0x000003e009027812 */ /* 0x001fe200078ec0ff */
[----:B------:R-:W-:Y:S01]  /*1e40*/  BSSY.RECONVERGENT B1, `(.L_x_380) ;  /* 0x0000027000017945 */ /* 0x000fe20003800200 */
[----:B------:R-:W-:Y:S02]  /*1e50*/  IMAD.MOV.U32 R16, RZ, RZ, R8 ;  /* 0x000000ffff107224 */ /* 0x000fe400078e0008 */
[----:B------:R-:W-:Y:S01]  /*1e60*/  LOP3.LUT R5, RZ, R2, RZ, 0x33, !PT ;  /* 0x00000002ff057212 */ /* 0x000fe200078e33ff */
[----:B------:R-:W-:-:S05]  /*1e70*/  VIADD R3, R2, 0x20 ;  /* 0x0000002002037836 */ /* 0x000fca0000000000 */
[----:B------:R-:W-:Y:S01]  /*1e80*/  ISETP.GT.AND P0, PT, R3, R10, PT ;  /* 0x0000000a0300720c */ /* 0x000fe20003f04270 */
[----:B------:R-:W-:-:S05]  /*1e90*/  IMAD.IADD R3, R10, 0x1, R5 ;  /* 0x000000010a037824 */ /* 0x000fca00078e0205 */
[----:B------:R-:W-:-:S05]  /*1ea0*/  SEL R3, R3, 0x1f, P0 ;  /* 0x0000001f03037807 */ /* 0x000fca0000000000 */
[----:B-----5:R0:W2:Y:S04]  /*1eb0*/  SHFL.DOWN PT, R5, R12, 0x1, R3 ;  /* 0x082000000c057989 */ /* 0x0200a800000e0003 */
[----:B------:R0:W3:Y:S01]  /*1ec0*/  SHFL.DOWN PT, R7, R8, 0x1, R3 ;  /* 0x0820000008077989 */ /* 0x0000e200000e0003 */
[CC--:B-1----:R-:W-:Y:S01]  /*1ed0*/  ISETP.GE.AND P0, PT, R14.reuse, R3.reuse, PT ;  /* 0x000000030e00720c */ /* 0x0c2fe20003f06270 */
[C---:B------:R-:W-:Y:S01]  /*1ee0*/  VIADD R4, R14.reuse, 0x4 ;  /* 0x000000040e047836 */ /* 0x040fe20000000000 */
[C---:B------:R-:W-:Y:S01]  /*1ef0*/  ISETP.NE.AND P2, PT, R14.reuse, RZ, PT ;  /* 0x000000ff0e00720c */ /* 0x040fe20003f45270 */
[C---:B------:R-:W-:Y:S02]  /*1f00*/  VIADD R2, R14.reuse, 0x2 ;  /* 0x000000020e027836 */ /* 0x040fe40000000000 */
[----:B------:R-:W-:Y:S01]  /*1f10*/  VIADD R6, R14, 0x8 ;  /* 0x000000080e067836 */ /* 0x000fe20000000000 */
[-C--:B------:R-:W-:Y:S01]  /*1f20*/  ISETP.GT.AND P5, PT, R4, R3.reuse, PT ;  /* 0x000000030400720c */ /* 0x080fe20003fa4270 */
[----:B------:R-:W-:Y:S01]  /*1f30*/  VIADD R14, R14, 0x10 ;  /* 0x000000100e0e7836 */ /* 0x000fe20000000000 */
[----:B------:R0:W1:Y:S01]  /*1f40*/  SHFL.DOWN PT, R4, R11, 0x1, R3 ;  /* 0x082000000b047989 */ /* 0x00006200000e0003 */
[-C--:B------:R-:W-:Y:S01]  /*1f50*/  ISETP.GT.AND P1, PT, R2, R3.reuse, PT ;  /* 0x000000030200720c */ /* 0x080fe20003f24270 */
[----:B------:R-:W-:Y:S01]  /*1f60*/  IMAD.MOV.U32 R2, RZ, RZ, R12 ;  /* 0x000000ffff027224 */ /* 0x000fe200078e000c */
[-C--:B------:R-:W-:Y:S01]  /*1f70*/  ISETP.GT.AND P4, PT, R6, R3.reuse, PT ;  /* 0x000000030600720c */ /* 0x080fe20003f84270 */
[----:B------:R-:W-:Y:S01]  /*1f80*/  IMAD.MOV.U32 R6, RZ, RZ, R11 ;  /* 0x000000ffff067224 */ /* 0x000fe200078e000b */
[----:B------:R-:W-:Y:S01]  /*1f90*/  ISETP.GT.AND P3, PT, R14, R3, PT ;  /* 0x000000030e00720c */ /* 0x000fe20003f64270 */
[----:B--2---:R-:W-:-:S12]  /*1fa0*/  @P0 BRA `(.L_x_381) ;  /* 0x0000000000400947 */ /* 0x004fd80003800000 */
[----:B------:R-:W-:Y:S01]  /*1fb0*/  ISETP.GE.AND P0, PT, R12, R5, PT ;  /* 0x000000050c00720c */ /* 0x000fe20003f06270 */
        /* <DEDUP_REMOVED lines=15> */
.L_x_381:
[----:B------:R-:W-:Y:S05]  /*20b0*/  BSYNC.RECONVERGENT B1 ;  /* 0x0000000000017941 */ /* 0x000fea0003800200 */
.L_x_380:
[----:B------:R2:W4:Y:S01]  /*20c0*/  SHFL.DOWN PT, R5, R2, 0x2, R3 ;  /* 0x0840000002057989 */ /* 0x00052200000e0003 */
[----:B------:R-:W-:Y:S01]  /*20d0*/  BSSY.RECONVERGENT B1, `(.L_x_382) ;  /* 0x0000017000017945 */ /* 0x000fe20003800200 */
[----:B-1----:R-:W-:Y:S02]  /*20e0*/  IMAD.MOV.U32 R4, RZ, RZ, R2 ;  /* 0x000000ffff047224 */ /* 0x002fe400078e0002 */
[----:B---3--:R2:W1:Y:S01]  /*20f0*/  SHFL.DOWN PT, R7, R6, 0x2, R3 ;  /* 0x0840000006077989 */ /* 0x00846200000e0003 */
[----:B0-----:R-:W-:Y:S02]  /*2100*/  IMAD.MOV.U32 R12, RZ, RZ, R6 ;  /* 0x000000ffff0c7224 */ /* 0x001fe400078e0006 */
[----:B------:R-:W-:Y:S01]  /*2110*/  IMAD.MOV.U32 R14, RZ, RZ, R16 ;  /* 0x000000ffff0e7224 */ /* 0x000fe200078e0010 */
[----:B------:R2:W0:Y:S01]  /*2120*/  SHFL.DOWN PT, R11, R16, 0x2, R3 ;  /* 0x08400000100b7989 */ /* 0x00042200000e0003 */
[----:B------:R-:W-:Y:S05]  /*2130*/  @P1 BRA `(.L_x_383) ;  /* 0x0000000000401947 */ /* 0x000fea0003800000 */
[----:B----4-:R-:W-:Y:S01]  /*2140*/  ISETP.GE.AND P0, PT, R2, R5, PT ;  /* 0x000000050200720c */ /* 0x010fe20003f06270 */
[----:B------:R-:W-:Y:S02]  /*2150*/  IMAD.MOV.U32 R4, RZ, RZ, R5 ;  /* 0x000000ffff047224 */ /* 0x000fe400078e0005 */
[----:B-1----:R-:W-:Y:S02]  /*2160*/  IMAD.MOV.U32 R12, RZ, RZ, R7 ;  /* 0x000000ffff0c7224 */ /* 0x002fe400078e0007 */
        /* <DEDUP_REMOVED lines=13> */
.L_x_383:
[----:B------:R-:W-:Y:S05]  /*2240*/  BSYNC.RECONVERGENT B1 ;  /* 0x0000000000017941 */ /* 0x000fea0003800200 */
.L_x_382:
[----:B----4-:R3:W4:Y:S01]  /*2250*/  SHFL.DOWN PT, R5, R4, 0x4, R3 ;  /* 0x0880000004057989 */ /* 0x01072200000e0003 */
[----:B------:R-:W-:Y:S01]  /*2260*/  BSSY.RECONVERGENT B1, `(.L_x_384) ;  /* 0x0000017000017945 */ /* 0x000fe20003800200 */
[----:B--2---:R-:W-:Y:S02]  /*2270*/  IMAD.MOV.U32 R2, RZ, RZ, R4 ;  /* 0x000000ffff027224 */ /* 0x004fe400078e0004 */
[----:B-1----:R3:W1:Y:S01]  /*2280*/  SHFL.DOWN PT, R7, R12, 0x4, R3 ;  /* 0x088000000c077989 */ /* 0x00266200000e0003 */
[----:B------:R-:W-:Y:S02]  /*2290*/  IMAD.MOV.U32 R6, RZ, RZ, R12 ;  /* 0x000000ffff067224 */ /* 0x000fe400078e000c */
[----:B------:R-:W-:Y:S01]  /*22a0*/  IMAD.MOV.U32 R8, RZ, RZ, R14 ;  /* 0x000000ffff087224 */ /* 0x000fe200078e000e */
[----:B0-----:R3:W0:Y:S01]  /*22b0*/  SHFL.DOWN PT, R11, R14, 0x4, R3 ;  /* 0x088000000e0b7989 */ /* 0x00162200000e0003 */
        /* <DEDUP_REMOVED lines=17> */
.L_x_385:
[----:B------:R-:W-:Y:S05]  /*23d0*/  BSYNC.RECONVERGENT B1 ;  /* 0x0000000000017941 */ /* 0x000fea0003800200 */
.L_x_384:
[----:B----4-:R2:W4:Y:S01]  /*23e0*/  SHFL.DOWN PT, R5, R2, 0x8, R3 ;  /* 0x0900000002057989 */ /* 0x01052200000e0003 */
[----:B------:R-:W-:Y:S01]  /*23f0*/  BSSY.RECONVERGENT B1, `(.L_x_386) ;  /* 0x0000017000017945 */ /* 0x000fe20003800200 */
[----:B---3--:R-:W-:Y:S02]  /*2400*/  IMAD.MOV.U32 R4, RZ, RZ, R2 ;  /* 0x000000ffff047224 */ /* 0x008fe400078e0002 */
        /* <DEDUP_REMOVED lines=21> */
.L_x_387:
[----:B------:R-:W-:Y:S05]  /*2560*/  BSYNC.RECONVERGENT B1 ;  /* 0x0000000000017941 */ /* 0x000fea0003800200 */
.L_x_386:
[----:B----4-:R3:W4:Y:S01]  /*2570*/  SHFL.DOWN PT, R5, R4, 0x10, R3 ;  /* 0x0a00000004057989 */ /* 0x01072200000e0003 */
[----:B------:R-:W-:Y:S01]  /*2580*/  BSSY.RECONVERGENT B1, `(.L_x_388) ;  /* 0x0000017000017945 */ /* 0x000fe20003800200 */
[----:B--2---:R-:W-:Y:S02]  /*2590*/  IMAD.MOV.U32 R6, RZ, RZ, R4 ;  /* 0x000000ffff067224 */ /* 0x004fe400078e0004 */
[----:B0-----:R3:W0:Y:S01]  /*25a0*/  SHFL.DOWN PT, R11, R12, 0x10, R3 ;  /* 0x0a0000000c0b7989 */ /* 0x00162200000e0003 */
[----:B-1----:R-:W-:Y:S02]  /*25b0*/  IMAD.MOV.U32 R7, RZ, RZ, R12 ;  /* 0x000000ffff077224 */ /* 0x002fe400078e000c */
[----:B------:R-:W-:Y:S01]  /*25c0*/  IMAD.MOV.U32 R8, RZ, RZ, R14 ;  /* 0x000000ffff087224 */ /* 0x000fe200078e000e */
[----:B------:R3:W1:Y:S01]  /*25d0*/  SHFL.DOWN PT, R13, R14, 0x10, R3 ;  /* 0x0a0000000e0d7989 */ /* 0x00066200000e0003 */
        /* <DEDUP_REMOVED lines=17> */
.L_x_389:
[----:B------:R-:W-:Y:S05]  /*26f0*/  BSYNC.RECONVERGENT B1 ;  /* 0x0000000000017941 */ /* 0x000fea0003800200 */
.L_x_388:
[----:B------:R-:W-:Y:S04]  /*2700*/  BSSY.RECONVERGENT B1, `(.L_x_390) ;  /* 0x000000c000017945 */ /* 0x000fe80003800200 */
[----:B------:R-:W-:Y:S05]  /*2710*/  @P2 BRA `(.L_x_391) ;  /* 0x0000000000282947 */ /* 0x000fea0003800000 */
[----:B---3--:R-:W2:Y:S01]  /*2720*/  S2R R4, SR_CgaCtaId ;  /* 0x0000000000047919 */ /* 0x008ea20000008800 */
[----:B------:R-:W-:Y:S02]  /*2730*/  MOV R3, 0x400 ;  /* 0x0000040000037802 */ /* 0x000fe40000000f00 */
[----:B------:R-:W-:-:S04]  /*2740*/  SHF.R.U32.HI R2, RZ, 0x1, R9 ;  /* 0x00000001ff027819 */ /* 0x000fc80000011609 */
[----:B------:R-:W-:Y:S02]  /*2750*/  LOP3.LUT R2, R2, 0x1f0, RZ, 0xc0, !PT ;  /* 0x000001f002027812 */ /* 0x000fe400078ec0ff */
[----:B--2---:R-:W-:-:S05]  /*2760*/  LEA R3, R4, R3, 0x18 ;  /* 0x0000000304037211 */ /* 0x004fca00078ec0ff */
[----:B----4-:R-:W-:Y:S02]  /*2770*/  IMAD.IADD R5, R2, 0x1, R3 ;  /* 0x0000000102057824 */ /* 0x010fe400078e0203 */
[----:B------:R-:W-:Y:S02]  /*2780*/  IMAD.MOV.U32 R2, RZ, RZ, R7 ;  /* 0x000000ffff027224 */ /* 0x000fe400078e0007 */
[----:B------:R-:W-:Y:S01]  /*2790*/  IMAD.MOV.U32 R3, RZ, RZ, R8 ;  /* 0x000000ffff037224 */ /* 0x000fe200078e0008 */
[----:B------:R2:W-:Y:S04]  /*27a0*/  STS [R5+0x8], R6 ;  /* 0x0000080605007388 */ /* 0x0005e80000000800 */
[----:B------:R2:W-:Y:S02]  /*27b0*/  STS.64 [R5+0x10], R2 ;  /* 0x0000100205007388 */ /* 0x0005e40000000a00 */
.L_x_391:
[----:B------:R-:W-:Y:S05]  /*27c0*/  BSYNC.RECONVERGENT B1 ;  /* 0x0000000000017941 */ /* 0x000fea0003800200 */
.L_x_390:
[----:B------:R-:W-:Y:S01]  /*27d0*/  BAR.SYNC.DEFER_BLOCKING 0x0 ;  /* 0x0000000000007b1d */ /* 0x000fe20000010000 */
[----:B------:R-:W-:-:S13]  /*27e0*/  ISETP.NE.AND P2, PT, R9, RZ, PT ;  /* 0x000000ff0900720c */ /* 0x000fda0003f45270 */
[----:B------:R-:W-:Y:S05]  /*27f0*/  @P2 BRA `(.L_x_367) ;  /* 0x0000003000a02947 */ /* 0x000fea0003800000 */
[C---:B------:R-:W-:Y:S01]  /*2800*/  ISETP.GE.AND P0, PT, R10.reuse, 0x21, PT ;  /* 0x000000210a00780c */ /* 0x040fe20003f06270 */
[----:B--2---:R-:W-:Y:S01]  /*2810*/  IMAD.MOV.U32 R2, RZ, RZ, R6 ;  /* 0x000000ffff027224 */ /* 0x004fe200078e0006 */
[C---:B------:R-:W-:Y:S01]  /*2820*/  ISETP.GE.AND P5, PT, R10.reuse, 0x41, PT ;  /* 0x000000410a00780c */ /* 0x040fe20003fa6270 */
[----:B0-----:R-:W-:Y:S01]  /*2830*/  IMAD.MOV.U32 R11, RZ, RZ, R7 ;  /* 0x000000ffff0b7224 */ /* 0x001fe200078e0007 */
[C---:B------:R-:W-:Y:S01]  /*2840*/  ISETP.GE.AND P4, PT, R10.reuse, 0x61, PT ;  /* 0x000000610a00780c */ /* 0x040fe20003f86270 */
[----:B---3--:R-:W-:Y:S01]  /*2850*/  IMAD.MOV.U32 R4, RZ, RZ, R8 ;  /* 0x000000ffff047224 */ /* 0x008fe200078e0008 */
[----:B------:R-:W-:-:S07]  /*2860*/  ISETP.GE.AND P3, PT, R10, 0x81, PT ;  /* 0x000000810a00780c */ /* 0x000fce0003f66270 */
[----:B------:R-:W-:Y:S06]  /*2870*/  @!P0 BRA `(.L_x_392) ;  /* 0x00000000005c8947 */ /* 0x000fec0003800000 */
[----:B------:R-:W0:Y:S01]  /*2880*/  S2UR UR5, SR_CgaCtaId ;  /* 0x00000000000579c3 */ /* 0x000e220000008800 */
[----:B------:R-:W-:Y:S01]  /*2890*/  UMOV UR4, 0x400 ;  /* 0x0000040000047882 */ /* 0x000fe20000000000 */
[----:B------:R-:W-:Y:S01]  /*28a0*/  BSSY.RECONVERGENT B1, `(.L_x_392) ;  /* 0x0000014000017945 */ /* 0x000fe20003800200 */
        /* <DEDUP_REMOVED lines=19> */
.L_x_393:
[----:B------:R-:W-:Y:S05]  /*29e0*/  BSYNC.RECONVERGENT B1 ;  /* 0x0000000000017941 */ /* 0x000fea0003800200 */
.L_x_392:
[----:B------:R-:W-:Y:S02]  /*29f0*/  IMAD.MOV.U32 R3, RZ, RZ, R2 ;  /* 0x000000ffff037224 */ /* 0x000fe400078e0002 */
[----:B------:R-:W-:Y:S02]  /*2a00*/  IMAD.MOV.U32 R9, RZ, RZ, R11 ;  /* 0x000000ffff097224 */ /* 0x000fe400078e000b */
[----:B------:R-:W-:Y:S01]  /*2a10*/  IMAD.MOV.U32 R8, RZ, RZ, R4 ;  /* 0x000000ffff087224 */ /* 0x000fe200078e0004 */
[----:B------:R-:W-:Y:S06]  /*2a20*/  @!P5 BRA `(.L_x_394) ;  /* 0x00000000005cd947 */ /* 0x000fec0003800000 */
[----:B------:R-:W0:Y:S01]  /*2a30*/  S2UR UR5, SR_CgaCtaId ;  /* 0x00000000000579c3 */ /* 0x000e220000008800 */
[----:B------:R-:W-:Y:S01]  /*2a40*/  UMOV UR4, 0x400 ;  /* 0x0000040000047882 */ /* 0x000fe20000000000 */
[----:B------:R-:W-:Y:S01]  /*2a50*/  BSSY.RECONVERGENT B1, `(.L_x_394) ;  /* 0x0000014000017945 */ /* 0x000fe20003800200 */
[----:B0-----:R-:W-:-:S09]  /*2a60*/  ULEA UR4, UR5, UR4, 0x18 ;  /* 0x0000000405047291 */ /* 0x001fd2000f8ec0ff */
[----:B----4-:R-:W0:Y:S04]  /*2a70*/  LDS R5, [UR4+0x28] ;  /* 0x00002804ff057984 */ /* 0x010e280008000800 */
        /* <DEDUP_REMOVED lines=17> */
.L_x_395:
[----:B------:R-:W-:Y:S05]  /*2b90*/  BSYNC.RECONVERGENT B1 ;  /* 0x0000000000017941 */ /* 0x000fea0003800200 */
.L_x_394:
[C---:B------:R-:W-:Y:S01]  /*2ba0*/  ISETP.GE.AND P1, PT, R10.reuse, 0xa1, PT ;  /* 0x000000a10a00780c */ /* 0x040fe20003f26270 */
[----:B------:R-:W-:Y:S01]  /*2bb0*/  IMAD.MOV.U32 R2, RZ, RZ, R3 ;  /* 0x000000ffff027224 */ /* 0x000fe200078e0003 */
[C---:B------:R-:W-:Y:S01]  /*2bc0*/  ISETP.GE.AND P5, PT, R10.reuse, 0xc1, PT ;  /* 0x000000c10a00780c */ /* 0x040fe20003fa6270 */
[----:B------:R-:W-:Y:S01]  /*2bd0*/  IMAD.MOV.U32 R7, RZ, RZ, R9 ;  /* 0x000000ffff077224 */ /* 0x000fe200078e0009 */
[----:B------:R-:W-:Y:S01]  /*2be0*/  ISETP.GE.AND P6, PT, R10, 0xe1, PT ;  /* 0x000000e10a00780c */ /* 0x000fe20003fc6270 */
[----:B------:R-:W-:Y:S01]  /*2bf0*/  IMAD.MOV.U32 R6, RZ, RZ, R8 ;  /* 0x000000ffff067224 */ /* 0x000fe200078e0008 */
[----:B------:R-:W-:Y:S11]  /*2c00*/  @!P4 BRA `(.L_x_396) ;  /* 0x00000000005cc947 */ /* 0x000ff60003800000 */
        /* <DEDUP_REMOVED lines=22> */
.L_x_397:
[----:B------:R-:W-:Y:S05]  /*2d70*/  BSYNC.RECONVERGENT B1 ;  /* 0x0000000000017941 */ /* 0x000fea0003800200 */
.L_x_396:
        /* <DEDUP_REMOVED lines=26> */
.L_x_399:
[----:B------:R-:W-:Y:S05]  /*2f20*/  BSYNC.RECONVERGENT B1 ;  /* 0x0000000000017941 */ /* 0x000fea0003800200 */
.L_x_398:
        /* <DEDUP_REMOVED lines=26> */
.L_x_401:
[----:B------:R-:W-:Y:S05]  /*30d0*/  BSYNC.RECONVERGENT B1 ;  /* 0x0000000000017941 */ /* 0x000fea0003800200 */
.L_x_400:
        /* <DEDUP_REMOVED lines=26> */
.L_x_403:
[----:B------:R-:W-:Y:S05]  /*3280*/  BSYNC.RECONVERGENT B1 ;  /* 0x0000000000017941 */ /* 0x000fea0003800200 */
.L_x_402:
[----:B------:R-:W-:Y:S02]  /*3290*/  IMAD.MOV.U32 R6, RZ, RZ, R3 ;  /* 0x000000ffff067224 */ /* 0x000fe400078e0003 */
[----:B------:R-:W-:Y:S02]  /*32a0*/  IMAD.MOV.U32 R7, RZ, RZ, R9 ;  /* 0x000000ffff077224 */ /* 0x000fe400078e0009 */
[----:B------:R-:W-:Y:S01]  /*32b0*/  IMAD.MOV.U32 R8, RZ, RZ, R4 ;  /* 0x000000ffff087224 */ /* 0x000fe200078e0004 */
[----:B------:R-:W-:Y:S06]  /*32c0*/  @!P6 BRA `(.L_x_367) ;  /* 0x0000002400ece947 */ /* 0x000fec0003800000 */
[----:B------:R-:W0:Y:S01]  /*32d0*/  S2UR UR5, SR_CgaCtaId ;  /* 0x00000000000579c3 */ /* 0x000e220000008800 */
[----:B------:R-:W-:Y:S02]  /*32e0*/  UMOV UR4, 0x400 ;  /* 0x0000040000047882 */ /* 0x000fe40000000000 */
        /* <DEDUP_REMOVED lines=21> */
.L_x_335:
[----:B------:R-:W0:Y:S01]  /*3440*/  S2R R11, SR_TID.X ;  /* 0x00000000000b7919 */ /* 0x000e220000002100 */
[----:B------:R-:W1:Y:S02]  /*3450*/  LDCU.128 UR12, c[0x0][0x380] ;  /* 0x00007000ff0c77ac */ /* 0x000e640008000c00 */
[----:B-1----:R-:W-:Y:S02]  /*3460*/  IMAD.U32 R12, RZ, RZ, UR12 ;  /* 0x0000000cff0c7e24 */ /* 0x002fe4000f8e00ff */
[----:B------:R-:W-:Y:S01]  /*3470*/  IMAD.U32 R13, RZ, RZ, UR13 ;  /* 0x0000000dff0d7e24 */ /* 0x000fe2000f8e00ff */
[----:B0-----:R-:W-:-:S05]  /*3480*/  IADD3 R3, P0, PT, R6, R11, RZ ;  /* 0x0000000b06037210 */ /* 0x001fca0007f1e0ff */
[----:B------:R-:W-:Y:S01]  /*3490*/  IMAD.X R4, RZ, RZ, RZ, P0 ;  /* 0x000000ffff047224 */ /* 0x000fe200000e06ff */
[----:B------:R-:W-:-:S04]  /*34a0*/  LEA R2, P0, R3, R12, 0x2 ;  /* 0x0000000c03027211 */ /* 0x000fc800078010ff */
[----:B------:R-:W-:-:S05]  /*34b0*/  LEA.HI.X R3, R3, R13, R4, 0x2, P0 ;  /* 0x0000000d03037211 */ /* 0x000fca00000f1404 */
[----:B------:R-:W2:Y:S04]  /*34c0*/  LDG.E R4, desc[UR10][R2.64] ;  /* 0x0000000a02047981 */ /* 0x000ea8000c1e1900 */
[----:B------:R-:W2:Y:S04]  /*34d0*/  LDG.E R5, desc[UR10][R2.64+0x400] ;  /* 0x0004000a02057981 */ /* 0x000ea8000c1e1900 */
[----:B------:R-:W3:Y:S04]  /*34e0*/  LDG.E R8, desc[UR10][R2.64+0x800] ;  /* 0x0008000a02087981 */ /* 0x000ee8000c1e1900 */
[----:B------:R-:W4:Y:S04]  /*34f0*/  LDG.E R9, desc[UR10][R2.64+0xc00] ;  /* 0x000c000a02097981 */ /* 0x000f28000c1e1900 */
[----:B------:R-:W5:Y:S01]  /*3500*/  LDG.E R10, desc[UR10][R2.64+0x1000] ;  /* 0x0010000a020a7981 */ /* 0x000f62000c1e1900 */
[----:B--2---:R-:W-:-:S02]  /*3510*/  VIMNMX R15, PT, PT, R4, R5, !PT ;  /* 0x00000005040f7248 */ /* 0x004fc40007fe0100 */
[----:B------:R-:W-:Y:S01]  /*3520*/  ISETP.GE.AND P0, PT, R4, R5, PT ;  /* 0x000000050400720c */ /* 0x000fe20003f06270 */
[----:B------:R-:W-:Y:S01]  /*3530*/  VIADD R4, R11, 0x200 ;  /* 0x000002000b047836 */ /* 0x000fe20000000000 */
[----:B---3--:R-:W-:Y:S02]  /*3540*/  VIMNMX R14, PT, PT, R8, R15, !PT ;  /* 0x0000000f080e7248 */ /* 0x008fe40007fe0100 */
[----:B------:R-:W-:Y:S01]  /*3550*/  ISETP.GE.AND P1, PT, R15, R8, PT ;  /* 0x000000080f00720c */ /* 0x000fe20003f26270 */
[----:B------:R-:W-:Y:S01]  /*3560*/  VIADD R8, R11, 0x100 ;  /* 0x000001000b087836 */ /* 0x000fe20000000000 */
[----:B----4-:R-:W-:Y:S01]  /*3570*/  ISETP.GE.AND P3, PT, R14, R9, PT ;  /* 0x000000090e00720c */ /* 0x010fe20003f66270 */
[----:B------:R-:W-:Y:S01]  /*3580*/  IMAD.U32 R15, RZ, RZ, UR15 ;  /* 0x0000000fff0f7e24 */ /* 0x000fe2000f8e00ff */
[----:B------:R-:W-:Y:S01]  /*3590*/  VIMNMX R17, PT, PT, R9, R14, !PT ;  /* 0x0000000e09117248 */ /* 0x000fe20007fe0100 */
[----:B------:R-:W-:Y:S01]  /*35a0*/  IMAD.U32 R14, RZ, RZ, UR14 ;  /* 0x0000000eff0e7e24 */ /* 0x000fe2000f8e00ff */
[----:B------:R-:W-:-:S02]  /*35b0*/  LOP3.LUT R9, R11, 0x400, RZ, 0xfc, !PT ;  /* 0x000004000b097812 */ /* 0x000fc400078efcff */
[----:B-----5:R-:W-:Y:S02]  /*35c0*/  ISETP.GE.AND P2, PT, R17, R10, PT ;  /* 0x0000000a1100720c */ /* 0x020fe40003f46270 */
[----:B------:R-:W-:-:S03]  /*35d0*/  IADD3 R2, P4, PT, R6, R14, RZ ;  /* 0x0000000e06027210 */ /* 0x000fc60007f9e0ff */
[----:B------:R-:W-:Y:S02]  /*35e0*/  @P1 SEL R4, R8, R11, !P0 ;  /* 0x0000000b08041207 */ /* 0x000fe40004000000 */
[----:B------:R-:W-:Y:S01]  /*35f0*/  ISETP.LE.U32.AND P1, PT, R7, UR6, PT ;  /* 0x0000000607007c0c */ /* 0x000fe2000bf23070 */
[----:B------:R-:W-:Y:S02]  /*3600*/  @!P3 VIADD R4, R11, 0x300 ;  /* 0x000003000b04b836 */ /* 0x000fe40000000000 */
[----:B------:R-:W-:Y:S01]  /*3610*/  IMAD.X R3, RZ, RZ, R15, P4 ;  /* 0x000000ffff037224 */ /* 0x000fe200020e060f */
[----:B------:R-:W-:Y:S02]  /*3620*/  ISETP.GE.U32.AND.EX P1, PT, RZ, R18, PT, P1 ;  /* 0x00000012ff00720c */ /* 0x000fe40003f26110 */
[----:B------:R-:W-:Y:S02]  /*3630*/  @P2 ISETP.GE.U32.AND P0, PT, R4, R9, PT ;  /* 0x000000090400220c */ /* 0x000fe40003f06070 */
[----:B------:R-:W-:-:S02]  /*3640*/  IADD3 R9, P3, PT, R9, R2, RZ ;  /* 0x0000000209097210 */ /* 0x000fc40007f7e0ff */
[----:B------:R-:W-:Y:S02]  /*3650*/  @P2 IADD3 R2, P4, PT, R4, R2, RZ ;  /* 0x0000000204022210 */ /* 0x000fe40007f9e0ff */
[----:B------:R-:W-:Y:S01]  /*3660*/  @P2 ISETP.GE.U32.AND.EX P0, PT, RZ, RZ, PT, P0 ;  /* 0x000000ffff00220c */ /* 0x000fe20003f06100 */
[--C-:B------:R-:W-:Y:S02]  /*3670*/  IMAD.X R8, RZ, RZ, R3.reuse, P3 ;  /* 0x000000ffff087224 */ /* 0x100fe400018e0603 */
[----:B------:R-:W-:Y:S01]  /*3680*/  @P2 IMAD.X R3, RZ, RZ, R3, P4 ;  /* 0x000000ffff032224 */ /* 0x000fe200020e0603 */
[----:B------:R-:W-:-:S04]  /*3690*/  @P2 ISETP.LT.OR P0, PT, R10, R17, !P0 ;  /* 0x000000110a00220c */ /* 0x000fc80004701670 */
[----:B------:R-:W-:Y:S02]  /*36a0*/  @P2 SEL R10, R17, R10, P0 ;  /* 0x0000000a110a2207 */ /* 0x000fe40000000000 */
[----:B------:R-:W-:Y:S02]  /*36b0*/  @P2 SEL R9, R2, R9, P0 ;  /* 0x0000000902092207 */ /* 0x000fe40000000000 */
[----:B------:R-:W-:Y:S01]  /*36c0*/  @P2 SEL R8, R3, R8, P0 ;  /* 0x0000000803082207 */ /* 0x000fe20000000000 */
[----:B------:R-:W-:Y:S06]  /*36d0*/  @P1 BRA `(.L_x_404) ;  /* 0x0000001000641947 */ /* 0x000fec0003800000 */
[----:B------:R-:W0:Y:S01]  /*36e0*/  LDCU.64 UR8, c[0x0][0x3e8] ;  /* 0x00007d00ff0877ac */ /* 0x000e220008000a00 */
[----:B------:R-:W-:Y:S01]  /*36f0*/  ISETP.NE.AND P0, PT, R11, RZ, PT ;  /* 0x000000ff0b00720c */ /* 0x000fe20003f05270 */
[----:B------:R-:W-:Y:S01]  /*3700*/  BSSY.RECONVERGENT B1, `(.L_x_405) ;  /* 0x0000012000017945 */ /* 0x000fe20003800200 */
[----:B------:R-:W-:Y:S01]  /*3710*/  UMOV UR4, 0x8 ;  /* 0x0000000800047882 */ /* 0x000fe20000000000 */
[----:B------:R-:W-:Y:S02]  /*3720*/  UMOV UR5, 0x0 ;  /* 0x0000000000057882 */ /* 0x000fe40000000000 */
[----:B0-----:R-:W-:-:S04]  /*3730*/  UIMAD.WIDE.U32 UR4, UR8, 0x1, UR4 ;  /* 0x00000001080478a5 */ /* 0x001fc8000f8e0004 */
[----:B------:R-:W-:Y:S02]  /*3740*/  UIADD3 UR7, UPT, UPT, UR5, UR9, URZ ;  /* 0x0000000905077290 */ /* 0x000fe4000fffe0ff */
[----:B------:R-:W-:Y:S02]  /*3750*/  IMAD.U32 R3, RZ, RZ, UR5 ;  /* 0x00000005ff037e24 */ /* 0x000fe4000f8e00ff */
[----:B------:R-:W-:Y:S02]  /*3760*/  IMAD.U32 R2, RZ, RZ, UR4 ;  /* 0x00000004ff027e24 */ /* 0x000fe4000f8e00ff */
[----:B------:R-:W-:Y:S01]  /*3770*/  IMAD.U32 R3, RZ, RZ, UR7 ;  /* 0x00000007ff037e24 */ /* 0x000fe2000f8e00ff */
[----:B------:R-:W-:Y:S06]  /*3780*/  @P0 BRA `(.L_x_406) ;  /* 0x0000000000240947 */ /* 0x000fec0003800000 */
[----:B------:R-:W-:Y:S02]  /*3790*/  IMAD.MOV.U32 R16, RZ, RZ, 0x500 ;  /* 0x00000500ff107424 */ /* 0x000fe400078e00ff */
[----:B------:R-:W-:-:S05]  /*37a0*/  IMAD.MOV.U32 R17, RZ, RZ, 0x0 ;  /* 0x00000000ff117424 */ /* 0x000fca00078e00ff */
[----:B------:R-:W2:Y:S01]  /*37b0*/  ATOMG.E.ADD.64.STRONG.GPU PT, R4, desc[UR10][R2.64], R16 ;  /* 0x80000010020479a8 */ /* 0x000ea200081ef50a */
[----:B------:R-:W0:Y:S01]  /*37c0*/  S2UR UR5, SR_CgaCtaId ;  /* 0x00000000000579c3 */ /* 0x000e220000008800 */
[----:B------:R-:W-:Y:S02]  /*37d0*/  UMOV UR4, 0x400 ;  /* 0x0000040000047882 */ /* 0x000fe40000000000 */
[----:B0-----:R-:W-:Y:S01]  /*37e0*/  ULEA UR4, UR5, UR4, 0x18 ;  /* 0x0000000405047291 */ /* 0x001fe2000f8ec0ff */
[----:B--2---:R-:W-:-:S05]  /*37f0*/  IADD3 R4, P0, PT, R4, UR6, RZ ;  /* 0x0000000604047c10 */ /* 0x004fca000ff1e0ff */
[----:B------:R-:W-:-:S05]  /*3800*/  IMAD.X R5, RZ, RZ, R5, P0 ;  /* 0x000000ffff057224 */ /* 0x000fca00000e0605 */
[----:B------:R0:W-:Y:S03]  /*3810*/  STS.64 [UR4+0x98], R4 ;  /* 0x00009804ff007988 */ /* 0x0001e60008000a04 */
.L_x_406:
[----:B------:R-:W-:Y:S05]  /*3820*/  BSYNC.RECONVERGENT B1 ;  /* 0x0000000000017941 */ /* 0x000fea0003800200 */
.L_x_405:
[----:B------:R-:W1:Y:S08]  /*3830*/  S2UR UR5, SR_CgaCtaId ;  /* 0x00000000000579c3 */ /* 0x000e700000008800 */
[----:B------:R-:W-:Y:S06]  /*3840*/  BAR.SYNC.DEFER_BLOCKING 0x0 ;  /* 0x0000000000007b1d */ /* 0x000fec0000010000 */
[----:B------:R-:W-:-:S02]  /*3850*/  UMOV UR4, 0x400 ;  /* 0x0000040000047882 */ /* 0x000fc40000000000 */
[----:B-1----:R-:W-:-:S06]  /*3860*/  ULEA UR4, UR5, UR4, 0x18 ;  /* 0x0000000405047291 */ /* 0x002fcc000f8ec0ff */
[----:B------:R-:W-:-:S05]  /*3870*/  IMAD.U32 R23, RZ, RZ, UR4 ;  /* 0x00000004ff177e24 */ /* 0x000fca000f8e00ff */
[----:B0-----:R-:W0:Y:S02]  /*3880*/  LDS.64 R4, [R23+0x98] ;  /* 0x0000980017047984 */ /* 0x001e240000000a00 */
[----:B0-----:R-:W-:-:S04]  /*3890*/  IADD3 R6, P1, PT, R4, 0x500, RZ ;  /* 0x0000050004067810 */ /* 0x001fc80007f3e0ff */
[----:B------:R-:W-:Y:S01]  /*38a0*/  ISETP.GT.U32.AND P0, PT, R6, R7, PT ;  /* 0x000000070600720c */ /* 0x000fe20003f04070 */
[----:B------:R-:W-:-:S05]  /*38b0*/  IMAD.X R17, RZ, RZ, R5, P1 ;  /* 0x000000ffff117224 */ /* 0x000fca00008e0605 */
[----:B------:R-:W-:-:S13]  /*38c0*/  ISETP.GT.AND.EX P0, PT, R17, R18, PT, P0 ;  /* 0x000000121100720c */ /* 0x000fda0003f04300 */
[----:B------:R-:W-:Y:S05]  /*38d0*/  @P0 BRA `(.L_x_407) ;  /* 0x0000000400700947 */ /* 0x000fea0003800000 */
[----:B------:R-:W-:Y:S01]  /*38e0*/  BSSY.RECONVERGENT B1, `(.L_x_407) ;  /* 0x000005b000017945 */ /* 0x000fe20003800200 */
[----:B------:R-:W-:Y:S01]  /*38f0*/  IMAD.MOV.U32 R16, RZ, RZ, R10 ;  /* 0x000000ffff107224 */ /* 0x000fe200078e000a */
[----:B------:R-:W0:Y:S01]  /*3900*/  LDCU.64 UR8, c[0x0][0x398] ;  /* 0x00007300ff0877ac */ /* 0x000e220008000a00 */
[----:B------:R-:W-:Y:S02]  /*3910*/  IMAD.MOV.U32 R19, RZ, RZ, R9 ;  /* 0x000000ffff137224 */ /* 0x000fe400078e0009 */
[----:B------:R-:W-:Y:S01]  /*3920*/  IMAD.MOV.U32 R6, RZ, RZ, R8 ;  /* 0x000000ffff067224 */ /* 0x000fe200078e0008 */
[----:B------:R-:W1:Y:S06]  /*3930*/  LDCU.128 UR12, c[0x0][0x380] ;  /* 0x00007000ff0c77ac */ /* 0x000e6c0008000c00 */
.L_x_410:
[----:B------:R-:W-:Y:S01]  /*3940*/  IADD3 R9, P0, PT, R11, R4, RZ ;  /* 0x000000040b097210 */ /* 0x000fe20007f1e0ff */
[----:B-1----:R-:W-:Y:S02]  /*3950*/  IMAD.U32 R12, RZ, RZ, UR12 ;  /* 0x0000000cff0c7e24 */ /* 0x002fe4000f8e00ff */
[----:B------:R-:W-:Y:S02]  /*3960*/  IMAD.U32 R13, RZ, RZ, UR13 ;  /* 0x0000000dff0d7e24 */ /* 0x000fe4000f8e00ff */
[----:B------:R-:W-:Y:S01]  /*3970*/  IMAD.X R8, RZ, RZ, R5, P0 ;  /* 0x000000ffff087224 */ /* 0x000fe200000e0605 */
[----:B------:R-:W-:-:S04]  /*3980*/  LEA R4, P0, R9, R12, 0x2 ;  /* 0x0000000c09047211 */ /* 0x000fc800078010ff */
[----:B------:R-:W-:-:S05]  /*3990*/  LEA.HI.X R5, R9, R13, R8, 0x2, P0 ;  /* 0x0000000d09057211 */ /* 0x000fca00000f1408 */
[----:B------:R-:W2:Y:S04]  /*39a0*/  LDG.E R7, desc[UR10][R4.64] ;  /* 0x0000000a04077981 */ /* 0x000ea8000c1e1900 */
[----:B------:R-:W3:Y:S04]  /*39b0*/  LDG.E R24, desc[UR10][R4.64+0x400] ;  /* 0x0004000a04187981 */ /* 0x000ee8000c1e1900 */
[----:B------:R-:W4:Y:S04]  /*39c0*/  LDG.E R18, desc[UR10][R4.64+0x800] ;  /* 0x0008000a04127981 */ /* 0x000f28000c1e1900 */
[----:B------:R-:W4:Y:S01]  /*39d0*/  LDG.E R17, desc[UR10][R4.64+0xc00] ;  /* 0x000c000a04117981 */ /* 0x000f22000c1e1900 */
[----:B------:R-:W-:-:S02]  /*39e0*/  IMAD.U32 R14, RZ, RZ, UR14 ;  /* 0x0000000eff0e7e24 */ /* 0x000fc4000f8e00ff */
[----:B------:R-:W-:Y:S01]  /*39f0*/  IMAD.U32 R15, RZ, RZ, UR15 ;  /* 0x0000000fff0f7e24 */ /* 0x000fe2000f8e00ff */
[----:B------:R1:W5:Y:S01]  /*3a00*/  LDG.E R10, desc[UR10][R4.64+0x1000] ;  /* 0x0010000a040a7981 */ /* 0x000362000c1e1900 */
[----:B------:R-:W-:Y:S01]  /*3a10*/  BSSY.RECONVERGENT B2, `(.L_x_408) ;  /* 0x000002c000027945 */ /* 0x000fe20003800200 */
[----:B------:R-:W-:Y:S01]  /*3a20*/  BAR.SYNC.DEFER_BLOCKING 0x0 ;  /* 0x0000000000007b1d */ /* 0x000fe20000010000 */
[----:B------:R-:W-:-:S04]  /*3a30*/  IADD3 R26, P0, PT, R9, R14, RZ ;  /* 0x0000000e091a7210 */ /* 0x000fc80007f1e0ff */
[----:B------:R-:W-:Y:S01]  /*3a40*/  IADD3 R20, P3, PT, R26, 0x100, RZ ;  /* 0x000001001a147810 */ /* 0x000fe20007f7e0ff */
[----:B------:R-:W-:Y:S01]  /*3a50*/  IMAD.X R27, R8, 0x1, R15, P0 ;  /* 0x00000001081b7824 */ /* 0x000fe200000e060f */
[C---:B------:R-:W-:Y:S02]  /*3a60*/  IADD3 R21, P4, PT, R26.reuse, 0x200, RZ ;  /* 0x000002001a157810 */ /* 0x040fe40007f9e0ff */
[----:B------:R-:W-:Y:S01]  /*3a70*/  IADD3 R9, P6, PT, R26, 0x400, RZ ;  /* 0x000004001a097810 */ /* 0x000fe20007fde0ff */
[--C-:B------:R-:W-:Y:S01]  /*3a80*/  IMAD.X R25, RZ, RZ, R27.reuse, P3 ;  /* 0x000000ffff197224 */ /* 0x100fe200018e061b */
[----:B------:R-:W-:Y:S01]  /*3a90*/  ISETP.NE.AND P3, PT, R11, RZ, PT ;  /* 0x000000ff0b00720c */ /* 0x000fe20003f65270 */
[--C-:B------:R-:W-:Y:S02]  /*3aa0*/  IMAD.X R22, RZ, RZ, R27.reuse, P4 ;  /* 0x000000ffff167224 */ /* 0x100fe400020e061b */
[----:B------:R-:W-:Y:S01]  /*3ab0*/  IMAD.X R8, RZ, RZ, R27, P6 ;  /* 0x000000ffff087224 */ /* 0x000fe200030e061b */
[----:B--2---:R-:W-:-:S13]  /*3ac0*/  ISETP.GE.AND P2, PT, R16, R7, PT ;  /* 0x000000071000720c */ /* 0x004fda0003f46270 */
[----:B------:R-:W-:-:S04]  /*3ad0*/  @P2 ISETP.GE.U32.AND P0, PT, R19, R26, PT ;  /* 0x0000001a1300220c */ /* 0x000fc80003f06070 */
[----:B------:R-:W-:-:S04]  /*3ae0*/  @P2 ISETP.GE.AND.EX P0, PT, R6, R27, PT, P0 ;  /* 0x0000001b0600220c */ /* 0x000fc80003f06300 */
[----:B------:R-:W-:-:S04]  /*3af0*/  @P2 ISETP.LT.OR P0, PT, R7, R16, !P0 ;  /* 0x000000100700220c */ /* 0x000fc80004701670 */
[----:B------:R-:W-:Y:S02]  /*3b00*/  @P2 SEL R7, R16, R7, P0 ;  /* 0x0000000710072207 */ /* 0x000fe40000000000 */
[----:B------:R-:W-:Y:S02]  /*3b10*/  IADD3 R16, P5, PT, R26, 0x300, RZ ;  /* 0x000003001a107810 */ /* 0x000fe40007fbe0ff */
[----:B---3--:R-:W-:Y:S02]  /*3b20*/  ISETP.GE.AND P1, PT, R7, R24, PT ;  /* 0x000000180700720c */ /* 0x008fe40003f26270 */
[----:B------:R-:W-:Y:S01]  /*3b30*/  @P2 SEL R26, R19, R26, P0 ;  /* 0x0000001a131a2207 */ /* 0x000fe20000000000 */
[----:B------:R-:W-:Y:S01]  /*3b40*/  IMAD.X R19, RZ, RZ, R27, P5 ;  /* 0x000000ffff137224 */ /* 0x000fe200028e061b */
[----:B------:R-:W-:-:S09]  /*3b50*/  @P2 SEL R27, R6, R27, P0 ;  /* 0x0000001b061b2207 */ /* 0x000fd20000000000 */
[----:B------:R-:W-:-:S04]  /*3b60*/  @P1 ISETP.GE.U32.AND P0, PT, R26, R20, PT ;  /* 0x000000141a00120c */ /* 0x000fc80003f06070 */
[----:B------:R-:W-:-:S04]  /*3b70*/  @P1 ISETP.GE.AND.EX P0, PT, R27, R25, PT, P0 ;  /* 0x000000191b00120c */ /* 0x000fc80003f06300 */
[----:B------:R-:W-:-:S04]  /*3b80*/  @P1 ISETP.LT.OR P0, PT, R24, R7, !P0 ;  /* 0x000000071800120c */ /* 0x000fc80004701670 */
[----:B------:R-:W-:Y:S02]  /*3b90*/  @P1 SEL R24, R7, R24, P0 ;  /* 0x0000001807181207 */ /* 0x000fe40000000000 */
[----:B------:R-:W-:Y:S02]  /*3ba0*/  @P1 SEL R20, R26, R20, P0 ;  /* 0x000000141a141207 */ /* 0x000fe40000000000 */
[----:B----4-:R-:W-:Y:S02]  /*3bb0*/  ISETP.GE.AND P2, PT, R24, R18, PT ;  /* 0x000000121800720c */ /* 0x010fe40003f46270 */
[----:B------:R-:W-:-:S11]  /*3bc0*/  @P1 SEL R25, R27, R25, P0 ;  /* 0x000000191b191207 */ /* 0x000fd60000000000 */
[----:B------:R-:W-:-:S04]  /*3bd0*/  @P2 ISETP.GE.U32.AND P0, PT, R20, R21, PT ;  /* 0x000000151400220c */ /* 0x000fc80003f06070 */
[----:B------:R-:W-:-:S04]  /*3be0*/  @P2 ISETP.GE.AND.EX P0, PT, R25, R22, PT, P0 ;  /* 0x000000161900220c */ /* 0x000fc80003f06300 */
[----:B------:R-:W-:-:S04]  /*3bf0*/  @P2 ISETP.LT.OR P0, PT, R18, R24, !P0 ;  /* 0x000000181200220c */ /* 0x000fc80004701670 */
[----:B------:R-:W-:-:S04]  /*3c00*/  @P2 SEL R18, R24, R18, P0 ;  /* 0x0000001218122207 */ /* 0x000fc80000000000 */
[----:B------:R-:W-:Y:S01]  /*3c10*/  ISETP.GE.AND P1, PT, R18, R17, PT ;  /* 0x000000111200720c */ /* 0x000fe20003f26270 */
[----:B-1----:R-:W-:-:S12]  /*3c20*/  @P3 BRA `(.L_x_409) ;  /* 0x0000000000283947 */ /* 0x002fd80003800000 */
[----:B------:R-:W-:Y:S02]  /*3c30*/  IMAD.MOV.U32 R4, RZ, RZ, 0x500 ;  /* 0x00000500ff047424 */ /* 0x000fe400078e00ff */
[----:B------:R-:W-:-:S06]  /*3c40*/  IMAD.MOV.U32 R5, RZ, RZ, 0x0 ;  /* 0x00000000ff057424 */ /* 0x000fcc00078e00ff */
[----:B------:R-:W2:Y:S01]  /*3c50*/  ATOMG.E.ADD.64.STRONG.GPU PT, R4, desc[UR10][R2.64], R4 ;  /* 0x80000004020479a8 */ /* 0x000ea200081ef50a */
[----:B------:R-:W1:Y:S01]  /*3c60*/  S2UR UR5, SR_CgaCtaId ;  /* 0x00000000000579c3 */ /* 0x000e620000008800 */
[----:B------:R-:W-:Y:S02]  /*3c70*/  UMOV UR4, 0x400 ;  /* 0x0000040000047882 */ /* 0x000fe40000000000 */
[----:B-1----:R-:W-:-:S06]  /*3c80*/  ULEA UR4, UR5, UR4, 0x18 ;  /* 0x0000000405047291 */ /* 0x002fcc000f8ec0ff */
[----:B------:R-:W-:Y:S01]  /*3c90*/  IMAD.U32 R23, RZ, RZ, UR4 ;  /* 0x00000004ff177e24 */ /* 0x000fe2000f8e00ff */
[----:B--2---:R-:W-:-:S05]  /*3ca0*/  IADD3 R6, P3, PT, R4, UR6, RZ ;  /* 0x0000000604067c10 */ /* 0x004fca000ff7e0ff */
[----:B------:R-:W-:-:S05]  /*3cb0*/  IMAD.X R7, RZ, RZ, R5, P3 ;  /* 0x000000ffff077224 */ /* 0x000fca00018e0605 */
[----:B------:R1:W-:Y:S03]  /*3cc0*/  STS.64 [R23+0x98], R6 ;  /* 0x0000980617007388 */ /* 0x0003e60000000a00 */
.L_x_409:
[----:B0-----:R-:W-:Y:S05]  /*3cd0*/  BSYNC.RECONVERGENT B2 ;  /* 0x0000000000027941 */ /* 0x001fea0003800200 */
.L_x_408:
[----:B------:R-:W-:Y:S01]  /*3ce0*/  BAR.SYNC.DEFER_BLOCKING 0x0 ;  /* 0x0000000000007b1d */ /* 0x000fe20000010000 */
[----:B------:R-:W-:Y:S01]  /*3cf0*/  @P2 SEL R21, R20, R21, P0 ;  /* 0x0000001514152207 */ /* 0x000fe20000000000 */
[----:B-1----:R-:W-:Y:S01]  /*3d00*/  IMAD.U32 R7, RZ, RZ, UR8 ;  /* 0x00000008ff077e24 */ /* 0x002fe2000f8e00ff */
[----:B------:R-:W-:Y:S02]  /*3d10*/  @P2 SEL R22, R25, R22, P0 ;  /* 0x0000001619162207 */ /* 0x000fe40000000000 */
[----:B------:R-:W-:-:S04]  /*3d20*/  @P1 ISETP.GE.U32.AND P0, PT, R21, R16, PT ;  /* 0x000000101500120c */ /* 0x000fc80003f06070 */
[----:B------:R-:W-:-:S04]  /*3d30*/  @P1 ISETP.GE.AND.EX P0, PT, R22, R19, PT, P0 ;  /* 0x000000131600120c */ /* 0x000fc80003f06300 */
[----:B------:R-:W-:-:S04]  /*3d40*/  @P1 ISETP.LT.OR P0, PT, R17, R18, !P0 ;  /* 0x000000121100120c */ /* 0x000fc80004701670 */
[----:B------:R-:W-:Y:S01]  /*3d50*/  @P1 SEL R17, R18, R17, P0 ;  /* 0x0000001112111207 */ /* 0x000fe20000000000 */
[----:B------:R-:W-:Y:S01]  /*3d60*/  IMAD.U32 R18, RZ, RZ, UR9 ;  /* 0x00000009ff127e24 */ /* 0x000fe2000f8e00ff */
[----:B------:R-:W-:Y:S02]  /*3d70*/  @P1 SEL R16, R21, R16, P0 ;  /* 0x0000001015101207 */ /* 0x000fe40000000000 */
[----:B-----5:R-:W-:Y:S02]  /*3d80*/  ISETP.GE.AND P2, PT, R17, R10, PT ;  /* 0x0000000a1100720c */ /* 0x020fe40003f46270 */
[----:B------:R-:W-:Y:S01]  /*3d90*/  @P1 SEL R19, R22, R19, P0 ;  /* 0x0000001316131207 */ /* 0x000fe20000000000 */
[----:B------:R-:W0:Y:S10]  /*3da0*/  LDS.64 R4, [R23+0x98] ;  /* 0x0000980017047984 */ /* 0x000e340000000a00 */
[----:B------:R-:W-:-:S04]  /*3db0*/  @P2 ISETP.GE.U32.AND P0, PT, R16, R9, PT ;  /* 0x000000091000220c */ /* 0x000fc80003f06070 */
[----:B------:R-:W-:-:S04]  /*3dc0*/  @P2 ISETP.GE.AND.EX P0, PT, R19, R8, PT, P0 ;  /* 0x000000081300220c */ /* 0x000fc80003f06300 */
[----:B------:R-:W-:-:S04]  /*3dd0*/  @P2 ISETP.LT.OR P0, PT, R10, R17, !P0 ;  /* 0x000000110a00220c */ /* 0x000fc80004701670 */
[----:B------:R-:W-:Y:S02]  /*3de0*/  @P2 SEL R10, R17, R10, P0 ;  /* 0x0000000a110a2207 */ /* 0x000fe40000000000 */
[----:B------:R-:W-:Y:S02]  /*3df0*/  @P2 SEL R9, R16, R9, P0 ;  /* 0x0000000910092207 */ /* 0x000fe40000000000 */
[----:B------:R-:W-:Y:S01]  /*3e00*/  @P2 SEL R8, R19, R8, P0 ;  /* 0x0000000813082207 */ /* 0x000fe20000000000 */
[----:B------:R-:W-:Y:S02]  /*3e10*/  IMAD.MOV.U32 R16, RZ, RZ, R10 ;  /* 0x000000ffff107224 */ /* 0x000fe400078e000a */
[----:B------:R-:W-:Y:S01]  /*3e20*/  IMAD.MOV.U32 R19, RZ, RZ, R9 ;  /* 0x000000ffff137224 */ /* 0x000fe200078e0009 */
[----:B0-----:R-:W-:-:S04]  /*3e30*/  IADD3 R6, P3, PT, R4, 0x500, RZ ;  /* 0x0000050004067810 */ /* 0x001fc80007f7e0ff */
[----:B------:R-:W-:Y:S01]  /*3e40*/  ISETP.GT.U32.AND P1, PT, R6, R7, PT ;  /* 0x000000070600720c */ /* 0x000fe20003f24070 */
[----:B------:R-:W-:Y:S02]  /*3e50*/  IMAD.X R21, RZ, RZ, R5, P3 ;  /* 0x000000ffff157224 */ /* 0x000fe400018e0605 */
[----:B------:R-:W-:-:S03]  /*3e60*/  IMAD.MOV.U32 R6, RZ, RZ, R8 ;  /* 0x000000ffff067224 */ /* 0x000fc600078e0008 */
[----:B------:R-:W-:-:S13]  /*3e70*/  ISETP.GT.AND.EX P0, PT, R21, R18, PT, P1 ;  /* 0x000000121500720c */ /* 0x000fda0003f04310 */
[----:B------:R-:W-:Y:S05]  /*3e80*/  @!P0 BRA `(.L_x_410) ;  /* 0xfffffff800ac8947 */ /* 0x000fea000383ffff */
[----:B------:R-:W-:Y:S05]  /*3e90*/  BSYNC.RECONVERGENT B1 ;  /* 0x0000000000017941 */ /* 0x000fea0003800200 */
.L_x_407:
[----:B------:R-:W-:Y:S01]  /*3ea0*/  ISETP.GE.U32.AND P0, PT, R4, R7, PT ;  /* 0x000000070400720c */ /* 0x000fe20003f06070 */
[----:B------:R-:W-:Y:S03]  /*3eb0*/  BSSY.RECONVERGENT B1, `(.L_x_404) ;  /* 0x000009b000017945 */ /* 0x000fe60003800200 */
[----:B------:R-:W-:-:S13]  /*3ec0*/  ISETP.GE.AND.EX P0, PT, R5, R18, PT, P0 ;  /* 0x000000120500720c */ /* 0x000fda0003f06300 */
[----:B------:R-:W-:Y:S05]  /*3ed0*/  @P0 BRA `(.L_x_411) ;  /* 0x0000000800600947 */ /* 0x000fea0003800000 */
[----:B------:R-:W-:-:S05]  /*3ee0*/  IMAD.IADD R16, R7, 0x1, -R4 ;  /* 0x0000000107107824 */ /* 0x000fca00078e0a04 */
[----:B------:R-:W-:-:S13]  /*3ef0*/  ISETP.GE.AND P0, PT, R11, R16, PT ;  /* 0x000000100b00720c */ /* 0x000fda0003f06270 */
[----:B------:R-:W-:Y:S05]  /*3f00*/  @P0 BRA `(.L_x_411) ;  /* 0x0000000800540947 */ /* 0x000fea0003800000 */
[----:B------:R-:W-:Y:S01]  /*3f10*/  LOP3.LUT R2, RZ, R11, RZ, 0x33, !PT ;  /* 0x0000000bff027212 */ /* 0x000fe200078e33ff */
[----:B------:R-:W-:Y:S01]  /*3f20*/  BSSY.RECONVERGENT B2, `(.L_x_412) ;  /* 0x000002f000027945 */ /* 0x000fe20003800200 */
[----:B------:R-:W-:Y:S02]  /*3f30*/  IMAD.MOV.U32 R17, RZ, RZ, R11 ;  /* 0x000000ffff117224 */ /* 0x000fe400078e000b */
[----:B------:R-:W-:-:S04]  /*3f40*/  IADD3 R7, PT, PT, -R4, R7, R2 ;  /* 0x0000000704077210 */ /* 0x000fc80007ffe102 */
[----:B------:R-:W-:-:S04]  /*3f50*/  LOP3.LUT R2, R7, 0x300, RZ, 0xc0, !PT ;  /* 0x0000030007027812 */ /* 0x000fc800078ec0ff */
[----:B------:R-:W-:-:S13]  /*3f60*/  ISETP.NE.AND P0, PT, R2, 0x300, PT ;  /* 0x000003000200780c */ /* 0x000fda0003f05270 */
[----:B------:R-:W-:Y:S05]  /*3f70*/  @!P0 BRA `(.L_x_413) ;  /* 0x0000000000a48947 */ /* 0x000fea0003800000 */
[----:B------:R-:W-:Y:S01]  /*3f80*/  IADD3 R3, P0, PT, R11, R4, RZ ;  /* 0x000000040b037210 */ /* 0x000fe20007f1e0ff */
[----:B------:R-:W-:Y:S01]  /*3f90*/  IMAD.MOV.U32 R17, RZ, RZ, R11 ;  /* 0x000000ffff117224 */ /* 0x000fe200078e000b */
[----:B------:R-:W-:Y:S02]  /*3fa0*/  LEA.HI R2, R7, 0x1, RZ, 0x18 ;  /* 0x0000000107027811 */ /* 0x000fe400078fc0ff */
[C---:B------:R-:W-:Y:S01]  /*3fb0*/  LEA R12, P1, R3.reuse, R12, 0x2 ;  /* 0x0000000c030c7211 */ /* 0x040fe200078210ff */
[----:B------:R-:W-:Y:S01]  /*3fc0*/  IMAD.X R6, RZ, RZ, R5, P0 ;  /* 0x000000ffff067224 */ /* 0x000fe200000e0605 */
[C---:B------:R-:W-:Y:S02]  /*3fd0*/  IADD3 R14, P0, PT, R3.reuse, R14, RZ ;  /* 0x0000000e030e7210 */ /* 0x040fe40007f1e0ff */
[----:B------:R-:W-:Y:S02]  /*3fe0*/  LOP3.LUT R2, R2, 0x3, RZ, 0xc0, !PT ;  /* 0x0000000302027812 */ /* 0x000fe400078ec0ff */
[----:B------:R-:W-:Y:S01]  /*3ff0*/  LEA.HI.X R3, R3, R13, R6, 0x2, P1 ;  /* 0x0000000d03037211 */ /* 0x000fe200008f1406 */
[----:B------:R-:W-:-:S02]  /*4000*/  IMAD.X R15, R6, 0x1, R15, P0 ;  /* 0x00000001060f7824 */ /* 0x000fc400000e060f */
[----:B------:R-:W-:-:S07]  /*4010*/  IMAD.MOV R6, RZ, RZ, -R2 ;  /* 0x000000ffff067224 */ /* 0x000fce00078e0a02 */
.L_x_416:
[----:B------:R-:W-:-:S06]  /*4020*/  IMAD.MOV.U32 R2, RZ, RZ, R12 ;  /* 0x000000ffff027224 */ /* 0x000fcc00078e000c */
[----:B------:R-:W2:Y:S01]  /*4030*/  LDG.E R2, desc[UR10][R2.64] ;  /* 0x0000000a02027981 */ /* 0x000ea2000c1e1900 */
[----:B------:R-:W-:Y:S01]  /*4040*/  VIADD R6, R6, 0x1 ;  /* 0x0000000106067836 */ /* 0x000fe20000000000 */
[----:B------:R-:W-:Y:S01]  /*4050*/  BSSY.RECONVERGENT B3, `(.L_x_414) ;  /* 0x0000016000037945 */ /* 0x000fe20003800200 */
[----:B------:R-:W-:Y:S01]  /*4060*/  IMAD.MOV.U32 R13, RZ, RZ, R9 ;  /* 0x000000ffff0d7224 */ /* 0x000fe200078e0009 */
[----:B------:R-:W-:Y:S01]  /*4070*/  IADD3 R12, P3, PT, R12, 0x400, RZ ;  /* 0x000004000c0c7810 */ /* 0x000fe20007f7e0ff */
[----:B------:R-:W-:Y:S01]  /*4080*/  IMAD.MOV.U32 R18, RZ, RZ, R8 ;  /* 0x000000ffff127224 */ /* 0x000fe200078e0008 */
[----:B------:R-:W-:Y:S01]  /*4090*/  ISETP.NE.AND P2, PT, R6, RZ, PT ;  /* 0x000000ff0600720c */ /* 0x000fe20003f45270 */
[----:B------:R-:W-:Y:S02]  /*40a0*/  IMAD.MOV.U32 R19, RZ, RZ, R10 ;  /* 0x000000ffff137224 */ /* 0x000fe400078e000a */
        /* <DEDUP_REMOVED lines=16> */
.L_x_415:
[----:B------:R-:W-:Y:S05]  /*41b0*/  BSYNC.RECONVERGENT B3 ;  /* 0x0000000000037941 */ /* 0x000fea0003800200 */
.L_x_414:
[----:B------:R-:W-:Y:S01]  /*41c0*/  IADD3 R14, P0, PT, R14, 0x100, RZ ;  /* 0x000001000e0e7810 */ /* 0x000fe20007f1e0ff */
[----:B------:R-:W-:Y:S02]  /*41d0*/  VIADD R17, R17, 0x100 ;  /* 0x0000010011117836 */ /* 0x000fe40000000000 */
[----:B------:R-:W-:Y:S02]  /*41e0*/  IMAD.X R3, RZ, RZ, R3, P3 ;  /* 0x000000ffff037224 */ /* 0x000fe400018e0603 */
[----:B------:R-:W-:Y:S01]  /*41f0*/  IMAD.X R15, RZ, RZ, R15, P0 ;  /* 0x000000ffff0f7224 */ /* 0x000fe200000e060f */
[----:B------:R-:W-:Y:S07]  /*4200*/  @P2 BRA `(.L_x_416) ;  /* 0xfffffffc00842947 */ /* 0x000fee000383ffff */
.L_x_413:
[----:B------:R-:W-:Y:S05]  /*4210*/  BSYNC.RECONVERGENT B2 ;  /* 0x0000000000027941 */ /* 0x000fea0003800200 */
.L_x_412:
[----:B------:R-:W-:-:S13]  /*4220*/  ISETP.GE.U32.AND P0, PT, R7, 0x300, PT ;  /* 0x000003000700780c */ /* 0x000fda0003f06070 */
[----:B------:R-:W-:Y:S05]  /*4230*/  @!P0 BRA `(.L_x_411) ;  /* 0x0000000400888947 */ /* 0x000fea0003800000 */
[----:B------:R-:W0:Y:S01]  /*4240*/  LDC.64 R6, c[0x0][0x380] ;  /* 0x0000e000ff067b82 */ /* 0x000e220000000a00 */
[----:B------:R-:W-:-:S07]  /*4250*/  VIADD R13, R17, 0x200 ;  /* 0x00000200110d7836 */ /* 0x000fce0000000000 */
[----:B------:R-:W1:Y:S02]  /*4260*/  LDC.64 R2, c[0x0][0x388] ;  /* 0x0000e200ff027b82 */ /* 0x000e640000000a00 */
.L_x_425:
[----:B------:R-:W-:-:S05]  /*4270*/  VIADD R15, R13, 0xfffffe00 ;  /* 0xfffffe000d0f7836 */ /* 0x000fca0000000000 */
[----:B------:R-:W-:-:S05]  /*4280*/  IADD3 R19, P0, PT, R15, R4, RZ ;  /* 0x000000040f137210 */ /* 0x000fca0007f1e0ff */
[----:B------:R-:W-:Y:S01]  /*4290*/  IMAD.X R20, RZ, RZ, R5, P0 ;  /* 0x000000ffff147224 */ /* 0x000fe200000e0605 */
[----:B0-----:R-:W-:-:S04]  /*42a0*/  LEA R14, P0, R19, R6, 0x2 ;  /* 0x00000006130e7211 */ /* 0x001fc800078010ff */
[----:B------:R-:W-:-:S05]  /*42b0*/  LEA.HI.X R15, R19, R7, R20, 0x2, P0 ;  /* 0x00000007130f7211 */ /* 0x000fca00000f1414 */
[----:B------:R-:W2:Y:S04]  /*42c0*/  LDG.E R25, desc[UR10][R14.64] ;  /* 0x0000000a0e197981 */ /* 0x000ea8000c1e1900 */
[----:B------:R0:W5:Y:S04]  /*42d0*/  LDG.E R18, desc[UR10][R14.64+0x400] ;  /* 0x0004000a0e127981 */ /* 0x000168000c1e1900 */
        /* <DEDUP_REMOVED lines=22> */
.L_x_418:
[----:B------:R-:W-:Y:S05]  /*4440*/  BSYNC.RECONVERGENT B2 ;  /* 0x0000000000027941 */ /* 0x000fea0003800200 */
.L_x_417:
[----:B-----5:R-:W-:Y:S01]  /*4450*/  ISETP.GE.AND P0, PT, R19, R18, PT ;  /* 0x000000121300720c */ /* 0x020fe20003f06270 */
[----:B------:R-:W-:Y:S01]  /*4460*/  BSSY.RECONVERGENT B2, `(.L_x_419) ;  /* 0x0000013000027945 */ /* 0x000fe20003800200 */
[----:B------:R-:W-:Y:S01]  /*4470*/  IADD3 R21, P1, P2, R4, R2, R21 ;  /* 0x0000000204157210 */ /* 0x000fe20007a3e015 */
[----:B------:R-:W-:Y:S02]  /*4480*/  VIADD R15, R13, 0x100 ;  /* 0x000001000d0f7836 */ /* 0x000fe40000000000 */
[----:B------:R-:W-:Y:S01]  /*4490*/  IMAD.MOV.U32 R9, RZ, RZ, R18 ;  /* 0x000000ffff097224 */ /* 0x000fe200078e0012 */
[----:B------:R-:W-:Y:S01]  /*44a0*/  IADD3.X R23, PT, PT, R5, R3, RZ, P1, P2 ;  /* 0x0000000305177210 */ /* 0x000fe20000fe44ff */
[----:B------:R-:W-:-:S04]  /*44b0*/  IMAD.MOV.U32 R8, RZ, RZ, R21 ;  /* 0x000000ffff087224 */ /* 0x000fc800078e0015 */
[----:B------:R-:W-:Y:S02]  /*44c0*/  IMAD.MOV.U32 R10, RZ, RZ, R23 ;  /* 0x000000ffff0a7224 */ /* 0x000fe400078e0017 */
        /* <DEDUP_REMOVED lines=12> */
.L_x_420:
[----:B------:R-:W-:Y:S05]  /*4590*/  BSYNC.RECONVERGENT B2 ;  /* 0x0000000000027941 */ /* 0x000fea0003800200 */
.L_x_419:
[----:B------:R-:W-:Y:S01]  /*45a0*/  ISETP.GE.AND P0, PT, R9, R12, PT ;  /* 0x0000000c0900720c */ /* 0x000fe20003f06270 */
[----:B------:R-:W-:Y:S01]  /*45b0*/  BSSY.RECONVERGENT B2, `(.L_x_421) ;  /* 0x0000013000027945 */ /* 0x000fe20003800200 */
[CC--:B------:R-:W-:Y:S01]  /*45c0*/  IADD3 R19, P1, P4, R4.reuse, R2.reuse, R13 ;  /* 0x0000000204137210 */ /* 0x0c0fe20007c3e00d */
[----:B------:R-:W-:Y:S01]  /*45d0*/  IMAD.MOV.U32 R14, RZ, RZ, R12 ;  /* 0x000000ffff0e7224 */ /* 0x000fe200078e000c */
[----:B------:R-:W-:Y:S02]  /*45e0*/  IADD3 R20, P2, P3, R4, R2, R15 ;  /* 0x0000000204147210 */ /* 0x000fe40007b5e00f */
        /* <DEDUP_REMOVED lines=15> */
.L_x_422:
[----:B------:R-:W-:Y:S05]  /*46e0*/  BSYNC.RECONVERGENT B2 ;  /* 0x0000000000027941 */ /* 0x000fea0003800200 */
.L_x_421:
        /* <DEDUP_REMOVED lines=18> */
.L_x_424:
[----:B------:R-:W-:Y:S05]  /*4810*/  BSYNC.RECONVERGENT B2 ;  /* 0x0000000000027941 */ /* 0x000fea0003800200 */
.L_x_423:
[C---:B------:R-:W-:Y:S02]  /*4820*/  VIADD R15, R13.reuse, 0x200 ;  /* 0x000002000d0f7836 */ /* 0x040fe40000000000 */
[----:B------:R-:W-:-:S03]  /*4830*/  VIADD R13, R13, 0x400 ;  /* 0x000004000d0d7836 */ /* 0x000fc60000000000 */
[----:B------:R-:W-:-:S13]  /*4840*/  ISETP.GE.AND P0, PT, R15, R16, PT ;  /* 0x000000100f00720c */ /* 0x000fda0003f06270 */
[----:B------:R-:W-:Y:S05]  /*4850*/  @!P0 BRA `(.L_x_425) ;  /* 0xfffffff800848947 */ /* 0x000fea000383ffff */
.L_x_411:
[----:B------:R-:W-:Y:S05]  /*4860*/  BSYNC.RECONVERGENT B1 ;  /* 0x0000000000017941 */ /* 0x000fea0003800200 */
.L_x_404:
        /* <DEDUP_REMOVED lines=31> */
.L_x_427:
[----:B------:R-:W-:Y:S05]  /*4a60*/  BSYNC.RECONVERGENT B1 ;  /* 0x0000000000017941 */ /* 0x000fea0003800200 */
.L_x_426:
        /* <DEDUP_REMOVED lines=24> */
.L_x_429:
[----:B------:R-:W-:Y:S05]  /*4bf0*/  BSYNC.RECONVERGENT B1 ;  /* 0x0000000000017941 */ /* 0x000fea0003800200 */
.L_x_428:
        /* <DEDUP_REMOVED lines=24> */
.L_x_431:
[----:B------:R-:W-:Y:S05]  /*4d80*/  BSYNC.RECONVERGENT B1 ;  /* 0x0000000000017941 */ /* 0x000fea0003800200 */
.L_x_430:
        /* <DEDUP_REMOVED lines=24> */
.L_x_433:
[----:B------:R-:W-:Y:S05]  /*4f10*/  BSYNC.RECONVERGENT B1 ;  /* 0x0000000000017941 */ /* 0x000fea0003800200 */
.L_x_432:
[----:B0-----:R0:W0:Y:S01]  /*4f20*/  SHFL.DOWN PT, R2, R3, 0x10, 0x1f ;  /* 0x0a001f0003027f89 */ /* 0x00102200000e0000 */
[----:B------:R-:W-:Y:S01]  /*4f30*/  BSSY.RECONVERGENT B1, `(.L_x_434) ;  /* 0x0000017000017945 */ /* 0x000fe20003800200 */
[----:B--2---:R-:W-:Y:S02]  /*4f40*/  IMAD.MOV.U32 R6, RZ, RZ, R3 ;  /* 0x000000ffff067224 */ /* 0x004fe400078e0003 */
[----:B------:R2:W0:Y:S01]  /*4f50*/  SHFL.DOWN PT, R9, R4, 0x10, 0x1f ;  /* 0x0a001f0004097f89 */ /* 0x00042200000e0000 */
[----:B------:R-:W-:Y:S02]  /*4f60*/  IMAD.MOV.U32 R7, RZ, RZ, R4 ;  /* 0x000000ffff077224 */ /* 0x000fe400078e0004 */
[----:B----4-:R-:W-:Y:S01]  /*4f70*/  IMAD.MOV.U32 R8, RZ, RZ, R5 ;  /* 0x000000ffff087224 */ /* 0x010fe200078e0005 */
        /* <DEDUP_REMOVED lines=18> */
.L_x_435:
[----:B------:R-:W-:Y:S05]  /*50a0*/  BSYNC.RECONVERGENT B1 ;  /* 0x0000000000017941 */ /* 0x000fea0003800200 */
.L_x_434:
        /* <DEDUP_REMOVED lines=12> */
.L_x_437:
[----:B------:R-:W-:Y:S05]  /*5170*/  BSYNC.RECONVERGENT B1 ;  /* 0x0000000000017941 */ /* 0x000fea0003800200 */
.L_x_436:
[----:B------:R-:W-:Y:S01]  /*5180*/  BAR.SYNC.DEFER_BLOCKING 0x0 ;  /* 0x0000000000007b1d */ /* 0x000fe20000010000 */
[----:B------:R-:W-:-:S13]  /*5190*/  ISETP.NE.AND P2, PT, R11, RZ, PT ;  /* 0x000000ff0b00720c */ /* 0x000fda0003f45270 */
[----:B------:R-:W-:Y:S05]  /*51a0*/  @P2 BRA `(.L_x_367) ;  /* 0x0000000800342947 */ /* 0x000fea0003800000 */
[----:B0---4-:R-:W0:Y:S01]  /*51b0*/  S2R R3, SR_CgaCtaId ;  /* 0x0000000000037919 */ /* 0x011e220000008800 */
[----:B------:R-:W-:Y:S01]  /*51c0*/  MOV R2, 0x400 ;  /* 0x0000040000027802 */ /* 0x000fe20000000f00 */
[----:B------:R-:W-:Y:S03]  /*51d0*/  BSSY.RECONVERGENT B1, `(.L_x_438) ;  /* 0x0000016000017945 */ /* 0x000fe60003800200 */
[----:B0-----:R-:W-:-:S05]  /*51e0*/  LEA R25, R3, R2, 0x18 ;  /* 0x0000000203197211 */ /* 0x001fca00078ec0ff */
[----:B------:R-:W0:Y:S04]  /*51f0*/  LDS R3, [R25+0x18] ;  /* 0x0000180019037984 */ /* 0x000e280000000800 */
[----:B--2---:R-:W2:Y:S04]  /*5200*/  LDS.64 R4, [R25+0x20] ;  /* 0x0000200019047984 */ /* 0x004ea80000000a00 */
        /* <DEDUP_REMOVED lines=18> */
.L_x_439:
[----:B------:R-:W-:Y:S05]  /*5330*/  BSYNC.RECONVERGENT B1 ;  /* 0x0000000000017941 */ /* 0x000fea0003800200 */
.L_x_438:
        /* <DEDUP_REMOVED lines=10> */
[----:B------:R0:W1:Y:S04]  /*53e0*/  LDS.64 R10, [R25+0x60] ;  /* 0x00006000190a7984 */ /* 0x0000680000000a00 */
[----:B---3--:R3:W1:Y:S04]  /*53f0*/  LDS.64 R12, [R25+0x70] ;  /* 0x00007000190c7984 */ /* 0x0086680000000a00 */
        /* <DEDUP_REMOVED lines=15> */
.L_x_441:
[----:B------:R-:W-:Y:S05]  /*54f0*/  BSYNC.RECONVERGENT B1 ;  /* 0x0000000000017941 */ /* 0x000fea0003800200 */
.L_x_440:
        /* <DEDUP_REMOVED lines=17> */
.L_x_443:
[----:B------:R-:W-:Y:S05]  /*5610*/  BSYNC.RECONVERGENT B1 ;  /* 0x0000000000017941 */ /* 0x000fea0003800200 */
.L_x_442:
        /* <DEDUP_REMOVED lines=17> */
.L_x_445:
[----:B------:R-:W-:Y:S05]  /*5730*/  BSYNC.RECONVERGENT B1 ;  /* 0x0000000000017941 */ /* 0x000fea0003800200 */
.L_x_444:
        /* <DEDUP_REMOVED lines=17> */
.L_x_447:
[----:B------:R-:W-:Y:S05]  /*5850*/  BSYNC.RECONVERGENT B1 ;  /* 0x0000000000017941 */ /* 0x000fea0003800200 */
.L_x_446:
        /* <DEDUP_REMOVED lines=17> */
.L_x_449:
[----:B------:R-:W-:Y:S05]  /*5970*/  BSYNC.RECONVERGENT B1 ;  /* 0x0000000000017941 */ /* 0x000fea0003800200 */
.L_x_448:
        /* <DEDUP_REMOVED lines=16> */
.L_x_367:
[----:B------:R-:W-:Y:S05]  /*5a80*/  BSYNC.RECONVERGENT B0 ;  /* 0x0000000000007941 */ /* 0x000fea0003800200 */
.L_x_334:
[----:B------:R-:W-:Y:S05]  /*5a90*/  @P2 EXIT ;  /* 0x000000000000294d */ /* 0x000fea0003800000 */
[----:B0-234-:R-:W0:Y:S01]  /*5aa0*/  LDC.64 R2, c[0x0][0x390] ;  /* 0x0000e400ff027b82 */ /* 0x01de220000000a00 */
[----:B------:R-:W-:Y:S02]  /*5ab0*/  IMAD.MOV.U32 R9, RZ, RZ, R8 ;  /* 0x000000ffff097224 */ /* 0x000fe400078e0008 */
[----:B------:R-:W-:Y:S02]  /*5ac0*/  IMAD.MOV.U32 R8, RZ, RZ, R7 ;  /* 0x000000ffff087224 */ /* 0x000fe400078e0007 */
[----:B0-----:R-:W-:-:S05]  /*5ad0*/  IMAD.WIDE.U32 R2, R0, 0x10, R2 ;  /* 0x0000001000027825 */ /* 0x001fca00078e0002 */
[----:B------:R-:W-:Y:S04]  /*5ae0*/  STG.E.64 desc[UR10][R2.64+0x8], R8 ;  /* 0x0000080802007986 */ /* 0x000fe8000c101b0a */
[----:B------:R-:W-:Y:S01]  /*5af0*/  STG.E desc[UR10][R2.64], R6 ;  /* 0x0000000602007986 */ /* 0x000fe2000c10190a */
[----:B------:R-:W-:Y:S05]  /*5b00*/  EXIT ;  /* 0x000000000000794d */ /* 0x000fea0003800000 */
.L_x_450:
        /* <DEDUP_REMOVED lines=15> */
.L_x_914:


//--------------------- .text._ZN6thrust24THRUST_300001_SM_1000_NS8cuda_cub4core6detail13_kernel_agentINS1_8__reduce11ReduceAgentINS0_12zip_iteratorIN4cuda3std3__45tupleIJNS0_6detail15normal_iteratorINS0_10device_ptrIiEEEENS0_17counting_iteratorIlNS0_11use_defaultESI_SI_EEEEEEEPNSB_IJilEEESM_lNS1_9__extrema9arg_max_fIilNSA_4lessIiEEEEEEJSL_SN_lSS_EEEvDpT0_ --------------------------
	.section	.text._ZN6thrust24THRUST_300001_SM_1000_NS8cuda_cub4core6detail13_kernel_agentINS1_8__reduce11ReduceAgentINS0_12zip_iteratorIN4cuda3std3__45tupleIJNS0_6detail15normal_iteratorINS0_10device_ptrIiEEEENS0_17counting_iteratorIlNS0_11use_defaultESI_SI_EEEEEEEPNSB_IJilEEESM_lNS1_9__extrema9arg_max_fIilNSA_4lessIiEEEEEEJSL_SN_lSS_EEEvDpT0_,"ax",@progbits
	.align	128
        .global         _ZN6thrust24THRUST_300001_SM_1000_NS8cuda_cub4core6detail13_kernel_agentINS1_8__reduce11ReduceAgentINS0_12zip_iteratorIN4cuda3std3__45tupleIJNS0_6detail15normal_iteratorINS0_10device_ptrIiEEEENS0_17counting_iteratorIlNS0_11use_defaultESI_SI_EEEEEEEPNSB_IJilEEESM_lNS1_9__extrema9arg_max_fIilNSA_4lessIiEEEEEEJSL_SN_lSS_EEEvDpT0_
        .type           _ZN6thrust24THRUST_300001_SM_1000_NS8cuda_cub4core6detail13_kernel_agentINS1_8__reduce11ReduceAgentINS0_12zip_iteratorIN4cuda3std3__45tupleIJNS0_6detail15normal_iteratorINS0_10device_ptrIiEEEENS0_17counting_iteratorIlNS0_11use_defaultESI_SI_EEEEEEEPNSB_IJilEEESM_lNS1_9__extrema9arg_max_fIilNSA_4lessIiEEEEEEJSL_SN_lSS_EEEvDpT0_,@function
        .size           _ZN6thrust24THRUST_300001_SM_1000_NS8cuda_cub4core6detail13_kernel_agentINS1_8__reduce11ReduceAgentINS0_12zip_iteratorIN4cuda3std3__45tupleIJNS0_6detail15normal_iteratorINS0_10device_ptrIiEEEENS0_17counting_iteratorIlNS0_11use_defaultESI_SI_EEEEEEEPNSB_IJilEEESM_lNS1_9__extrema9arg_max_fIilNSA_4lessIiEEEEEEJSL_SN_lSS_EEEvDpT0_,(.L_x_915 - _ZN6thrust24THRUST_300001_SM_1000_NS8cuda_cub4core6detail13_kernel_agentINS1_8__reduce11ReduceAgentINS0_12zip_iteratorIN4cuda3std3__45tupleIJNS0_6detail15normal_iteratorINS0_10device_ptrIiEEEENS0_17counting_iteratorIlNS0_11use_defaultESI_SI_EEEEEEEPNSB_IJilEEESM_lNS1_9__extrema9arg_max_fIilNSA_4lessIiEEEEEEJSL_SN_lSS_EEEvDpT0_)
        .other          _ZN6thrust24THRUST_300001_SM_1000_NS8cuda_cub4core6detail13_kernel_agentINS1_8__reduce11ReduceAgentINS0_12zip_iteratorIN4cuda3std3__45tupleIJNS0_6detail15normal_iteratorINS0_10device_ptrIiEEEENS0_17counting_iteratorIlNS0_11use_defaultESI_SI_EEEEEEEPNSB_IJilEEESM_lNS1_9__extrema9arg_max_fIilNSA_4lessIiEEEEEEJSL_SN_lSS_EEEvDpT0_,@"STO_CUDA_ENTRY STV_DEFAULT"
_ZN6thrust24THRUST_300001_SM_1000_NS8cuda_cub4core6detail13_kernel_agentINS1_8__reduce11ReduceAgentINS0_12zip_iteratorIN4cuda3std3__45tupleIJNS0_6detail15normal_iteratorINS0_10device_ptrIiEEEENS0_17counting_iteratorIlNS0_11use_defaultESI_SI_EEEEEEEPNSB_IJilEEESM_lNS1_9__extrema9arg_max_fIilNSA_4lessIiEEEEEEJSL_SN_lSS_EEEvDpT0_:
.text._ZN6thrust24THRUST_300001_SM_1000_NS8cuda_cub4core6detail13_kernel_agentINS1_8__reduce11ReduceAgentINS0_12zip_iteratorIN4cuda3std3__45tupleIJNS0_6detail15normal_iteratorINS0_10device_ptrIiEEEENS0_17counting_iteratorIlNS0_11use_defaultESI_SI_EEEEEEEPNSB_IJilEEESM_lNS1_9__extrema9arg_max_fIilNSA_4lessIiEEEEEEJSL_SN_lSS_EEEvDpT0_:
[----:B------:R-:W-:Y:S01]  /*0000*/  LDC R1, c[0x0][0x37c] ;  /* 0x0000df00ff017b82 */ /* 0x000fe20000000800 */
[----:B------:R-:W0:Y:S02]  /*0010*/  LDCU.64 UR4, c[0x0][0x398] ;  /* 0x00007300ff0477ac */ /* 0x000e240008000a00 */
[----:B0-----:R-:W-:-:S04]  /*0020*/  ISETP.NE.U32.AND P0, PT, RZ, UR4, PT ;  /* 0x00000004ff007c0c */ /* 0x001fc8000bf05070 */
[----:B------:R-:W-:-:S13]  /*0030*/  ISETP.NE.AND.EX P0, PT, RZ, UR5, PT, P0 ;  /* 0x00000005ff007c0c */ /* 0x000fda000bf05300 */
[----:B------:R-:W-:Y:S05]  /*0040*/  @!P0 EXIT ;  /* 0x000000000000894d */ /* 0x000fea0003800000 */
[----:B------:R-:W-:Y:S01]  /*0050*/  UISETP.GT.U32.AND UP0, UPT, UR4, 0x4ff, UPT ;  /* 0x000004ff0400788c */ /* 0x000fe2000bf04070 */
[----:B------:R-:W-:Y:S01]  /*0060*/  BSSY.RECONVERGENT B0, `(.L_x_451) ;  /* 0x0000558000007945 */ /* 0x000fe20003800200 */
[----:B------:R-:W0:Y:S02]  /*0070*/  LDCU.64 UR8, c[0x0][0x358] ;  /* 0x00006b00ff0877ac */ /* 0x000e240008000a00 */
[----:B------:R-:W-:-:S09]  /*0080*/  UISETP.GT.AND.EX UP0, UPT, UR5, URZ, UPT, UP0 ;  /* 0x000000ff0500728c */ /* 0x000fd2000bf04300 */
[----:B------:R-:W-:Y:S05]  /*0090*/  BRA.U UP0, `(.L_x_452) ;  /* 0x0000003100a87547 */ /* 0x000fea000b800000 */
[----:B------:R-:W1:Y:S01]  /*00a0*/  S2R R0, SR_TID.X ;  /* 0x0000000000007919 */ /* 0x000e620000002100 */
[----:B------:R-:W2:Y:S01]  /*00b0*/  LDCU UR5, c[0x0][0x398] ;  /* 0x00007300ff0577ac */ /* 0x000ea20008000800 */
[----:B------:R-:W-:Y:S01]  /*00c0*/  BSSY.RECONVERGENT B1, `(.L_x_453) ;  /* 0x000000d000017945 */ /* 0x000fe20003800200 */
[----:B------:R-:W-:Y:S01]  /*00d0*/  CS2R R6, SRZ ;  /* 0x0000000000067805 */ /* 0x000fe2000001ff00 */
[----:B------:R-:W-:Y:S01]  /*00e0*/  IMAD.MOV.U32 R8, RZ, RZ, RZ ;  /* 0x000000ffff087224 */ /* 0x000fe200078e00ff */
[----:B-1----:R-:W-:Y:S01]  /*00f0*/  ISETP.GE.AND P0, PT, R0, UR4, PT ;  /* 0x0000000400007c0c */ /* 0x002fe2000bf06270 */
[----:B------:R-:W-:-:S12]  /*0100*/  IMAD.MOV.U32 R9, RZ, RZ, R0 ;  /* 0x000000ffff097224 */ /* 0x000fd800078e0000 */
[----:B--2---:R-:W-:Y:S05]  /*0110*/  @P0 BRA `(.L_x_454) ;  /* 0x00000000001c0947 */ /* 0x004fea0003800000 */
[----:B------:R-:W1:Y:S01]  /*0120*/  LDC.64 R2, c[0x0][0x380] ;  /* 0x0000e000ff027b82 */ /* 0x000e620000000a00 */
[----:B------:R-:W2:Y:S01]  /*0130*/  LDCU.64 UR6, c[0x0][0x388] ;  /* 0x00007100ff0677ac */ /* 0x000ea20008000a00 */
[----:B-1----:R-:W-:-:S05]  /*0140*/  IMAD.WIDE.U32 R2, R0, 0x4, R2 ;  /* 0x0000000400027825 */ /* 0x002fca00078e0002 */
[----:B0-----:R1:W5:Y:S01]  /*0150*/  LDG.E R6, desc[UR8][R2.64] ;  /* 0x0000000802067981 */ /* 0x001362000c1e1900 */
[C---:B--2---:R-:W-:Y:S01]  /*0160*/  IADD3 R7, P0, PT, R0.reuse, UR6, RZ ;  /* 0x0000000600077c10 */ /* 0x044fe2000ff1e0ff */
[----:B------:R-:W-:-:S04]  /*0170*/  VIADD R9, R0, 0x100 ;  /* 0x0000010000097836 */ /* 0x000fc80000000000 */
[----:B------:R-:W-:-:S08]  /*0180*/  IMAD.X R8, RZ, RZ, UR7, P0 ;  /* 0x00000007ff087e24 */ /* 0x000fd000080e06ff */
.L_x_454:
[----:B0-----:R-:W-:Y:S05]  /*0190*/  BSYNC.RECONVERGENT B1 ;  /* 0x0000000000017941 */ /* 0x001fea0003800200 */
.L_x_453:
        /* <DEDUP_REMOVED lines=10> */
[----:B------:R-:W1:Y:S01]  /*0240*/  LDCU.64 UR6, c[0x0][0x388] ;  /* 0x00007100ff0677ac */ /* 0x000e620008000a00 */
[----:B------:R-:W-:-:S04]  /*0250*/  LEA.HI R4, R11, 0x1, RZ, 0x18 ;  /* 0x000000010b047811 */ /* 0x000fc800078fc0ff */
[----:B------:R-:W-:-:S05]  /*0260*/  LOP3.LUT R4, R4, 0x3, RZ, 0xc0, !PT ;  /* 0x0000000304047812 */ /* 0x000fca00078ec0ff */
[----:B------:R-:W-:Y:S01]  /*0270*/  IMAD.MOV R4, RZ, RZ, -R4 ;  /* 0x000000ffff047224 */ /* 0x000fe200078e0a04 */
[C---:B-1----:R-:W-:Y:S01]  /*0280*/  IADD3 R5, P0, PT, R9.reuse, UR6, RZ ;  /* 0x0000000609057c10 */ /* 0x042fe2000ff1e0ff */
[----:B0-----:R-:W-:-:S04]  /*0290*/  IMAD.WIDE.U32 R2, R9, 0x4, R2 ;  /* 0x0000000409027825 */ /* 0x001fc800078e0002 */
[----:B------:R-:W-:-:S08]  /*02a0*/  IMAD.X R10, RZ, RZ, UR7, P0 ;  /* 0x00000007ff0a7e24 */ /* 0x000fd000080e06ff */
.L_x_461:
[----:B------:R0:W2:Y:S01]  /*02b0*/  LDG.E R15, desc[UR8][R2.64] ;  /* 0x00000008020f7981 */ /* 0x0000a2000c1e1900 */
[----:B------:R-:W-:Y:S01]  /*02c0*/  VIADD R4, R4, 0x1 ;  /* 0x0000000104047836 */ /* 0x000fe20000000000 */
[----:B------:R-:W-:Y:S01]  /*02d0*/  BSSY.RECONVERGENT B3, `(.L_x_459) ;  /* 0x0000016000037945 */ /* 0x000fe20003800200 */
[----:B------:R-:W-:Y:S02]  /*02e0*/  IMAD.MOV.U32 R14, RZ, RZ, R7 ;  /* 0x000000ffff0e7224 */ /* 0x000fe400078e0007 */
[----:B------:R-:W-:Y:S01]  /*02f0*/  IMAD.MOV.U32 R13, RZ, RZ, R8 ;  /* 0x000000ffff0d7224 */ /* 0x000fe200078e0008 */
[----:B------:R-:W-:Y:S01]  /*0300*/  ISETP.NE.AND P2, PT, R4, RZ, PT ;  /* 0x000000ff0400720c */ /* 0x000fe20003f45270 */
[----:B-----5:R-:W-:Y:S02]  /*0310*/  IMAD.MOV.U32 R12, RZ, RZ, R6 ;  /* 0x000000ffff0c7224 */ /* 0x020fe400078e0006 */
[----:B------:R-:W-:Y:S01]  /*0320*/  IMAD.MOV.U32 R7, RZ, RZ, R5 ;  /* 0x000000ffff077224 */ /* 0x000fe200078e0005 */
[----:B0-----:R-:W-:Y:S01]  /*0330*/  IADD3 R2, P3, PT, R2, 0x400, RZ ;  /* 0x0000040002027810 */ /* 0x001fe20007f7e0ff */
        /* <DEDUP_REMOVED lines=15> */
.L_x_460:
[----:B------:R-:W-:Y:S05]  /*0430*/  BSYNC.RECONVERGENT B3 ;  /* 0x0000000000037941 */ /* 0x000fea0003800200 */
.L_x_459:
[----:B------:R-:W-:Y:S01]  /*0440*/  IADD3 R5, P0, PT, R5, 0x100, RZ ;  /* 0x0000010005057810 */ /* 0x000fe20007f1e0ff */
[----:B------:R-:W-:Y:S02]  /*0450*/  VIADD R9, R9, 0x100 ;  /* 0x0000010009097836 */ /* 0x000fe40000000000 */
[----:B------:R-:W-:Y:S02]  /*0460*/  IMAD.X R3, RZ, RZ, R3, P3 ;  /* 0x000000ffff037224 */ /* 0x000fe400018e0603 */
[----:B------:R-:W-:Y:S01]  /*0470*/  IMAD.X R10, RZ, RZ, R10, P0 ;  /* 0x000000ffff0a7224 */ /* 0x000fe200000e060a */
[----:B------:R-:W-:Y:S07]  /*0480*/  @P2 BRA `(.L_x_461) ;  /* 0xfffffffc00882947 */ /* 0x000fee000383ffff */
.L_x_458:
[----:B------:R-:W-:Y:S05]  /*0490*/  BSYNC.RECONVERGENT B2 ;  /* 0x0000000000027941 */ /* 0x000fea0003800200 */
.L_x_457:
[----:B------:R-:W-:-:S13]  /*04a0*/  ISETP.GE.U32.AND P0, PT, R11, 0x300, PT ;  /* 0x000003000b00780c */ /* 0x000fda0003f06070 */
[----:B------:R-:W-:Y:S05]  /*04b0*/  @!P0 BRA `(.L_x_456) ;  /* 0x00000004007c8947 */ /* 0x000fea0003800000 */
[----:B------:R-:W0:Y:S01]  /*04c0*/  LDC.64 R4, c[0x0][0x380] ;  /* 0x0000e000ff047b82 */ /* 0x000e220000000a00 */
[----:B------:R-:W-:-:S07]  /*04d0*/  VIADD R10, R9, 0x200 ;  /* 0x00000200090a7836 */ /* 0x000fce0000000000 */
[----:B------:R-:W1:Y:S02]  /*04e0*/  LDC.64 R2, c[0x0][0x388] ;  /* 0x0000e200ff027b82 */ /* 0x000e640000000a00 */
.L_x_470:
[----:B------:R-:W-:-:S04]  /*04f0*/  VIADD R15, R10, 0xfffffe00 ;  /* 0xfffffe000a0f7836 */ /* 0x000fc80000000000 */
[----:B0-----:R-:W-:-:S05]  /*0500*/  IMAD.WIDE R12, R15, 0x4, R4 ;  /* 0x000000040f0c7825 */ /* 0x001fca00078e0204 */
[----:B------:R-:W2:Y:S04]  /*0510*/  LDG.E R21, desc[UR8][R12.64] ;  /* 0x000000080c157981 */ /* 0x000ea8000c1e1900 */
[----:B-----5:R0:W5:Y:S04]  /*0520*/  LDG.E R23, desc[UR8][R12.64+0x400] ;  /* 0x000400080c177981 */ /* 0x020168000c1e1900 */
[----:B------:R0:W5:Y:S04]  /*0530*/  LDG.E R9, desc[UR8][R12.64+0x800] ;  /* 0x000800080c097981 */ /* 0x000168000c1e1900 */
[----:B------:R0:W5:Y:S01]  /*0540*/  LDG.E R11, desc[UR8][R12.64+0xc00] ;  /* 0x000c00080c0b7981 */ /* 0x000162000c1e1900 */
[C---:B-1----:R-:W-:Y:S01]  /*0550*/  IADD3 R18, P1, PT, R15.reuse, R2, RZ ;  /* 0x000000020f127210 */ /* 0x042fe20007f3e0ff */
[----:B------:R-:W-:Y:S03]  /*0560*/  BSSY.RECONVERGENT B2, `(.L_x_462) ;  /* 0x0000013000027945 */ /* 0x000fe60003800200 */
[----:B------:R-:W-:Y:S01]  /*0570*/  LEA.HI.X.SX32 R19, R15, R3, 0x1, P1 ;  /* 0x000000030f137211 */ /* 0x000fe200008f0eff */
[----:B------:R-:W-:-:S02]  /*0580*/  VIADD R15, R10, 0xffffff00 ;  /* 0xffffff000a0f7836 */ /* 0x000fc40000000000 */
        /* <DEDUP_REMOVED lines=16> */
.L_x_463:
[----:B------:R-:W-:Y:S05]  /*0690*/  BSYNC.RECONVERGENT B2 ;  /* 0x0000000000027941 */ /* 0x000fea0003800200 */
.L_x_462:
[----:B-----5:R-:W-:Y:S01]  /*06a0*/  ISETP.GE.AND P0, PT, R14, R23, PT ;  /* 0x000000170e00720c */ /* 0x020fe20003f06270 */
[----:B------:R-:W-:Y:S01]  /*06b0*/  BSSY.RECONVERGENT B2, `(.L_x_464) ;  /* 0x0000013000027945 */ /* 0x000fe20003800200 */
[C---:B------:R-:W-:Y:S01]  /*06c0*/  IADD3 R13, P1, PT, R15.reuse, R2, RZ ;  /* 0x000000020f0d7210 */ /* 0x040fe20007f3e0ff */
[----:B------:R-:W-:Y:S02]  /*06d0*/  VIADD R7, R10, 0x100 ;  /* 0x000001000a077836 */ /* 0x000fe40000000000 */
[----:B------:R-:W-:Y:S01]  /*06e0*/  IMAD.MOV.U32 R6, RZ, RZ, R23 ;  /* 0x000000ffff067224 */ /* 0x000fe200078e0017 */
[----:B------:R-:W-:Y:S01]  /*06f0*/  LEA.HI.X.SX32 R12, R15, R3, 0x1, P1 ;  /* 0x000000030f0c7211 */ /* 0x000fe200008f0eff */
        /* <DEDUP_REMOVED lines=14> */
.L_x_465:
[----:B------:R-:W-:Y:S05]  /*07e0*/  BSYNC.RECONVERGENT B2 ;  /* 0x0000000000027941 */ /* 0x000fea0003800200 */
.L_x_464:
[----:B------:R-:W-:Y:S01]  /*07f0*/  ISETP.GE.AND P0, PT, R6, R9, PT ;  /* 0x000000090600720c */ /* 0x000fe20003f06270 */
[----:B------:R-:W-:Y:S01]  /*0800*/  BSSY.RECONVERGENT B2, `(.L_x_466) ;  /* 0x0000013000027945 */ /* 0x000fe20003800200 */
[CC--:B------:R-:W-:Y:S01]  /*0810*/  IADD3 R17, P1, PT, R10.reuse, R2.reuse, RZ ;  /* 0x000000020a117210 */ /* 0x0c0fe20007f3e0ff */
[----:B------:R-:W-:Y:S01]  /*0820*/  IMAD.MOV.U32 R12, RZ, RZ, R9 ;  /* 0x000000ffff0c7224 */ /* 0x000fe200078e0009 */
[----:B------:R-:W-:Y:S02]  /*0830*/  IADD3 R18, P2, PT, R7, R2, RZ ;  /* 0x0000000207127210 */ /* 0x000fe40007f5e0ff */
        /* <DEDUP_REMOVED lines=15> */
.L_x_467:
[----:B------:R-:W-:Y:S05]  /*0930*/  BSYNC.RECONVERGENT B2 ;  /* 0x0000000000027941 */ /* 0x000fea0003800200 */
.L_x_466:
[----:B------:R-:W-:Y:S01]  /*0940*/  ISETP.GE.AND P0, PT, R12, R11, PT ;  /* 0x0000000b0c00720c */ /* 0x000fe20003f06270 */
[----:B------:R-:W-:Y:S01]  /*0950*/  BSSY.RECONVERGENT B2, `(.L_x_468) ;  /* 0x0000011000027945 */ /* 0x000fe20003800200 */
[----:B------:R-:W-:Y:S01]  /*0960*/  LEA.HI.X.SX32 R9, R7, R3, 0x1, P2 ;  /* 0x0000000307097211 */ /* 0x000fe200010f0eff */
        /* <DEDUP_REMOVED lines=15> */
.L_x_469:
[----:B------:R-:W-:Y:S05]  /*0a60*/  BSYNC.RECONVERGENT B2 ;  /* 0x0000000000027941 */ /* 0x000fea0003800200 */
.L_x_468:
[C---:B------:R-:W-:Y:S02]  /*0a70*/  VIADD R9, R10.reuse, 0x200 ;  /* 0x000002000a097836 */ /* 0x040fe40000000000 */
[----:B------:R-:W-:-:S03]  /*0a80*/  VIADD R10, R10, 0x400 ;  /* 0x000004000a0a7836 */ /* 0x000fc60000000000 */
[----:B------:R-:W-:-:S13]  /*0a90*/  ISETP.GE.AND P0, PT, R9, UR5, PT ;  /* 0x0000000509007c0c */ /* 0x000fda000bf06270 */
[----:B------:R-:W-:Y:S05]  /*0aa0*/  @!P0 BRA `(.L_x_470) ;  /* 0xfffffff800908947 */ /* 0x000fea000383ffff */
.L_x_456:
[----:B------:R-:W-:Y:S05]  /*0ab0*/  BSYNC.RECONVERGENT B1 ;  /* 0x0000000000017941 */ /* 0x000fea0003800200 */
.L_x_455:
[----:B------:R-:W0:Y:S02]  /*0ac0*/  LDCU UR6, c[0x0][0x398] ;  /* 0x00007300ff0677ac */ /* 0x000e240008000800 */
[----:B0-----:R-:W-:-:S09]  /*0ad0*/  UISETP.GE.AND UP0, UPT, UR6, 0x100, UPT ;  /* 0x000001000600788c */ /* 0x001fd2000bf06270 */
[----:B------:R-:W-:Y:S05]  /*0ae0*/  BRA.U !UP0, `(.L_x_471) ;  /* 0x00000011088c7547 */ /* 0x000fea000b800000 */
[----:B------:R-:W0:Y:S01]  /*0af0*/  S2R R11, SR_LANEID ;  /* 0x00000000000b7919 */ /* 0x000e220000000000 */
[----:B------:R-:W-:Y:S01]  /*0b00*/  BSSY.RECONVERGENT B1, `(.L_x_472) ;  /* 0x000001b000017945 */ /* 0x000fe20003800200 */
[----:B------:R-:W-:Y:S01]  /*0b10*/  IMAD.MOV.U32 R9, RZ, RZ, R7 ;  /* 0x000000ffff097224 */ /* 0x000fe200078e0007 */
[----:B-1---5:R1:W2:Y:S01]  /*0b20*/  SHFL.DOWN PT, R3, R6, 0x1, 0x1f ;  /* 0x08201f0006037f89 */ /* 0x0222a200000e0000 */
        /* <DEDUP_REMOVED lines=24> */
.L_x_473:
[----:B------:R-:W-:Y:S05]  /*0cb0*/  BSYNC.RECONVERGENT B1 ;  /* 0x0000000000017941 */ /* 0x000fea0003800200 */
.L_x_472:
[C---:B------:R-:W-:Y:S01]  /*0cc0*/  ISETP.GT.AND P5, PT, R11.reuse, 0x17, PT ;  /* 0x000000170b00780c */ /* 0x040fe20003fa4270 */
[----:B------:R0:W1:Y:S01]  /*0cd0*/  SHFL.DOWN PT, R7, R2, 0x2, 0x1f ;  /* 0x08401f0002077f89 */ /* 0x00006200000e0000 */
[C---:B------:R-:W-:Y:S01]  /*0ce0*/  ISETP.GT.AND P4, PT, R11.reuse, 0xf, PT ;  /* 0x0000000f0b00780c */ /* 0x040fe20003f84270 */
[----:B------:R-:W-:Y:S01]  /*0cf0*/  BSSY.RECONVERGENT B1, `(.L_x_474) ;  /* 0x0000018000017945 */ /* 0x000fe20003800200 */
[----:B------:R-:W-:Y:S01]  /*0d00*/  ISETP.NE.AND P2, PT, R11, RZ, PT ;  /* 0x000000ff0b00720c */ /* 0x000fe20003f45270 */
[----:B------:R0:W2:Y:S01]  /*0d10*/  SHFL.DOWN PT, R6, R9, 0x2, 0x1f ;  /* 0x08401f0009067f89 */ /* 0x0000a200000e0000 */
[----:B------:R-:W-:Y:S02]  /*0d20*/  IMAD.MOV.U32 R4, RZ, RZ, R9 ;  /* 0x000000ffff047224 */ /* 0x000fe400078e0009 */
[----:B------:R-:W-:Y:S01]  /*0d30*/  IMAD.MOV.U32 R5, RZ, RZ, R10 ;  /* 0x000000ffff057224 */ /* 0x000fe200078e000a */
[----:B------:R0:W3:Y:S01]  /*0d40*/  SHFL.DOWN PT, R11, R10, 0x2, 0x1f ;  /* 0x08401f000a0b7f89 */ /* 0x0000e200000e0000 */
[----:B------:R-:W-:Y:S01]  /*0d50*/  IMAD.MOV.U32 R3, RZ, RZ, R2 ;  /* 0x000000ffff037224 */ /* 0x000fe200078e0002 */
[----:B------:R-:W-:Y:S06]  /*0d60*/  @P1 BRA `(.L_x_475) ;  /* 0x0000000000401947 */ /* 0x000fec0003800000 */
        /* <DEDUP_REMOVED lines=16> */
.L_x_475:
[----:B------:R-:W-:Y:S05]  /*0e70*/  BSYNC.RECONVERGENT B1 ;  /* 0x0000000000017941 */ /* 0x000fea0003800200 */
.L_x_474:
[----:B------:R4:W3:Y:S01]  /*0e80*/  SHFL.DOWN PT, R8, R3, 0x4, 0x1f ;  /* 0x08801f0003087f89 */ /* 0x0008e200000e0000 */
[----:B------:R-:W-:Y:S01]  /*0e90*/  BSSY.RECONVERGENT B1, `(.L_x_476) ;  /* 0x0000017000017945 */ /* 0x000fe20003800200 */
[----:B--2---:R-:W-:Y:S02]  /*0ea0*/  IMAD.MOV.U32 R6, RZ, RZ, R4 ;  /* 0x000000ffff067224 */ /* 0x004fe400078e0004 */
[----:B0-----:R4:W0:Y:S01]  /*0eb0*/  SHFL.DOWN PT, R9, R4, 0x4, 0x1f ;  /* 0x08801f0004097f89 */ /* 0x00182200000e0000 */
[----:B-1----:R-:W-:Y:S02]  /*0ec0*/  IMAD.MOV.U32 R7, RZ, RZ, R5 ;  /* 0x000000ffff077224 */ /* 0x002fe400078e0005 */
[----:B------:R-:W-:Y:S01]  /*0ed0*/  IMAD.MOV.U32 R2, RZ, RZ, R3 ;  /* 0x000000ffff027224 */ /* 0x000fe200078e0003 */
[----:B------:R4:W1:Y:S01]  /*0ee0*/  SHFL.DOWN PT, R10, R5, 0x4, 0x1f ;  /* 0x08801f00050a7f89 */ /* 0x00086200000e0000 */
[----:B------:R-:W-:Y:S05]  /*0ef0*/  @P3 BRA `(.L_x_477) ;  /* 0x0000000000403947 */ /* 0x000fea0003800000 */
[----:B---3--:R-:W-:Y:S01]  /*0f00*/  ISETP.GE.AND P0, PT, R3, R8, PT ;  /* 0x000000080300720c */ /* 0x008fe20003f06270 */
        /* <DEDUP_REMOVED lines=15> */
.L_x_477:
[----:B------:R-:W-:Y:S05]  /*1000*/  BSYNC.RECONVERGENT B1 ;  /* 0x0000000000017941 */ /* 0x000fea0003800200 */
.L_x_476:
[----:B0-----:R0:W2:Y:S01]  /*1010*/  SHFL.DOWN PT, R9, R2, 0x8, 0x1f ;  /* 0x09001f0002097f89 */ /* 0x0010a200000e0000 */
[----:B------:R-:W-:Y:S01]  /*1020*/  BSSY.RECONVERGENT B1, `(.L_x_478) ;  /* 0x0000017000017945 */ /* 0x000fe20003800200 */
[----:B----4-:R-:W-:Y:S02]  /*1030*/  IMAD.MOV.U32 R4, RZ, RZ, R6 ;  /* 0x000000ffff047224 */ /* 0x010fe400078e0006 */
[----:B---3--:R0:W3:Y:S01]  /*1040*/  SHFL.DOWN PT, R11, R6, 0x8, 0x1f ;  /* 0x09001f00060b7f89 */ /* 0x0080e200000e0000 */
[----:B------:R-:W-:Y:S02]  /*1050*/  IMAD.MOV.U32 R5, RZ, RZ, R7 ;  /* 0x000000ffff057224 */ /* 0x000fe400078e0007 */
[----:B------:R-:W-:Y:S01]  /*1060*/  IMAD.MOV.U32 R3, RZ, RZ, R2 ;  /* 0x000000ffff037224 */ /* 0x000fe200078e0002 */
[----:B------:R0:W4:Y:S01]  /*1070*/  SHFL.DOWN PT, R8, R7, 0x8, 0x1f ;  /* 0x09001f0007087f89 */ /* 0x00012200000e0000 */
[----:B------:R-:W-:Y:S05]  /*1080*/  @P5 BRA `(.L_x_479) ;  /* 0x0000000000405947 */ /* 0x000fea0003800000 */
[----:B--2---:R-:W-:Y:S01]  /*1090*/  ISETP.GE.AND P0, PT, R2, R9, PT ;  /* 0x000000090200720c */ /* 0x004fe20003f06270 */
        /* <DEDUP_REMOVED lines=15> */
.L_x_479:
[----:B------:R-:W-:Y:S05]  /*1190*/  BSYNC.RECONVERGENT B1 ;  /* 0x0000000000017941 */ /* 0x000fea0003800200 */
.L_x_478:
[----:B0-----:R0:W0:Y:S01]  /*11a0*/  SHFL.DOWN PT, R2, R3, 0x10, 0x1f ;  /* 0x0a001f0003027f89 */ /* 0x00102200000e0000 */
[----:B------:R-:W-:Y:S01]  /*11b0*/  BSSY.RECONVERGENT B1, `(.L_x_480) ;  /* 0x0000017000017945 */ /* 0x000fe20003800200 */
[----:B------:R-:W-:Y:S02]  /*11c0*/  IMAD.MOV.U32 R7, RZ, RZ, R4 ;  /* 0x000000ffff077224 */ /* 0x000fe400078e0004 */
[----:B--2---:R2:W0:Y:S01]  /*11d0*/  SHFL.DOWN PT, R9, R4, 0x10, 0x1f ;  /* 0x0a001f0004097f89 */ /* 0x00442200000e0000 */
[----:B------:R-:W-:Y:S02]  /*11e0*/  IMAD.MOV.U32 R6, RZ, RZ, R5 ;  /* 0x000000ffff067224 */ /* 0x000fe400078e0005 */
[----:B----4-:R-:W-:Y:S01]  /*11f0*/  IMAD.MOV.U32 R8, RZ, RZ, R3 ;  /* 0x000000ffff087224 */ /* 0x010fe200078e0003 */
        /* <DEDUP_REMOVED lines=18> */
.L_x_481:
[----:B------:R-:W-:Y:S05]  /*1320*/  BSYNC.RECONVERGENT B1 ;  /* 0x0000000000017941 */ /* 0x000fea0003800200 */
.L_x_480:
        /* <DEDUP_REMOVED lines=12> */
.L_x_483:
[----:B------:R-:W-:Y:S05]  /*13f0*/  BSYNC.RECONVERGENT B1 ;  /* 0x0000000000017941 */ /* 0x000fea0003800200 */
.L_x_482:
        /* <DEDUP_REMOVED lines=27> */
.L_x_486:
[----:B------:R-:W-:Y:S05]  /*15b0*/  BSYNC.RECONVERGENT B1 ;  /* 0x0000000000017941 */ /* 0x000fea0003800200 */
.L_x_485:
        /* <DEDUP_REMOVED lines=9> */
[----:B---3--:R3:W1:Y:S04]  /*1650*/  LDS.64 R10, [R24+0x50] ;  /* 0x00005000180a7984 */ /* 0x0086680000000a00 */
        /* <DEDUP_REMOVED lines=17> */
.L_x_488:
[----:B------:R-:W-:Y:S05]  /*1770*/  BSYNC.RECONVERGENT B1 ;  /* 0x0000000000017941 */ /* 0x000fea0003800200 */
.L_x_487:
        /* <DEDUP_REMOVED lines=17> */
.L_x_490:
[----:B------:R-:W-:Y:S05]  /*1890*/  BSYNC.RECONVERGENT B1 ;  /* 0x0000000000017941 */ /* 0x000fea0003800200 */
.L_x_489:
        /* <DEDUP_REMOVED lines=17> */
.L_x_492:
[----:B------:R-:W-:Y:S05]  /*19b0*/  BSYNC.RECONVERGENT B1 ;  /* 0x0000000000017941 */ /* 0x000fea0003800200 */
.L_x_491:
        /* <DEDUP_REMOVED lines=17> */
.L_x_494:
[----:B------:R-:W-:Y:S05]  /*1ad0*/  BSYNC.RECONVERGENT B1 ;  /* 0x0000000000017941 */ /* 0x000fea0003800200 */
.L_x_493:
        /* <DEDUP_REMOVED lines=17> */
.L_x_496:
[----:B------:R-:W-:Y:S05]  /*1bf0*/  BSYNC.RECONVERGENT B1 ;  /* 0x0000000000017941 */ /* 0x000fea0003800200 */
.L_x_495:
        /* <DEDUP_REMOVED lines=18> */
.L_x_471:
[----:B------:R-:W0:Y:S01]  /*1d20*/  S2R R12, SR_LANEID ;  /* 0x00000000000c7919 */ /* 0x000e220000000000 */
[----:B-1----:R-:W-:Y:S01]  /*1d30*/  LOP3.LUT R2, R0, 0x3e0, RZ, 0xc0, !PT ;  /* 0x000003e000027812 */ /* 0x002fe200078ec0ff */
[----:B------:R-:W-:Y:S01]  /*1d40*/  BSSY.RECONVERGENT B1, `(.L_x_497) ;  /* 0x0000027000017945 */ /* 0x000fe20003800200 */
[----:B------:R-:W-:Y:S02]  /*1d50*/  IMAD.MOV.U32 R14, RZ, RZ, R7 ;  /* 0x000000ffff0e7224 */ /* 0x000fe400078e0007 */
[----:B------:R-:W-:Y:S02]  /*1d60*/  IMAD.MOV.U32 R16, RZ, RZ, R8 ;  /* 0x000000ffff107224 */ /* 0x000fe400078e0008 */
[----:B------:R-:W-:Y:S01]  /*1d70*/  VIADD R3, R2, 0x20 ;  /* 0x0000002002037836 */ /* 0x000fe20000000000 */
[----:B------:R-:W-:-:S04]  /*1d80*/  LOP3.LUT R2, RZ, R2, RZ, 0x33, !PT ;  /* 0x00000002ff027212 */ /* 0x000fc800078e33ff */
[----:B------:R-:W-:Y:S01]  /*1d90*/  ISETP.GT.AND P0, PT, R3, UR6, PT ;  /* 0x0000000603007c0c */ /* 0x000fe2000bf04270 */
[----:B------:R-:W-:-:S05]  /*1da0*/  VIADD R2, R2, UR6 ;  /* 0x0000000602027c36 */ /* 0x000fca0008000000 */
[----:B------:R-:W-:-:S05]  /*1db0*/  SEL R3, R2, 0x1f, P0 ;  /* 0x0000001f02037807 */ /* 0x000fca0000000000 */
[----:B-----5:R1:W2:Y:S04]  /*1dc0*/  SHFL.DOWN PT, R5, R6, 0x1, R3 ;  /* 0x0820000006057989 */ /* 0x0202a800000e0003 */
[----:B------:R1:W3:Y:S01]  /*1dd0*/  SHFL.DOWN PT, R9, R8, 0x1, R3 ;  /* 0x0820000008097989 */ /* 0x0002e200000e0003 */
[CC--:B0-----:R-:W-:Y:S01]  /*1de0*/  ISETP.GE.AND P0, PT, R12.reuse, R3.reuse, PT ;  /* 0x000000030c00720c */ /* 0x0c1fe20003f06270 */
[C---:B------:R-:W-:Y:S01]  /*1df0*/  VIADD R4, R12.reuse, 0x4 ;  /* 0x000000040c047836 */ /* 0x040fe20000000000 */
[C---:B------:R-:W-:Y:S01]  /*1e00*/  ISETP.NE.AND P2, PT, R12.reuse, RZ, PT ;  /* 0x000000ff0c00720c */ /* 0x040fe20003f45270 */
[C---:B------:R-:W-:Y:S02]  /*1e10*/  VIADD R2, R12.reuse, 0x2 ;  /* 0x000000020c027836 */ /* 0x040fe40000000000 */
[----:B------:R-:W-:Y:S01]  /*1e20*/  VIADD R10, R12, 0x8 ;  /* 0x000000080c0a7836 */ /* 0x000fe20000000000 */
[-C--:B------:R-:W-:Y:S01]  /*1e30*/  ISETP.GT.AND P5, PT, R4, R3.reuse, PT ;  /* 0x000000030400720c */ /* 0x080fe20003fa4270 */
[----:B------:R-:W-:Y:S01]  /*1e40*/  VIADD R12, R12, 0x10 ;  /* 0x000000100c0c7836 */ /* 0x000fe20000000000 */
[----:B------:R1:W0:Y:S01]  /*1e50*/  SHFL.DOWN PT, R4, R7, 0x1, R3 ;  /* 0x0820000007047989 */ /* 0x00022200000e0003 */
[-C--:B------:R-:W-:Y:S01]  /*1e60*/  ISETP.GT.AND P1, PT, R2, R3.reuse, PT ;  /* 0x000000030200720c */ /* 0x080fe20003f24270 */
[----:B------:R-:W-:Y:S01]  /*1e70*/  IMAD.MOV.U32 R2, RZ, RZ, R6 ;  /* 0x000000ffff027224 */ /* 0x000fe200078e0006 */
[----:B------:R-:W-:-:S02]  /*1e80*/  ISETP.GT.AND P4, PT, R10, R3, PT ;  /* 0x000000030a00720c */ /* 0x000fc40003f84270 */
[----:B------:R-:W-:Y:S01]  /*1e90*/  ISETP.GT.AND P3, PT, R12, R3, PT ;  /* 0x000000030c00720c */ /* 0x000fe20003f64270 */
[----:B------:R-:W-:-:S12]  /*1ea0*/  @P0 BRA `(.L_x_498) ;  /* 0x0000000000400947 */ /* 0x000fd80003800000 */
[----:B--2---:R-:W-:Y:S01]  /*1eb0*/  ISETP.GE.AND P0, PT, R6, R5, PT ;  /* 0x000000050600720c */ /* 0x004fe20003f06270 */
[----:B------:R-:W-:Y:S02]  /*1ec0*/  IMAD.MOV.U32 R2, RZ, RZ, R5 ;  /* 0x000000ffff027224 */ /* 0x000fe400078e0005 */
[----:B0-----:R-:W-:Y:S02]  /*1ed0*/  IMAD.MOV.U32 R14, RZ, RZ, R4 ;  /* 0x000000ffff0e7224 */ /* 0x001fe400078e0004 */
        /* <DEDUP_REMOVED lines=13> */
.L_x_498:
[----:B------:R-:W-:Y:S05]  /*1fb0*/  BSYNC.RECONVERGENT B1 ;  /* 0x0000000000017941 */ /* 0x000fea0003800200 */
.L_x_497:
[----:B--2---:R2:W4:Y:S01]  /*1fc0*/  SHFL.DOWN PT, R5, R2, 0x2, R3 ;  /* 0x0840000002057989 */ /* 0x00452200000e0003 */
[----:B------:R-:W-:Y:S01]  /*1fd0*/  BSSY.RECONVERGENT B1, `(.L_x_499) ;  /* 0x0000017000017945 */ /* 0x000fe20003800200 */
[----:B0-----:R-:W-:Y:S02]  /*1fe0*/  IMAD.MOV.U32 R4, RZ, RZ, R2 ;  /* 0x000000ffff047224 */ /* 0x001fe400078e0002 */
[----:B-1----:R2:W0:Y:S01]  /*1ff0*/  SHFL.DOWN PT, R7, R14, 0x2, R3 ;  /* 0x084000000e077989 */ /* 0x00242200000e0003 */
[----:B------:R-:W-:Y:S02]  /*2000*/  IMAD.MOV.U32 R10, RZ, RZ, R14 ;  /* 0x000000ffff0a7224 */ /* 0x000fe400078e000e */
[----:B------:R-:W-:Y:S01]  /*2010*/  IMAD.MOV.U32 R12, RZ, RZ, R16 ;  /* 0x000000ffff0c7224 */ /* 0x000fe200078e0010 */
[----:B---3--:R2:W1:Y:S01]  /*2020*/  SHFL.DOWN PT, R9, R16, 0x2, R3 ;  /* 0x0840000010097989 */ /* 0x00846200000e0003 */
        /* <DEDUP_REMOVED lines=17> */
.L_x_500:
[----:B------:R-:W-:Y:S05]  /*2140*/  BSYNC.RECONVERGENT B1 ;  /* 0x0000000000017941 */ /* 0x000fea0003800200 */
.L_x_499:
[----:B----4-:R3:W4:Y:S01]  /*2150*/  SHFL.DOWN PT, R5, R4, 0x4, R3 ;  /* 0x0880000004057989 */ /* 0x01072200000e0003 */
[----:B------:R-:W-:Y:S01]  /*2160*/  BSSY.RECONVERGENT B1, `(.L_x_501) ;  /* 0x0000017000017945 */ /* 0x000fe20003800200 */
[----:B--2---:R-:W-:Y:S02]  /*2170*/  IMAD.MOV.U32 R2, RZ, RZ, R4 ;  /* 0x000000ffff027224 */ /* 0x004fe400078e0004 */
[----:B0-----:R3:W0:Y:S01]  /*2180*/  SHFL.DOWN PT, R7, R10, 0x4, R3 ;  /* 0x088000000a077989 */ /* 0x00162200000e0003 */
[----:B------:R-:W-:Y:S02]  /*2190*/  IMAD.MOV.U32 R6, RZ, RZ, R10 ;  /* 0x000000ffff067224 */ /* 0x000fe400078e000a */
[----:B------:R-:W-:Y:S01]  /*21a0*/  IMAD.MOV.U32 R8, RZ, RZ, R12 ;  /* 0x000000ffff087224 */ /* 0x000fe200078e000c */
[----:B-1----:R3:W1:Y:S01]  /*21b0*/  SHFL.DOWN PT, R9, R12, 0x4, R3 ;  /* 0x088000000c097989 */ /* 0x00266200000e0003 */
        /* <DEDUP_REMOVED lines=17> */
.L_x_502:
[----:B------:R-:W-:Y:S05]  /*22d0*/  BSYNC.RECONVERGENT B1 ;  /* 0x0000000000017941 */ /* 0x000fea0003800200 */
.L_x_501:
[----:B----4-:R2:W4:Y:S01]  /*22e0*/  SHFL.DOWN PT, R5, R2, 0x8, R3 ;  /* 0x0900000002057989 */ /* 0x01052200000e0003 */
[----:B------:R-:W-:Y:S01]  /*22f0*/  BSSY.RECONVERGENT B1, `(.L_x_503) ;  /* 0x0000017000017945 */ /* 0x000fe20003800200 */
[----:B---3--:R-:W-:Y:S02]  /*2300*/  IMAD.MOV.U32 R4, RZ, RZ, R2 ;  /* 0x000000ffff047224 */ /* 0x008fe400078e0002 */
        /* <DEDUP_REMOVED lines=21> */
.L_x_504:
[----:B------:R-:W-:Y:S05]  /*2460*/  BSYNC.RECONVERGENT B1 ;  /* 0x0000000000017941 */ /* 0x000fea0003800200 */
.L_x_503:
[----:B----4-:R3:W4:Y:S01]  /*2470*/  SHFL.DOWN PT, R5, R4, 0x10, R3 ;  /* 0x0a00000004057989 */ /* 0x01072200000e0003 */
[----:B------:R-:W-:Y:S01]  /*2480*/  BSSY.RECONVERGENT B1, `(.L_x_505) ;  /* 0x0000017000017945 */ /* 0x000fe20003800200 */
[----:B--2---:R-:W-:Y:S02]  /*2490*/  IMAD.MOV.U32 R8, RZ, RZ, R4 ;  /* 0x000000ffff087224 */ /* 0x004fe400078e0004 */
[----:B-1----:R3:W1:Y:S01]  /*24a0*/  SHFL.DOWN PT, R9, R10, 0x10, R3 ;  /* 0x0a0000000a097989 */ /* 0x00266200000e0003 */
        /* <DEDUP_REMOVED lines=20> */
.L_x_506:
[----:B------:R-:W-:Y:S05]  /*25f0*/  BSYNC.RECONVERGENT B1 ;  /* 0x0000000000017941 */ /* 0x000fea0003800200 */
.L_x_505:
        /* <DEDUP_REMOVED lines=12> */
.L_x_508:
[----:B------:R-:W-:Y:S05]  /*26c0*/  BSYNC.RECONVERGENT B1 ;  /* 0x0000000000017941 */ /* 0x000fea0003800200 */
.L_x_507:
[----:B------:R-:W-:Y:S01]  /*26d0*/  BAR.SYNC.DEFER_BLOCKING 0x0 ;  /* 0x0000000000007b1d */ /* 0x000fe20000010000 */
[----:B------:R-:W-:-:S13]  /*26e0*/  ISETP.NE.AND P1, PT, R0, RZ, PT ;  /* 0x000000ff0000720c */ /* 0x000fda0003f25270 */
[----:B------:R-:W-:Y:S05]  /*26f0*/  @P1 BRA `(.L_x_484) ;  /* 0x0000002c00b81947 */ /* 0x000fea0003800000 */
[----:B------:R-:W-:Y:S01]  /*2700*/  UISETP.GE.AND UP0, UPT, UR6, 0x21, UPT ;  /* 0x000000210600788c */ /* 0x000fe2000bf06270 */
[----:B------:R-:W-:Y:S02]  /*2710*/  IMAD.MOV.U32 R0, RZ, RZ, R8 ;  /* 0x000000ffff007224 */ /* 0x000fe400078e0008 */
[----:B-1----:R-:W-:Y:S02]  /*2720*/  IMAD.MOV.U32 R9, RZ, RZ, R7 ;  /* 0x000000ffff097224 */ /* 0x002fe400078e0007 */
[----:B---3--:R-:W-:-:S04]  /*2730*/  IMAD.MOV.U32 R10, RZ, RZ, R6 ;  /* 0x000000ffff0a7224 */ /* 0x008fc800078e0006 */
[----:B------:R-:W-:Y:S05]  /*2740*/  BRA.U !UP0, `(.L_x_509) ;  /* 0x00000001085c7547 */ /* 0x000fea000b800000 */
[----:B------:R-:W1:Y:S01]  /*2750*/  S2UR UR5, SR_CgaCtaId ;  /* 0x00000000000579c3 */ /* 0x000e620000008800 */
[----:B------:R-:W-:Y:S01]  /*2760*/  UMOV UR4, 0x400 ;  /* 0x0000040000047882 */ /* 0x000fe20000000000 */
[----:B------:R-:W-:Y:S01]  /*2770*/  BSSY.RECONVERGENT B1, `(.L_x_509) ;  /* 0x0000014000017945 */ /* 0x000fe20003800200 */
[----:B-1----:R-:W-:-:S09]  /*2780*/  ULEA UR4, UR5, UR4, 0x18 ;  /* 0x0000000405047291 */ /* 0x002fd2000f8ec0ff */
[----:B--2---:R-:W1:Y:S04]  /*2790*/  LDS R3, [UR4+0x18] ;  /* 0x00001804ff037984 */ /* 0x004e680008000800 */
[----:B----4-:R-:W2:Y:S01]  /*27a0*/  LDS.64 R4, [UR4+0x20] ;  /* 0x00002004ff047984 */ /* 0x010ea20008000a00 */
[----:B-1----:R-:W-:Y:S01]  /*27b0*/  ISETP.GE.AND P0, PT, R8, R3, PT ;  /* 0x000000030800720c */ /* 0x002fe20003f06270 */
        /* <DEDUP_REMOVED lines=15> */
.L_x_510:
[----:B------:R-:W-:Y:S05]  /*28b0*/  BSYNC.RECONVERGENT B1 ;  /* 0x0000000000017941 */ /* 0x000fea0003800200 */
.L_x_509:
[----:B------:R-:W-:Y:S01]  /*28c0*/  UISETP.GE.AND UP0, UPT, UR6, 0x41, UPT ;  /* 0x000000410600788c */ /* 0x000fe2000bf06270 */
[----:B--2---:R-:W-:Y:S02]  /*28d0*/  IMAD.MOV.U32 R2, RZ, RZ, R0 ;  /* 0x000000ffff027224 */ /* 0x004fe400078e0000 */
[----:B----4-:R-:W-:Y:S02]  /*28e0*/  IMAD.MOV.U32 R5, RZ, RZ, R9 ;  /* 0x000000ffff057224 */ /* 0x010fe400078e0009 */
[----:B------:R-:W-:-:S04]  /*28f0*/  IMAD.MOV.U32 R4, RZ, RZ, R10 ;  /* 0x000000ffff047224 */ /* 0x000fc800078e000a */
[----:B------:R-:W-:Y:S05]  /*2900*/  BRA.U !UP0, `(.L_x_511) ;  /* 0x00000001085c7547 */ /* 0x000fea000b800000 */
[----:B------:R-:W1:Y:S01]  /*2910*/  S2UR UR5, SR_CgaCtaId ;  /* 0x00000000000579c3 */ /* 0x000e620000008800 */
[----:B------:R-:W-:Y:S01]  /*2920*/  UMOV UR4, 0x400 ;  /* 0x0000040000047882 */ /* 0x000fe20000000000 */
[----:B------:R-:W-:Y:S01]  /*2930*/  BSSY.RECONVERGENT B1, `(.L_x_511) ;  /* 0x0000014000017945 */ /* 0x000fe20003800200 */
[----:B-1----:R-:W-:-:S09]  /*2940*/  ULEA UR4, UR5, UR4, 0x18 ;  /* 0x0000000405047291 */ /* 0x002fd2000f8ec0ff */
[----:B------:R-:W1:Y:S04]  /*2950*/  LDS R3, [UR4+0x28] ;  /* 0x00002804ff037984 */ /* 0x000e680008000800 */
[----:B------:R-:W2:Y:S01]  /*2960*/  LDS.64 R6, [UR4+0x30] ;  /* 0x00003004ff067984 */ /* 0x000ea20008000a00 */
        /* <DEDUP_REMOVED lines=16> */
.L_x_512:
[----:B------:R-:W-:Y:S05]  /*2a70*/  BSYNC.RECONVERGENT B1 ;  /* 0x0000000000017941 */ /* 0x000fea0003800200 */
.L_x_511:
[----:B------:R-:W-:Y:S01]  /*2a80*/  UISETP.GE.AND UP0, UPT, UR6, 0x61, UPT ;  /* 0x000000610600788c */ /* 0x000fe2000bf06270 */
[----:B------:R-:W-:Y:S02]  /*2a90*/  IMAD.MOV.U32 R0, RZ, RZ, R2 ;  /* 0x000000ffff007224 */ /* 0x000fe400078e0002 */
[----:B------:R-:W-:Y:S02]  /*2aa0*/  IMAD.MOV.U32 R7, RZ, RZ, R5 ;  /* 0x000000ffff077224 */ /* 0x000fe400078e0005 */
        /* <DEDUP_REMOVED lines=24> */
.L_x_514:
[----:B------:R-:W-:Y:S05]  /*2c30*/  BSYNC.RECONVERGENT B1 ;  /* 0x0000000000017941 */ /* 0x000fea0003800200 */
.L_x_513:
        /* <DEDUP_REMOVED lines=27> */
.L_x_516:
[----:B------:R-:W-:Y:S05]  /*2df0*/  BSYNC.RECONVERGENT B1 ;  /* 0x0000000000017941 */ /* 0x000fea0003800200 */
.L_x_515:
        /* <DEDUP_REMOVED lines=27> */
.L_x_518:
[----:B------:R-:W-:Y:S05]  /*2fb0*/  BSYNC.RECONVERGENT B1 ;  /* 0x0000000000017941 */ /* 0x000fea0003800200 */
.L_x_517:
        /* <DEDUP_REMOVED lines=27> */
.L_x_520:
[----:B------:R-:W-:Y:S05]  /*3170*/  BSYNC.RECONVERGENT B1 ;  /* 0x0000000000017941 */ /* 0x000fea0003800200 */
.L_x_519:
[----:B------:R-:W-:Y:S01]  /*3180*/  UISETP.GE.AND UP0, UPT, UR6, 0xe1, UPT ;  /* 0x000000e10600788c */ /* 0x000fe2000bf06270 */
[----:B------:R-:W-:Y:S02]  /*3190*/  IMAD.MOV.U32 R8, RZ, RZ, R2 ;  /* 0x000000ffff087224 */ /* 0x000fe400078e0002 */
[----:B------:R-:W-:Y:S02]  /*31a0*/  IMAD.MOV.U32 R7, RZ, RZ, R5 ;  /* 0x000000ffff077224 */ /* 0x000fe400078e0005 */
[----:B------:R-:W-:-:S04]  /*31b0*/  IMAD.MOV.U32 R6, RZ, RZ, R4 ;  /* 0x000000ffff067224 */ /* 0x000fc800078e0004 */
[----:B------:R-:W-:Y:S05]  /*31c0*/  BRA.U !UP0, `(.L_x_484) ;  /* 0x0000002508047547 */ /* 0x000fea000b800000 */
[----:B------:R-:W1:Y:S01]  /*31d0*/  S2UR UR5, SR_CgaCtaId ;  /* 0x00000000000579c3 */ /* 0x000e620000008800 */
[----:B------:R-:W-:Y:S02]  /*31e0*/  UMOV UR4, 0x400 ;  /* 0x0000040000047882 */ /* 0x000fe40000000000 */
[----:B-1----:R-:W-:-:S09]  /*31f0*/  ULEA UR4, UR5, UR4, 0x18 ;  /* 0x0000000405047291 */ /* 0x002fd2000f8ec0ff */
[----:B------:R-:W1:Y:S04]  /*3200*/  LDS R3, [UR4+0x78] ;  /* 0x00007804ff037984 */ /* 0x000e680008000800 */
[----:B0-----:R-:W0:Y:S01]  /*3210*/  LDS.64 R10, [UR4+0x80] ;  /* 0x00008004ff0a7984 */ /* 0x001e220008000a00 */
[----:B-1----:R-:W-:Y:S01]  /*3220*/  ISETP.GE.AND P0, PT, R2, R3, PT ;  /* 0x000000030200720c */ /* 0x002fe20003f06270 */
[----:B------:R-:W-:Y:S02]  /*3230*/  IMAD.MOV.U32 R8, RZ, RZ, R3 ;  /* 0x000000ffff087224 */ /* 0x000fe400078e0003 */
[----:B0-----:R-:W-:Y:S02]  /*3240*/  IMAD.MOV.U32 R7, RZ, RZ, R10 ;  /* 0x000000ffff077224 */ /* 0x001fe400078e000a */
        /* <DEDUP_REMOVED lines=15> */
.L_x_452:
[----:B------:R-:W1:Y:S01]  /*3340*/  S2R R0, SR_TID.X ;  /* 0x0000000000007919 */ /* 0x000e620000002100 */
[----:B------:R-:W1:Y:S01]  /*3350*/  LDC.64 R2, c[0x0][0x380] ;  /* 0x0000e000ff027b82 */ /* 0x000e620000000a00 */
[----:B------:R-:W2:Y:S01]  /*3360*/  LDCU.64 UR6, c[0x0][0x388] ;  /* 0x00007100ff0677ac */ /* 0x000ea20008000a00 */
[----:B-1----:R-:W-:-:S05]  /*3370*/  IMAD.WIDE.U32 R2, R0, 0x4, R2 ;  /* 0x0000000400027825 */ /* 0x002fca00078e0002 */
[----:B0-----:R-:W3:Y:S04]  /*3380*/  LDG.E R5, desc[UR8][R2.64] ;  /* 0x0000000802057981 */ /* 0x001ee8000c1e1900 */
[----:B------:R-:W3:Y:S04]  /*3390*/  LDG.E R6, desc[UR8][R2.64+0x400] ;  /* 0x0004000802067981 */ /* 0x000ee8000c1e1900 */
[----:B------:R-:W4:Y:S04]  /*33a0*/  LDG.E R7, desc[UR8][R2.64+0x800] ;  /* 0x0008000802077981 */ /* 0x000f28000c1e1900 */
[----:B------:R-:W5:Y:S04]  /*33b0*/  LDG.E R8, desc[UR8][R2.64+0xc00] ;  /* 0x000c000802087981 */ /* 0x000f68000c1e1900 */
[----:B------:R-:W2:Y:S01]  /*33c0*/  LDG.E R4, desc[UR8][R2.64+0x1000] ;  /* 0x0010000802047981 */ /* 0x000ea2000c1e1900 */
[----:B------:R-:W-:-:S04]  /*33d0*/  UISETP.GE.U32.AND UP0, UPT, UR4, 0xa00, UPT ;  /* 0x00000a000400788c */ /* 0x000fc8000bf06070 */
[----:B------:R-:W-:Y:S01]  /*33e0*/  UISETP.GE.U32.AND.EX UP0, UPT, UR5, URZ, UPT, UP0 ;  /* 0x000000ff0500728c */ /* 0x000fe2000bf06100 */
[CC--:B---3--:R-:W-:Y:S02]  /*33f0*/  VIMNMX R10, PT, PT, R5.reuse, R6.reuse, !PT ;  /* 0x00000006050a7248 */ /* 0x0c8fe40007fe0100 */
[----:B------:R-:W-:Y:S01]  /*3400*/  ISETP.GE.AND P0, PT, R5, R6, PT ;  /* 0x000000060500720c */ /* 0x000fe20003f06270 */
[----:B------:R-:W-:Y:S01]  /*3410*/  VIADD R5, R0, 0x100 ;  /* 0x0000010000057836 */ /* 0x000fe20000000000 */
[----:B----4-:R-:W-:Y:S02]  /*3420*/  VIMNMX R9, PT, PT, R7, R10, !PT ;  /* 0x0000000a07097248 */ /* 0x010fe40007fe0100 */
[----:B------:R-:W-:Y:S01]  /*3430*/  ISETP.GE.AND P2, PT, R10, R7, PT ;  /* 0x000000070a00720c */ /* 0x000fe20003f46270 */
[----:B------:R-:W-:Y:S01]  /*3440*/  IMAD.MOV.U32 R10, RZ, RZ, RZ ;  /* 0x000000ffff0a7224 */ /* 0x000fe200078e00ff */
[----:B-----5:R-:W-:Y:S02]  /*3450*/  ISETP.GE.AND P3, PT, R9, R8, PT ;  /* 0x000000080900720c */ /* 0x020fe40003f66270 */
[----:B------:R-:W-:Y:S01]  /*3460*/  VIMNMX R9, PT, PT, R8, R9, !PT ;  /* 0x0000000908097248 */ /* 0x000fe20007fe0100 */
[----:B------:R-:W-:-:S03]  /*3470*/  VIADD R8, R0, 0x200 ;  /* 0x0000020000087836 */ /* 0x000fc60000000000 */
[----:B--2---:R-:W-:-:S05]  /*3480*/  ISETP.GE.AND P1, PT, R9, R4, PT ;  /* 0x000000040900720c */ /* 0x004fca0003f26270 */
[----:B------:R-:W-:Y:S02]  /*3490*/  @P2 SEL R8, R5, R0, !P0 ;  /* 0x0000000005082207 */ /* 0x000fe40004000000 */
[C---:B------:R-:W-:Y:S01]  /*34a0*/  @!P3 VIADD R8, R0.reuse, 0x300 ;  /* 0x000003000008b836 */ /* 0x040fe20000000000 */
[----:B------:R-:W-:-:S05]  /*34b0*/  LOP3.LUT R5, R0, 0x400, RZ, 0xfc, !PT ;  /* 0x0000040000057812 */ /* 0x000fca00078efcff */
[C---:B------:R-:W-:Y:S02]  /*34c0*/  @P1 ISETP.GE.U32.AND P0, PT, R8.reuse, R5, PT ;  /* 0x000000050800120c */ /* 0x040fe40003f06070 */
[----:B------:R-:W-:Y:S02]  /*34d0*/  IADD3 R5, P2, PT, R5, UR6, RZ ;  /* 0x0000000605057c10 */ /* 0x000fe4000ff5e0ff */
[----:B------:R-:W-:Y:S02]  /*34e0*/  @P1 IADD3 R8, P3, PT, R8, UR6, RZ ;  /* 0x0000000608081c10 */ /* 0x000fe4000ff7e0ff */
[----:B------:R-:W-:Y:S01]  /*34f0*/  @P1 ISETP.GE.U32.AND.EX P0, PT, RZ, RZ, PT, P0 ;  /* 0x000000ffff00120c */ /* 0x000fe20003f06100 */
[----:B------:R-:W-:Y:S02]  /*3500*/  IMAD.X R6, RZ, RZ, UR7, P2 ;  /* 0x00000007ff067e24 */ /* 0x000fe400090e06ff */
[----:B------:R-:W-:Y:S01]  /*3510*/  @P1 IMAD.X R7, RZ, RZ, UR7, P3 ;  /* 0x00000007ff071e24 */ /* 0x000fe200098e06ff */
[----:B------:R-:W-:-:S04]  /*3520*/  @P1 ISETP.LT.OR P0, PT, R4, R9, !P0 ;  /* 0x000000090400120c */ /* 0x000fc80004701670 */
[----:B------:R-:W-:Y:S01]  /*3530*/  @P1 SEL R6, R7, R6, P0 ;  /* 0x0000000607061207 */ /* 0x000fe20000000000 */
[----:B------:R-:W-:Y:S01]  /*3540*/  IMAD.MOV.U32 R7, RZ, RZ, 0x500 ;  /* 0x00000500ff077424 */ /* 0x000fe200078e00ff */
[----:B------:R-:W-:Y:S02]  /*3550*/  @P1 SEL R4, R9, R4, P0 ;  /* 0x0000000409041207 */ /* 0x000fe40000000000 */
[----:B------:R-:W-:Y:S01]  /*3560*/  @P1 SEL R5, R8, R5, P0 ;  /* 0x0000000508051207 */ /* 0x000fe20000000000 */
[----:B------:R-:W-:Y:S06]  /*3570*/  BRA.U !UP0, `(.L_x_521) ;  /* 0x00000005081c7547 */ /* 0x000fec000b800000 */
[----:B------:R-:W-:Y:S01]  /*3580*/  IMAD.MOV.U32 R7, RZ, RZ, R4 ;  /* 0x000000ffff077224 */ /* 0x000fe200078e0004 */
[----:B------:R-:W0:Y:S01]  /*3590*/  LDCU.64 UR6, c[0x0][0x388] ;  /* 0x00007100ff0677ac */ /* 0x000e220008000a00 */
[----:B------:R-:W-:Y:S02]  /*35a0*/  IMAD.MOV.U32 R15, RZ, RZ, 0x500 ;  /* 0x00000500ff0f7424 */ /* 0x000fe400078e00ff */
[----:B------:R-:W-:Y:S01]  /*35b0*/  IMAD.MOV.U32 R16, RZ, RZ, RZ ;  /* 0x000000ffff107224 */ /* 0x000fe200078e00ff */
[----:B------:R-:W1:Y:S01]  /*35c0*/  LDCU.64 UR4, c[0x0][0x398] ;  /* 0x00007300ff0477ac */ /* 0x000e620008000a00 */
[----:B------:R-:W-:-:S05]  /*35d0*/  NOP ;  /* 0x0000000000007918 */ /* 0x000fca0000000000 */
.L_x_522:
[----:B------:R-:W-:-:S04]  /*35e0*/  LEA R8, P0, R15, R2, 0x2 ;  /* 0x000000020f087211 */ /* 0x000fc800078010ff */
[----:B------:R-:W-:-:S05]  /*35f0*/  LEA.HI.X R9, R15, R3, R16, 0x2, P0 ;  /* 0x000000030f097211 */ /* 0x000fca00000f1410 */
[----:B------:R-:W2:Y:S04]  /*3600*/  LDG.E R10, desc[UR8][R8.64] ;  /* 0x00000008080a7981 */ /* 0x000ea8000c1e1900 */
[----:B------:R-:W3:Y:S04]  /*3610*/  LDG.E R11, desc[UR8][R8.64+0x400] ;  /* 0x00040008080b7981 */ /* 0x000ee8000c1e1900 */
[----:B------:R-:W4:Y:S04]  /*3620*/  LDG.E R12, desc[UR8][R8.64+0x800] ;  /* 0x00080008080c7981 */ /* 0x000f28000c1e1900 */
[----:B------:R-:W5:Y:S04]  /*3630*/  LDG.E R13, desc[UR8][R8.64+0xc00] ;  /* 0x000c0008080d7981 */ /* 0x000f68000c1e1900 */
[----:B------:R1:W5:Y:S01]  /*3640*/  LDG.E R4, desc[UR8][R8.64+0x1000] ;  /* 0x0010000808047981 */ /* 0x000362000c1e1900 */
[----:B0-----:R-:W-:-:S04]  /*3650*/  IADD3 R18, P0, P2, R15, UR6, R0 ;  /* 0x000000060f127c10 */ /* 0x001fc8000fa1e000 */
[----:B------:R-:W-:Y:S01]  /*3660*/  IADD3.X R17, PT, PT, R16, UR7, RZ, P0, P2 ;  /* 0x0000000710117c10 */ /* 0x000fe200087e44ff */
[----:B-1----:R-:W-:Y:S01]  /*3670*/  IMAD.MOV.U32 R8, RZ, RZ, R18 ;  /* 0x000000ffff087224 */ /* 0x002fe200078e0012 */
[----:B------:R-:W-:-:S03]  /*3680*/  IADD3 R9, P4, PT, R15, 0xa00, RZ ;  /* 0x00000a000f097810 */ /* 0x000fc60007f9e0ff */
[----:B------:R-:W-:Y:S01]  /*3690*/  IMAD.MOV.U32 R14, RZ, RZ, R17 ;  /* 0x000000ffff0e7224 */ /* 0x000fe200078e0011 */
        /* <DEDUP_REMOVED lines=9> */
[----:B------:R-:W-:Y:S02]  /*3730*/  @P1 SEL R14, R6, R17, P0 ;  /* 0x00000011060e1207 */ /* 0x000fe40000000000 */
[----:B------:R-:W-:-:S07]  /*3740*/  IADD3 R6, P3, PT, R18, 0x200, RZ ;  /* 0x0000020012067810 */ /* 0x000fce0007f7e0ff */
[----:B------:R-:W-:-:S04]  /*3750*/  @P2 ISETP.GE.U32.AND P0, PT, R8, R7, PT ;  /* 0x000000070800220c */ /* 0x000fc80003f06070 */
[----:B------:R-:W-:-:S04]  /*3760*/  @P2 ISETP.GE.AND.EX P0, PT, R14, R5, PT, P0 ;  /* 0x000000050e00220c */ /* 0x000fc80003f06300 */
[----:B------:R-:W-:-:S04]  /*3770*/  @P2 ISETP.LT.OR P0, PT, R11, R10, !P0 ;  /* 0x0000000a0b00220c */ /* 0x000fc80004701670 */
[----:B------:R-:W-:Y:S02]  /*3780*/  @P2 SEL R11, R10, R11, P0 ;  /* 0x0000000b0a0b2207 */ /* 0x000fe40000000000 */
[----:B------:R-:W-:Y:S01]  /*3790*/  @P2 SEL R7, R8, R7, P0 ;  /* 0x0000000708072207 */ /* 0x000fe20000000000 */
[----:B------:R-:W-:Y:S01]  /*37a0*/  IMAD.X R8, RZ, RZ, R17, P3 ;  /* 0x000000ffff087224 */ /* 0x000fe200018e0611 */
[----:B----4-:R-:W-:Y:S02]  /*37b0*/  ISETP.GE.AND P1, PT, R11, R12, PT ;  /* 0x0000000c0b00720c */ /* 0x010fe40003f26270 */
[----:B------:R-:W-:Y:S02]  /*37c0*/  @P2 SEL R5, R14, R5, P0 ;  /* 0x000000050e052207 */ /* 0x000fe40000000000 */
[----:B------:R-:W-:-:S09]  /*37d0*/  IADD3 R14, P2, PT, R18, 0x300, RZ ;  /* 0x00000300120e7810 */ /* 0x000fd20007f5e0ff */
[----:B------:R-:W-:-:S04]  /*37e0*/  @P1 ISETP.GE.U32.AND P0, PT, R7, R6, PT ;  /* 0x000000060700120c */ /* 0x000fc80003f06070 */
[----:B------:R-:W-:-:S04]  /*37f0*/  @P1 ISETP.GE.AND.EX P0, PT, R5, R8, PT, P0 ;  /* 0x000000080500120c */ /* 0x000fc80003f06300 */
[----:B------:R-:W-:-:S04]  /*3800*/  @P1 ISETP.LT.OR P0, PT, R12, R11, !P0 ;  /* 0x0000000b0c00120c */ /* 0x000fc80004701670 */
[----:B------:R-:W-:Y:S02]  /*3810*/  @P1 SEL R12, R11, R12, P0 ;  /* 0x0000000c0b0c1207 */ /* 0x000fe40000000000 */
[----:B------:R-:W-:Y:S01]  /*3820*/  @P1 SEL R6, R7, R6, P0 ;  /* 0x0000000607061207 */ /* 0x000fe20000000000 */
[----:B------:R-:W-:Y:S01]  /*3830*/  IMAD.X R7, RZ, RZ, R17, P2 ;  /* 0x000000ffff077224 */ /* 0x000fe200010e0611 */
[----:B-----5:R-:W-:Y:S02]  /*3840*/  ISETP.GE.AND P3, PT, R12, R13, PT ;  /* 0x0000000d0c00720c */ /* 0x020fe40003f66270 */
        /* <DEDUP_REMOVED lines=8> */
[----:B------:R-:W-:Y:S02]  /*38d0*/  ISETP.GE.AND P2, PT, R13, R4, PT ;  /* 0x000000040d00720c */ /* 0x000fe40003f46270 */
[----:B------:R-:W-:Y:S01]  /*38e0*/  ISETP.GT.U32.AND P1, PT, R9, UR4, PT ;  /* 0x0000000409007c0c */ /* 0x000fe2000bf24070 */
[----:B------:R-:W-:Y:S01]  /*38f0*/  IMAD.X R9, RZ, RZ, R16, P4 ;  /* 0x000000ffff097224 */ /* 0x000fe200020e0610 */
[----:B------:R-:W-:Y:S02]  /*3900*/  @P3 SEL R7, R8, R7, P0 ;  /* 0x0000000708073207 */ /* 0x000fe40000000000 */
[----:B------:R-:W-:-:S02]  /*3910*/  IADD3 R8, P3, PT, R15, 0x500, RZ ;  /* 0x000005000f087810 */ /* 0x000fc40007f7e0ff */
[----:B------:R-:W-:-:S03]  /*3920*/  ISETP.GT.AND.EX P1, PT, R9, UR5, PT, P1 ;  /* 0x0000000509007c0c */ /* 0x000fc6000bf24310 */
[----:B------:R-:W-:Y:S02]  /*3930*/  IMAD.X R10, RZ, RZ, R16, P3 ;  /* 0x000000ffff0a7224 */ /* 0x000fe400018e0610 */
[----:B------:R-:W-:Y:S01]  /*3940*/  @P2 ISETP.GE.U32.AND P0, PT, R14, R5, PT ;  /* 0x000000050e00220c */ /* 0x000fe20003f06070 */
[----:B------:R-:W-:Y:S02]  /*3950*/  IMAD.MOV.U32 R15, RZ, RZ, R8 ;  /* 0x000000ffff0f7224 */ /* 0x000fe400078e0008 */
[----:B------:R-:W-:Y:S01]  /*3960*/  IMAD.MOV.U32 R16, RZ, RZ, R10 ;  /* 0x000000ffff107224 */ /* 0x000fe200078e000a */
[----:B------:R-:W-:-:S04]  /*3970*/  @P2 ISETP.GE.AND.EX P0, PT, R7, R6, PT, P0 ;  /* 0x000000060700220c */ /* 0x000fc80003f06300 */
[----:B------:R-:W-:-:S04]  /*3980*/  @P2 ISETP.LT.OR P0, PT, R4, R13, !P0 ;  /* 0x0000000d0400220c */ /* 0x000fc80004701670 */
[----:B------:R-:W-:Y:S02]  /*3990*/  @P2 SEL R4, R13, R4, P0 ;  /* 0x000000040d042207 */ /* 0x000fe40000000000 */
[----:B------:R-:W-:Y:S02]  /*39a0*/  @P2 SEL R6, R7, R6, P0 ;  /* 0x0000000607062207 */ /* 0x000fe40000000000 */
[----:B------:R-:W-:Y:S01]  /*39b0*/  @P2 SEL R5, R14, R5, P0 ;  /* 0x000000050e052207 */ /* 0x000fe20000000000 */
[----:B------:R-:W-:Y:S01]  /*39c0*/  IMAD.MOV.U32 R7, RZ, RZ, R4 ;  /* 0x000000ffff077224 */ /* 0x000fe200078e0004 */
[----:B------:R-:W-:Y:S06]  /*39d0*/  @!P1 BRA `(.L_x_522) ;  /* 0xfffffffc00009947 */ /* 0x000fec000383ffff */
[----:B------:R-:W-:-:S07]  /*39e0*/  IMAD.MOV.U32 R7, RZ, RZ, R8 ;  /* 0x000000ffff077224 */ /* 0x000fce00078e0008 */
.L_x_521:
        /* <DEDUP_REMOVED lines=8> */
[----:B------:R-:W-:Y:S01]  /*3a70*/  BSSY.RECONVERGENT B2, `(.L_x_525) ;  /* 0x0000030000027945 */ /* 0x000fe20003800200 */
[----:B------:R-:W-:Y:S02]  /*3a80*/  IMAD.MOV.U32 R12, RZ, RZ, R0 ;  /* 0x000000ffff0c7224 */ /* 0x000fe400078e0000 */
[----:B------:R-:W-:-:S04]  /*3a90*/  IADD3 R15, PT, PT, -R7, UR4, R2 ;  /* 0x00000004070f7c10 */ /* 0x000fc8000fffe102 */
[----:B------:R-:W-:-:S04]  /*3aa0*/  LOP3.LUT R2, R15, 0x300, RZ, 0xc0, !PT ;  /* 0x000003000f027812 */ /* 0x000fc800078ec0ff */
[----:B------:R-:W-:-:S13]  /*3ab0*/  ISETP.NE.AND P0, PT, R2, 0x300, PT ;  /* 0x000003000200780c */ /* 0x000fda0003f05270 */
[----:B------:R-:W-:Y:S05]  /*3ac0*/  @!P0 BRA `(.L_x_526) ;  /* 0x0000000000a88947 */ /* 0x000fea0003800000 */
[----:B------:R-:W0:Y:S01]  /*3ad0*/  LDCU.64 UR10, c[0x0][0x380] ;  /* 0x00007000ff0a77ac */ /* 0x000e220008000a00 */
[----:B------:R-:W-:Y:S01]  /*3ae0*/  IADD3 R3, P0, PT, R0, R7, RZ ;  /* 0x0000000700037210 */ /* 0x000fe20007f1e0ff */
[----:B------:R-:W-:Y:S01]  /*3af0*/  IMAD.MOV.U32 R12, RZ, RZ, R0 ;  /* 0x000000ffff0c7224 */ /* 0x000fe200078e0000 */
[----:B------:R-:W-:-:S03]  /*3b00*/  LEA.HI R2, R15, 0x1, RZ, 0x18 ;  /* 0x000000010f027811 */ /* 0x000fc600078fc0ff */
[----:B------:R-:W-:Y:S01]  /*3b10*/  IMAD.X R14, RZ, RZ, R10, P0 ;  /* 0x000000ffff0e7224 */ /* 0x000fe200000e060a */
[----:B------:R-:W-:Y:S02]  /*3b20*/  LOP3.LUT R2, R2, 0x3, RZ, 0xc0, !PT ;  /* 0x0000000302027812 */ /* 0x000fe400078ec0ff */
[----:B------:R-:W-:-:S03]  /*3b30*/  IADD3 R13, P0, PT, R3, UR6, RZ ;  /* 0x00000006030d7c10 */ /* 0x000fc6000ff1e0ff */
[----:B------:R-:W-:Y:S01]  /*3b40*/  IMAD.MOV R8, RZ, RZ, -R2 ;  /* 0x000000ffff087224 */ /* 0x000fe200078e0a02 */
[----:B0-----:R-:W-:-:S04]  /*3b50*/  LEA R9, P1, R3, UR10, 0x2 ;  /* 0x0000000a03097c11 */ /* 0x001fc8000f8210ff */
[----:B------:R-:W-:Y:S02]  /*3b60*/  LEA.HI.X R3, R3, UR11, R14, 0x2, P1 ;  /* 0x0000000b03037c11 */ /* 0x000fe400088f140e */
[----:B------:R-:W-:-:S07]  /*3b70*/  IADD3.X R14, PT, PT, R14, UR7, RZ, P0, !PT ;  /* 0x000000070e0e7c10 */ /* 0x000fce00087fe4ff */
.L_x_529:
        /* <DEDUP_REMOVED lines=25> */
.L_x_528:
[----:B------:R-:W-:Y:S05]  /*3d10*/  BSYNC.RECONVERGENT B3 ;  /* 0x0000000000037941 */ /* 0x000fea0003800200 */
.L_x_527:
[----:B------:R-:W-:Y:S01]  /*3d20*/  IADD3 R13, P0, PT, R13, 0x100, RZ ;  /* 0x000001000d0d7810 */ /* 0x000fe20007f1e0ff */
[----:B------:R-:W-:Y:S02]  /*3d30*/  VIADD R12, R12, 0x100 ;  /* 0x000001000c0c7836 */ /* 0x000fe40000000000 */
[----:B------:R-:W-:Y:S02]  /*3d40*/  IMAD.X R3, RZ, RZ, R3, P3 ;  /* 0x000000ffff037224 */ /* 0x000fe400018e0603 */
[----:B------:R-:W-:Y:S01]  /*3d50*/  IMAD.X R14, RZ, RZ, R14, P0 ;  /* 0x000000ffff0e7224 */ /* 0x000fe200000e060e */
[----:B------:R-:W-:Y:S07]  /*3d60*/  @P2 BRA `(.L_x_529) ;  /* 0xfffffffc00842947 */ /* 0x000fee000383ffff */
.L_x_526:
[----:B------:R-:W-:Y:S05]  /*3d70*/  BSYNC.RECONVERGENT B2 ;  /* 0x0000000000027941 */ /* 0x000fea0003800200 */
.L_x_525:
[----:B------:R-:W-:-:S13]  /*3d80*/  ISETP.GE.U32.AND P0, PT, R15, 0x300, PT ;  /* 0x000003000f00780c */ /* 0x000fda0003f06070 */
[----:B------:R-:W-:Y:S05]  /*3d90*/  @!P0 BRA `(.L_x_524) ;  /* 0x0000000400888947 */ /* 0x000fea0003800000 */
[----:B------:R-:W0:Y:S01]  /*3da0*/  LDC.64 R2, c[0x0][0x380] ;  /* 0x0000e000ff027b82 */ /* 0x000e220000000a00 */
[----:B------:R-:W-:-:S07]  /*3db0*/  VIADD R12, R12, 0x200 ;  /* 0x000002000c0c7836 */ /* 0x000fce0000000000 */
[----:B------:R-:W1:Y:S02]  /*3dc0*/  LDC.64 R8, c[0x0][0x388] ;  /* 0x0000e200ff087b82 */ /* 0x000e640000000a00 */
.L_x_538:
        /* <DEDUP_REMOVED lines=29> */
.L_x_531:
[----:B------:R-:W-:Y:S05]  /*3fa0*/  BSYNC.RECONVERGENT B2 ;  /* 0x0000000000027941 */ /* 0x000fea0003800200 */
.L_x_530:
        /* <DEDUP_REMOVED lines=20> */
.L_x_533:
[----:B------:R-:W-:Y:S05]  /*40f0*/  BSYNC.RECONVERGENT B2 ;  /* 0x0000000000027941 */ /* 0x000fea0003800200 */
.L_x_532:
        /* <DEDUP_REMOVED lines=20> */
.L_x_535:
[----:B------:R-:W-:Y:S05]  /*4240*/  BSYNC.RECONVERGENT B2 ;  /* 0x0000000000027941 */ /* 0x000fea0003800200 */
.L_x_534:
        /* <DEDUP_REMOVED lines=18> */
.L_x_537:
[----:B------:R-:W-:Y:S05]  /*4370*/  BSYNC.RECONVERGENT B2 ;  /* 0x0000000000027941 */ /* 0x000fea0003800200 */
.L_x_536:
[C---:B------:R-:W-:Y:S02]  /*4380*/  VIADD R14, R12.reuse, 0x200 ;  /* 0x000002000c0e7836 */ /* 0x040fe40000000000 */
[----:B------:R-:W-:-:S03]  /*4390*/  VIADD R12, R12, 0x400 ;  /* 0x000004000c0c7836 */ /* 0x000fc60000000000 */
[----:B------:R-:W-:-:S13]  /*43a0*/  ISETP.GE.AND P0, PT, R14, R11, PT ;  /* 0x0000000b0e00720c */ /* 0x000fda0003f06270 */
[----:B------:R-:W-:Y:S05]  /*43b0*/  @!P0 BRA `(.L_x_538) ;  /* 0xfffffff800848947 */ /* 0x000fea000383ffff */
.L_x_524:
[----:B------:R-:W-:Y:S05]  /*43c0*/  BSYNC.RECONVERGENT B1 ;  /* 0x0000000000017941 */ /* 0x000fea0003800200 */
.L_x_523:
        /* <DEDUP_REMOVED lines=31> */
.L_x_540:
[----:B------:R-:W-:Y:S05]  /*45c0*/  BSYNC.RECONVERGENT B1 ;  /* 0x0000000000017941 */ /* 0x000fea0003800200 */
.L_x_539:
        /* <DEDUP_REMOVED lines=24> */
.L_x_542:
[----:B------:R-:W-:Y:S05]  /*4750*/  BSYNC.RECONVERGENT B1 ;  /* 0x0000000000017941 */ /* 0x000fea0003800200 */
.L_x_541:
[----:B0-----:R0:W4:Y:S01]  /*4760*/  SHFL.DOWN PT, R8, R3, 0x4, 0x1f ;  /* 0x08801f0003087f89 */ /* 0x00112200000e0000 */
[----:B------:R-:W-:Y:S01]  /*4770*/  BSSY.RECONVERGENT B1, `(.L_x_543) ;  /* 0x0000017000017945 */ /* 0x000fe20003800200 */
[----:B------:R-:W-:Y:S02]  /*4780*/  IMAD.MOV.U32 R2, RZ, RZ, R3 ;  /* 0x000000ffff027224 */ /* 0x000fe400078e0003 */
[----:B-1----:R0:W1:Y:S01]  /*4790*/  SHFL.DOWN PT, R9, R4, 0x4, 0x1f ;  /* 0x08801f0004097f89 */ /* 0x00206200000e0000 */
[----:B--2---:R-:W-:Y:S02]  /*47a0*/  IMAD.MOV.U32 R6, RZ, RZ, R4 ;  /* 0x000000ffff067224 */ /* 0x004fe400078e0004 */
[----:B------:R-:W-:Y:S01]  /*47b0*/  IMAD.MOV.U32 R7, RZ, RZ, R5 ;  /* 0x000000ffff077224 */ /* 0x000fe200078e0005 */
[----:B------:R0:W2:Y:S01]  /*47c0*/  SHFL.DOWN PT, R10, R5, 0x4, 0x1f ;  /* 0x08801f00050a7f89 */ /* 0x0000a200000e0000 */
[----:B------:R-:W-:Y:S05]  /*47d0*/  @P5 BRA `(.L_x_544) ;  /* 0x0000000000405947 */ /* 0x000fea0003800000 */
[----:B----4-:R-:W-:Y:S01]  /*47e0*/  ISETP.GE.AND P0, PT, R3, R8, PT ;  /* 0x000000080300720c */ /* 0x010fe20003f06270 */
[----:B------:R-:W-:Y:S02]  /*47f0*/  IMAD.MOV.U32 R2, RZ, RZ, R8 ;  /* 0x000000ffff027224 */ /* 0x000fe400078e0008 */
[----:B-1----:R-:W-:Y:S02]  /*4800*/  IMAD.MOV.U32 R6, RZ, RZ, R9 ;  /* 0x000000ffff067224 */ /* 0x002fe400078e0009 */
[----:B--2---:R-:W-:-:S08]  /*4810*/  IMAD.MOV.U32 R7, RZ, RZ, R10 ;  /* 0x000000ffff077224 */ /* 0x004fd000078e000a */
        /* <DEDUP_REMOVED lines=12> */
.L_x_544:
[----:B------:R-:W-:Y:S05]  /*48e0*/  BSYNC.RECONVERGENT B1 ;  /* 0x0000000000017941 */ /* 0x000fea0003800200 */
.L_x_543:
[----:B-1----:R1:W1:Y:S01]  /*48f0*/  SHFL.DOWN PT, R9, R2, 0x8, 0x1f ;  /* 0x09001f0002097f89 */ /* 0x00226200000e0000 */
[----:B------:R-:W-:Y:S01]  /*4900*/  BSSY.RECONVERGENT B1, `(.L_x_545) ;  /* 0x0000017000017945 */ /* 0x000fe20003800200 */
[----:B0-----:R-:W-:Y:S02]  /*4910*/  IMAD.MOV.U32 R3, RZ, RZ, R2 ;  /* 0x000000ffff037224 */ /* 0x001fe400078e0002 */
[----:B---3--:R0:W3:Y:S01]  /*4920*/  SHFL.DOWN PT, R11, R6, 0x8, 0x1f ;  /* 0x09001f00060b7f89 */ /* 0x0080e200000e0000 */
[----:B------:R-:W-:Y:S02]  /*4930*/  IMAD.MOV.U32 R4, RZ, RZ, R6 ;  /* 0x000000ffff047224 */ /* 0x000fe400078e0006 */
[----:B------:R-:W-:Y:S01]  /*4940*/  IMAD.MOV.U32 R5, RZ, RZ, R7 ;  /* 0x000000ffff057224 */ /* 0x000fe200078e0007 */
[----:B----4-:R0:W4:Y:S01]  /*4950*/  SHFL.DOWN PT, R8, R7, 0x8, 0x1f ;  /* 0x09001f0007087f89 */ /* 0x01012200000e0000 */
[----:B------:R-:W-:Y:S05]  /*4960*/  @P4 BRA `(.L_x_546) ;  /* 0x0000000000404947 */ /* 0x000fea0003800000 */
[----:B-1----:R-:W-:Y:S01]  /*4970*/  ISETP.GE.AND P0, PT, R2, R9, PT ;  /* 0x000000090200720c */ /* 0x002fe20003f06270 */
        /* <DEDUP_REMOVED lines=15> */
.L_x_546:
[----:B------:R-:W-:Y:S05]  /*4a70*/  BSYNC.RECONVERGENT B1 ;  /* 0x0000000000017941 */ /* 0x000fea0003800200 */
.L_x_545:
[----:B-1----:R1:W1:Y:S01]  /*4a80*/  SHFL.DOWN PT, R2, R3, 0x10, 0x1f ;  /* 0x0a001f0003027f89 */ /* 0x00226200000e0000 */
[----:B------:R-:W-:Y:S01]  /*4a90*/  BSSY.RECONVERGENT B1, `(.L_x_547) ;  /* 0x0000017000017945 */ /* 0x000fe20003800200 */
[----:B----4-:R-:W-:Y:S02]  /*4aa0*/  IMAD.MOV.U32 R8, RZ, RZ, R3 ;  /* 0x000000ffff087224 */ /* 0x010fe400078e0003 */
[----:B------:R4:W1:Y:S01]  /*4ab0*/  SHFL.DOWN PT, R9, R4, 0x10, 0x1f ;  /* 0x0a001f0004097f89 */ /* 0x00086200000e0000 */
[----:B0-----:R-:W-:Y:S02]  /*4ac0*/  IMAD.MOV.U32 R7, RZ, RZ, R4 ;  /* 0x000000ffff077224 */ /* 0x001fe400078e0004 */
[----:B------:R-:W-:Y:S01]  /*4ad0*/  IMAD.MOV.U32 R6, RZ, RZ, R5 ;  /* 0x000000ffff067224 */ /* 0x000fe200078e0005 */
[----:B--2---:R4:W0:Y:S01]  /*4ae0*/  SHFL.DOWN PT, R10, R5, 0x10, 0x1f ;  /* 0x0a001f00050a7f89 */ /* 0x00482200000e0000 */
[----:B------:R-:W-:Y:S05]  /*4af0*/  @P3 BRA `(.L_x_548) ;  /* 0x0000000000403947 */ /* 0x000fea0003800000 */
[----:B-1----:R-:W-:Y:S01]  /*4b00*/  ISETP.GE.AND P0, PT, R3, R2, PT ;  /* 0x000000020300720c */ /* 0x002fe20003f06270 */
        /* <DEDUP_REMOVED lines=15> */
.L_x_548:
[----:B------:R-:W-:Y:S05]  /*4c00*/  BSYNC.RECONVERGENT B1 ;  /* 0x0000000000017941 */ /* 0x000fea0003800200 */
.L_x_547:
[----:B------:R-:W-:Y:S04]  /*4c10*/  BSSY.RECONVERGENT B1, `(.L_x_549) ;  /* 0x000000c000017945 */ /* 0x000fe80003800200 */
[----:B------:R-:W-:Y:S05]  /*4c20*/  @P2 BRA `(.L_x_550) ;  /* 0x0000000000282947 */ /* 0x000fea0003800000 */
[----:B----4-:R-:W2:Y:S01]  /*4c30*/  S2R R4, SR_CgaCtaId ;  /* 0x0000000000047919 */ /* 0x010ea20000008800 */
[----:B-1----:R-:W-:Y:S02]  /*4c40*/  MOV R3, 0x400 ;  /* 0x0000040000037802 */ /* 0x002fe40000000f00 */
        /* <DEDUP_REMOVED lines=8> */
.L_x_550:
[----:B------:R-:W-:Y:S05]  /*4cd0*/  BSYNC.RECONVERGENT B1 ;  /* 0x0000000000017941 */ /* 0x000fea0003800200 */
.L_x_549:
[----:B------:R-:W-:Y:S01]  /*4ce0*/  BAR.SYNC.DEFER_BLOCKING 0x0 ;  /* 0x0000000000007b1d */ /* 0x000fe20000010000 */
[----:B------:R-:W-:-:S13]  /*4cf0*/  ISETP.NE.AND P1, PT, R0, RZ, PT ;  /* 0x000000ff0000720c */ /* 0x000fda0003f25270 */
[----:B------:R-:W-:Y:S05]  /*4d00*/  @P1 BRA `(.L_x_484) ;  /* 0x0000000800341947 */ /* 0x000fea0003800000 */
[----:B-12---:R-:W1:Y:S01]  /*4d10*/  S2R R3, SR_CgaCtaId ;  /* 0x0000000000037919 */ /* 0x006e620000008800 */
[----:B------:R-:W-:Y:S01]  /*4d20*/  MOV R0, 0x400 ;  /* 0x0000040000007802 */ /* 0x000fe20000000f00 */
[----:B------:R-:W-:Y:S03]  /*4d30*/  BSSY.RECONVERGENT B1, `(.L_x_551) ;  /* 0x0000016000017945 */ /* 0x000fe60003800200 */
[----:B-1----:R-:W-:-:S05]  /*4d40*/  LEA R24, R3, R0, 0x18 ;  /* 0x0000000003187211 */ /* 0x002fca00078ec0ff */
[----:B------:R-:W1:Y:S04]  /*4d50*/  LDS R3, [R24+0x18] ;  /* 0x0000180018037984 */ /* 0x000e680000000800 */
[----:B----4-:R-:W2:Y:S04]  /*4d60*/  LDS.64 R4, [R24+0x20] ;  /* 0x0000200018047984 */ /* 0x010ea80000000a00 */
[----:B------:R4:W0:Y:S04]  /*4d70*/  LDS R18, [R24+0x28] ;  /* 0x0000280018127984 */ /* 0x0008280000000800 */
[----:B------:R4:W0:Y:S01]  /*4d80*/  LDS R16, [R24+0x38] ;  /* 0x0000380018107984 */ /* 0x0008220000000800 */
[----:B-1----:R-:W-:Y:S01]  /*4d90*/  ISETP.GE.AND P0, PT, R8, R3, PT ;  /* 0x000000030800720c */ /* 0x002fe20003f06270 */
[----:B------:R-:W-:-:S02]  /*4da0*/  IMAD.MOV.U32 R19, RZ, RZ, R3 ;  /* 0x000000ffff137224 */ /* 0x000fc400078e0003 */
[----:B--2---:R-:W-:Y:S02]  /*4db0*/  IMAD.MOV.U32 R21, RZ, RZ, R4 ;  /* 0x000000ffff157224 */ /* 0x004fe400078e0004 */
[----:B------:R-:W-:-:S08]  /*4dc0*/  IMAD.MOV.U32 R20, RZ, RZ, R5 ;  /* 0x000000ffff147224 */ /* 0x000fd000078e0005 */
[----:B0---4-:R-:W-:Y:S05]  /*4dd0*/  @!P0 BRA `(.L_x_552) ;  /* 0x00000000002c8947 */ /* 0x011fea0003800000 */
        /* <DEDUP_REMOVED lines=11> */
.L_x_552:
[----:B------:R-:W-:Y:S05]  /*4e90*/  BSYNC.RECONVERGENT B1 ;  /* 0x0000000000017941 */ /* 0x000fea0003800200 */
.L_x_551:
        /* <DEDUP_REMOVED lines=27> */
.L_x_554:
[----:B------:R-:W-:Y:S05]  /*5050*/  BSYNC.RECONVERGENT B1 ;  /* 0x0000000000017941 */ /* 0x000fea0003800200 */
.L_x_553:
        /* <DEDUP_REMOVED lines=17> */
.L_x_556:
[----:B------:R-:W-:Y:S05]  /*5170*/  BSYNC.RECONVERGENT B1 ;  /* 0x0000000000017941 */ /* 0x000fea0003800200 */
.L_x_555:
        /* <DEDUP_REMOVED lines=17> */
.L_x_558:
[----:B------:R-:W-:Y:S05]  /*5290*/  BSYNC.RECONVERGENT B1 ;  /* 0x0000000000017941 */ /* 0x000fea0003800200 */
.L_x_557:
        /* <DEDUP_REMOVED lines=17> */
.L_x_560:
[----:B------:R-:W-:Y:S05]  /*53b0*/  BSYNC.RECONVERGENT B1 ;  /* 0x0000000000017941 */ /* 0x000fea0003800200 */
.L_x_559:
        /* <DEDUP_REMOVED lines=17> */
.L_x_562:
[----:B------:R-:W-:Y:S05]  /*54d0*/  BSYNC.RECONVERGENT B1 ;  /* 0x0000000000017941 */ /* 0x000fea0003800200 */
.L_x_561:
        /* <DEDUP_REMOVED lines=16> */
.L_x_484:
[----:B------:R-:W-:Y:S05]  /*55e0*/  BSYNC.RECONVERGENT B0 ;  /* 0x0000000000007941 */ /* 0x000fea0003800200 */
.L_x_451:
[----:B------:R-:W-:Y:S05]  /*55f0*/  @P1 EXIT ;  /* 0x000000000000194d */ /* 0x000fea0003800000 */
[----:B01234-:R-:W0:Y:S01]  /*5600*/  LDC.64 R2, c[0x0][0x390] ;  /* 0x0000e400ff027b82 */ /* 0x01fe220000000a00 */
[----:B------:R-:W-:-:S04]  /*5610*/  LOP3.LUT R7, R7, R6, RZ, 0x3c, !PT ;  /* 0x0000000607077212 */ /* 0x000fc800078e3cff */
[----:B------:R-:W-:-:S04]  /*5620*/  LOP3.LUT R6, R7, R6, RZ, 0x3c, !PT ;  /* 0x0000000607067212 */ /* 0x000fc800078e3cff */
[----:B------:R-:W-:-:S05]  /*5630*/  LOP3.LUT R7, R7, R6, RZ, 0x3c, !PT ;  /* 0x0000000607077212 */ /* 0x000fca00078e3cff */
[----:B0-----:R-:W-:Y:S04]  /*5640*/  STG.E.64 desc[UR8][R2.64+0x8], R6 ;  /* 0x0000080602007986 */ /* 0x001fe8000c101b08 */
[----:B------:R-:W-:Y:S01]  /*5650*/  STG.E desc[UR8][R2.64], R8 ;  /* 0x0000000802007986 */ /* 0x000fe2000c101908 */
[----:B------:R-:W-:Y:S05]  /*5660*/  EXIT ;  /* 0x000000000000794d */ /* 0x000fea0003800000 */
.L_x_563:
        /* <DEDUP_REMOVED lines=9> */
.L_x_915:


//--------------------- .text._ZN6thrust24THRUST_300001_SM_1000_NS8cuda_cub4core6detail13_kernel_agentINS1_8__reduce11ReduceAgentIPN4cuda3std3__45tupleIJilEEESC_SB_iNS1_9__extrema9arg_max_fIilNS9_4lessIiEEEEEEJSC_SC_iSH_EEEvDpT0_ --------------------------
	.section	.text._ZN6thrust24THRUST_300001_SM_1000_NS8cuda_cub4core6detail13_kernel_agentINS1_8__reduce11ReduceAgentIPN4cuda3std3__45tupleIJilEEESC_SB_iNS1_9__extrema9arg_max_fIilNS9_4lessIiEEEEEEJSC_SC_iSH_EEEvDpT0_,"ax",@progbits
	.align	128
        .global         _ZN6thrust24THRUST_300001_SM_1000_NS8cuda_cub4core6detail13_kernel_agentINS1_8__reduce11ReduceAgentIPN4cuda3std3__45tupleIJilEEESC_SB_iNS1_9__extrema9arg_max_fIilNS9_4lessIiEEEEEEJSC_SC_iSH_EEEvDpT0_
        .type           _ZN6thrust24THRUST_300001_SM_1000_NS8cuda_cub4core6detail13_kernel_agentINS1_8__reduce11ReduceAgentIPN4cuda3std3__45tupleIJilEEESC_SB_iNS1_9__extrema9arg_max_fIilNS9_4lessIiEEEEEEJSC_SC_iSH_EEEvDpT0_,@function
        .size           _ZN6thrust24THRUST_300001_SM_1000_NS8cuda_cub4core6detail13_kernel_agentINS1_8__reduce11ReduceAgentIPN4cuda3std3__45tupleIJilEEESC_SB_iNS1_9__extrema9arg_max_fIilNS9_4lessIiEEEEEEJSC_SC_iSH_EEEvDpT0_,(.L_x_916 - _ZN6thrust24THRUST_300001_SM_1000_NS8cuda_cub4core6detail13_kernel_agentINS1_8__reduce11ReduceAgentIPN4cuda3std3__45tupleIJilEEESC_SB_iNS1_9__extrema9arg_max_fIilNS9_4lessIiEEEEEEJSC_SC_iSH_EEEvDpT0_)
        .other          _ZN6thrust24THRUST_300001_SM_1000_NS8cuda_cub4core6detail13_kernel_agentINS1_8__reduce11ReduceAgentIPN4cuda3std3__45tupleIJilEEESC_SB_iNS1_9__extrema9arg_max_fIilNS9_4lessIiEEEEEEJSC_SC_iSH_EEEvDpT0_,@"STO_CUDA_ENTRY STV_DEFAULT"
_ZN6thrust24THRUST_300001_SM_1000_NS8cuda_cub4core6detail13_kernel_agentINS1_8__reduce11ReduceAgentIPN4cuda3std3__45tupleIJilEEESC_SB_iNS1_9__extrema9arg_max_fIilNS9_4lessIiEEEEEEJSC_SC_iSH_EEEvDpT0_:
.text._ZN6thrust24THRUST_300001_SM_1000_NS8cuda_cub4core6detail13_kernel_agentINS1_8__reduce11ReduceAgentIPN4cuda3std3__45tupleIJilEEESC_SB_iNS1_9__extrema9arg_max_fIilNS9_4lessIiEEEEEEJSC_SC_iSH_EEEvDpT0_:
        /* <DEDUP_REMOVED lines=21> */
.L_x_567:
[----:B0-----:R-:W-:Y:S05]  /*0150*/  BSYNC.RECONVERGENT B1 ;  /* 0x0000000000017941 */ /* 0x001fea0003800200 */
.L_x_566:
        /* <DEDUP_REMOVED lines=15> */
.L_x_574:
        /* <DEDUP_REMOVED lines=28> */
.L_x_573:
[----:B------:R-:W-:Y:S05]  /*0410*/  BSYNC.RECONVERGENT B3 ;  /* 0x0000000000037941 */ /* 0x000fea0003800200 */
.L_x_572:
[----:B------:R-:W-:Y:S02]  /*0420*/  IMAD.X R7, RZ, RZ, R7, P3 ;  /* 0x000000ffff077224 */ /* 0x000fe400018e0607 */
[----:B------:R-:W-:Y:S01]  /*0430*/  VIADD R5, R5, 0x100 ;  /* 0x0000010005057836 */ /* 0x000fe20000000000 */
[----:B------:R-:W-:Y:S06]  /*0440*/  @P2 BRA `(.L_x_574) ;  /* 0xfffffffc00802947 */ /* 0x000fec000383ffff */
.L_x_571:
[----:B------:R-:W-:Y:S05]  /*0450*/  BSYNC.RECONVERGENT B2 ;  /* 0x0000000000027941 */ /* 0x000fea0003800200 */
.L_x_570:
[----:B------:R-:W0:Y:S01]  /*0460*/  LDC.64 R8, c[0x0][0x380] ;  /* 0x0000e000ff087b82 */ /* 0x000e220000000a00 */
[----:B------:R-:W-:-:S13]  /*0470*/  ISETP.GE.U32.AND P0, PT, R12, 0x300, PT ;  /* 0x000003000c00780c */ /* 0x000fda0003f06070 */
[----:B------:R-:W-:Y:S05]  /*0480*/  @!P0 BRA `(.L_x_569) ;  /* 0x0000000400588947 */ /* 0x000fea0003800000 */
.L_x_583:
        /* <DEDUP_REMOVED lines=26> */
.L_x_576:
[----:B------:R-:W-:Y:S05]  /*0630*/  BSYNC.RECONVERGENT B2 ;  /* 0x0000000000027941 */ /* 0x000fea0003800200 */
.L_x_575:
        /* <DEDUP_REMOVED lines=17> */
.L_x_578:
[----:B------:R-:W-:Y:S05]  /*0750*/  BSYNC.RECONVERGENT B2 ;  /* 0x0000000000027941 */ /* 0x000fea0003800200 */
.L_x_577:
        /* <DEDUP_REMOVED lines=17> */
.L_x_580:
[----:B------:R-:W-:Y:S05]  /*0870*/  BSYNC.RECONVERGENT B2 ;  /* 0x0000000000027941 */ /* 0x000fea0003800200 */
.L_x_579:
        /* <DEDUP_REMOVED lines=19> */
.L_x_582:
[----:B------:R-:W-:Y:S05]  /*09b0*/  BSYNC.RECONVERGENT B2 ;  /* 0x0000000000027941 */ /* 0x000fea0003800200 */
.L_x_581:
[----:B------:R-:W-:-:S05]  /*09c0*/  VIADD R5, R5, 0x400 ;  /* 0x0000040005057836 */ /* 0x000fca0000000000 */
[----:B------:R-:W-:-:S13]  /*09d0*/  ISETP.GE.AND P0, PT, R5, UR5, PT ;  /* 0x0000000505007c0c */ /* 0x000fda000bf06270 */
[----:B------:R-:W-:Y:S05]  /*09e0*/  @!P0 BRA `(.L_x_583) ;  /* 0xfffffff800a88947 */ /* 0x000fea000383ffff */
.L_x_569:
[----:B------:R-:W-:Y:S05]  /*09f0*/  BSYNC.RECONVERGENT B1 ;  /* 0x0000000000017941 */ /* 0x000fea0003800200 */
.L_x_568:
        /* <DEDUP_REMOVED lines=31> */
.L_x_586:
[----:B------:R-:W-:Y:S05]  /*0bf0*/  BSYNC.RECONVERGENT B1 ;  /* 0x0000000000017941 */ /* 0x000fea0003800200 */
.L_x_585:
        /* <DEDUP_REMOVED lines=27> */
.L_x_588:
[----:B------:R-:W-:Y:S05]  /*0db0*/  BSYNC.RECONVERGENT B1 ;  /* 0x0000000000017941 */ /* 0x000fea0003800200 */
.L_x_587:
        /* <DEDUP_REMOVED lines=24> */
.L_x_590:
[----:B------:R-:W-:Y:S05]  /*0f40*/  BSYNC.RECONVERGENT B1 ;  /* 0x0000000000017941 */ /* 0x000fea0003800200 */
.L_x_589:
        /* <DEDUP_REMOVED lines=24> */
.L_x_592:
[----:B------:R-:W-:Y:S05]  /*10d0*/  BSYNC.RECONVERGENT B1 ;  /* 0x0000000000017941 */ /* 0x000fea0003800200 */
.L_x_591:
        /* <DEDUP_REMOVED lines=24> */
.L_x_594:
[----:B------:R-:W-:Y:S05]  /*1260*/  BSYNC.RECONVERGENT B1 ;  /* 0x0000000000017941 */ /* 0x000fea0003800200 */
.L_x_593:
        /* <DEDUP_REMOVED lines=12> */
.L_x_596:
[----:B------:R-:W-:Y:S05]  /*1330*/  BSYNC.RECONVERGENT B1 ;  /* 0x0000000000017941 */ /* 0x000fea0003800200 */
.L_x_595:
        /* <DEDUP_REMOVED lines=27> */
.L_x_599:
[----:B------:R-:W-:Y:S05]  /*14f0*/  BSYNC.RECONVERGENT B1 ;  /* 0x0000000000017941 */ /* 0x000fea0003800200 */
.L_x_598:
        /* <DEDUP_REMOVED lines=27> */
.L_x_601:
[----:B------:R-:W-:Y:S05]  /*16b0*/  BSYNC.RECONVERGENT B1 ;  /* 0x0000000000017941 */ /* 0x000fea0003800200 */
.L_x_600:
        /* <DEDUP_REMOVED lines=17> */
.L_x_603:
[----:B------:R-:W-:Y:S05]  /*17d0*/  BSYNC.RECONVERGENT B1 ;  /* 0x0000000000017941 */ /* 0x000fea0003800200 */
.L_x_602:
        /* <DEDUP_REMOVED lines=17> */
.L_x_605:
[----:B------:R-:W-:Y:S05]  /*18f0*/  BSYNC.RECONVERGENT B1 ;  /* 0x0000000000017941 */ /* 0x000fea0003800200 */
.L_x_604:
        /* <DEDUP_REMOVED lines=17> */
.L_x_607:
[----:B------:R-:W-:Y:S05]  /*1a10*/  BSYNC.RECONVERGENT B1 ;  /* 0x0000000000017941 */ /* 0x000fea0003800200 */
.L_x_606:
        /* <DEDUP_REMOVED lines=17> */
.L_x_609:
[----:B------:R-:W-:Y:S05]  /*1b30*/  BSYNC.RECONVERGENT B1 ;  /* 0x0000000000017941 */ /* 0x000fea0003800200 */
.L_x_608:
        /* <DEDUP_REMOVED lines=18> */
.L_x_584:
        /* <DEDUP_REMOVED lines=40> */
.L_x_611:
[----:B------:R-:W-:Y:S05]  /*1ee0*/  BSYNC.RECONVERGENT B1 ;  /* 0x0000000000017941 */ /* 0x000fea0003800200 */
.L_x_610:
        /* <DEDUP_REMOVED lines=25> */
.L_x_613:
[----:B------:R-:W-:Y:S05]  /*2080*/  BSYNC.RECONVERGENT B1 ;  /* 0x0000000000017941 */ /* 0x000fea0003800200 */
.L_x_612:
        /* <DEDUP_REMOVED lines=24> */
.L_x_615:
[----:B------:R-:W-:Y:S05]  /*2210*/  BSYNC.RECONVERGENT B1 ;  /* 0x0000000000017941 */ /* 0x000fea0003800200 */
.L_x_614:
        /* <DEDUP_REMOVED lines=24> */
.L_x_617:
[----:B------:R-:W-:Y:S05]  /*23a0*/  BSYNC.RECONVERGENT B1 ;  /* 0x0000000000017941 */ /* 0x000fea0003800200 */
.L_x_616:
        /* <DEDUP_REMOVED lines=24> */
.L_x_619:
[----:B------:R-:W-:Y:S05]  /*2530*/  BSYNC.RECONVERGENT B1 ;  /* 0x0000000000017941 */ /* 0x000fea0003800200 */
.L_x_618:
        /* <DEDUP_REMOVED lines=12> */
.L_x_621:
[----:B------:R-:W-:Y:S05]  /*2600*/  BSYNC.RECONVERGENT B1 ;  /* 0x0000000000017941 */ /* 0x000fea0003800200 */
.L_x_620:
        /* <DEDUP_REMOVED lines=30> */
.L_x_623:
[----:B------:R-:W-:Y:S05]  /*27f0*/  BSYNC.RECONVERGENT B1 ;  /* 0x0000000000017941 */ /* 0x000fea0003800200 */
.L_x_622:
        /* <DEDUP_REMOVED lines=27> */
.L_x_625:
[----:B------:R-:W-:Y:S05]  /*29b0*/  BSYNC.RECONVERGENT B1 ;  /* 0x0000000000017941 */ /* 0x000fea0003800200 */
.L_x_624:
        /* <DEDUP_REMOVED lines=27> */
.L_x_627:
[----:B------:R-:W-:Y:S05]  /*2b70*/  BSYNC.RECONVERGENT B1 ;  /* 0x0000000000017941 */ /* 0x000fea0003800200 */
.L_x_626:
        /* <DEDUP_REMOVED lines=27> */
.L_x_629:
[----:B------:R-:W-:Y:S05]  /*2d30*/  BSYNC.RECONVERGENT B1 ;  /* 0x0000000000017941 */ /* 0x000fea0003800200 */
.L_x_628:
        /* <DEDUP_REMOVED lines=27> */
.L_x_631:
[----:B------:R-:W-:Y:S05]  /*2ef0*/  BSYNC.RECONVERGENT B1 ;  /* 0x0000000000017941 */ /* 0x000fea0003800200 */
.L_x_630:
        /* <DEDUP_REMOVED lines=27> */
.L_x_633:
[----:B------:R-:W-:Y:S05]  /*30b0*/  BSYNC.RECONVERGENT B1 ;  /* 0x0000000000017941 */ /* 0x000fea0003800200 */
.L_x_632:
        /* <DEDUP_REMOVED lines=28> */
.L_x_565:
        /* <DEDUP_REMOVED lines=12> */
[----:B------:R-:W5:Y:S01]  /*3340*/  LDG.E.64.CONSTANT R2, desc[UR6][R6.64+0x4008] ;  /* 0x0040080606027981 */ /* 0x000f62000c1e9b00 */
[----:B------:R-:W-:Y:S01]  /*3350*/  UISETP.GE.U32.AND UP0, UPT, UR4, 0xa00, UPT ;  /* 0x00000a000400788c */ /* 0x000fe2000bf06070 */
[----:B------:R-:W-:Y:S01]  /*3360*/  IMAD.MOV.U32 R19, RZ, RZ, 0x500 ;  /* 0x00000500ff137424 */ /* 0x000fe200078e00ff */
        /* <DEDUP_REMOVED lines=29> */
[----:B------:R-:W0:Y:S01]  /*3540*/  LDC.64 R6, c[0x0][0x380] ;  /* 0x0000e000ff067b82 */ /* 0x000e220000000a00 */
[----:B------:R-:W-:Y:S01]  /*3550*/  IMAD.MOV.U32 R23, RZ, RZ, R2 ;  /* 0x000000ffff177224 */ /* 0x000fe200078e0002 */
[----:B------:R-:W1:Y:S01]  /*3560*/  LDCU UR4, c[0x0][0x390] ;  /* 0x00007200ff0477ac */ /* 0x000e620008000800 */
[----:B------:R-:W-:Y:S02]  /*3570*/  IMAD.MOV.U32 R24, RZ, RZ, R3 ;  /* 0x000000ffff187224 */ /* 0x000fe400078e0003 */
[----:B------:R-:W-:Y:S02]  /*3580*/  IMAD.MOV.U32 R18, RZ, RZ, R4 ;  /* 0x000000ffff127224 */ /* 0x000fe400078e0004 */
[----:B------:R-:W-:-:S07]  /*3590*/  IMAD.MOV.U32 R5, RZ, RZ, 0x500 ;  /* 0x00000500ff057424 */ /* 0x000fce00078e00ff */
.L_x_635:
[----:B------:R-:W-:-:S04]  /*35a0*/  IMAD.IADD R17, R0, 0x1, R5 ;  /* 0x0000000100117824 */ /* 0x000fc800078e0205 */
[----:B0-----:R-:W-:-:S05]  /*35b0*/  IMAD.WIDE.U32 R16, R17, 0x10, R6 ;  /* 0x0000001011107825 */ /* 0x001fca00078e0006 */
        /* <DEDUP_REMOVED lines=36> */
[----:B------:R-:W-:Y:S01]  /*3800*/  @P2 SEL R14, R8, R14, P0 ;  /* 0x0000000e080e2207 */ /* 0x000fe20000000000 */
[C---:B------:R-:W-:Y:S01]  /*3810*/  VIADD R8, R5.reuse, 0xa00 ;  /* 0x00000a0005087836 */ /* 0x040fe20000000000 */
[----:B------:R-:W-:Y:S01]  /*3820*/  ISETP.GE.AND P1, PT, R22, R4, PT ;  /* 0x000000041600720c */ /* 0x000fe20003f26270 */
[----:B------:R-:W-:Y:S01]  /*3830*/  VIADD R5, R5, 0x500 ;  /* 0x0000050005057836 */ /* 0x000fe20000000000 */
[----:B------:R-:W-:Y:S02]  /*3840*/  @P2 SEL R15, R9, R15, P0 ;  /* 0x0000000f090f2207 */ /* 0x000fe40000000000 */
[----:B-1----:R-:W-:-:S09]  /*3850*/  ISETP.GT.AND P2, PT, R8, UR4, PT ;  /* 0x0000000408007c0c */ /* 0x002fd2000bf44270 */
        /* <DEDUP_REMOVED lines=8> */
[----:B------:R-:W-:Y:S01]  /*38e0*/  IMAD.MOV.U32 R24, RZ, RZ, R3 ;  /* 0x000000ffff187224 */ /* 0x000fe200078e0003 */
[----:B------:R-:W-:Y:S06]  /*38f0*/  @!P2 BRA `(.L_x_635) ;  /* 0xfffffffc0028a947 */ /* 0x000fec000383ffff */
[----:B------:R-:W-:-:S07]  /*3900*/  IMAD.MOV.U32 R19, RZ, RZ, R5 ;  /* 0x000000ffff137224 */ /* 0x000fce00078e0005 */
.L_x_634:
[----:B------:R-:W-:-:S13]  /*3910*/  ISETP.GE.AND P0, PT, R19, UR4, PT ;  /* 0x0000000413007c0c */ /* 0x000fda000bf06270 */
        /* <DEDUP_REMOVED lines=12> */
[----:B------:R-:W0:Y:S01]  /*39e0*/  LDC.64 R6, c[0x0][0x380] ;  /* 0x0000e000ff067b82 */ /* 0x000e220000000a00 */
[----:B------:R-:W-:Y:S01]  /*39f0*/  LEA.HI R8, R14, 0x1, RZ, 0x18 ;  /* 0x000000010e087811 */ /* 0x000fe200078fc0ff */
[----:B------:R-:W-:Y:S02]  /*3a00*/  IMAD.IADD R13, R0, 0x1, R19 ;  /* 0x00000001000d7824 */ /* 0x000fe400078e0213 */
[----:B------:R-:W-:Y:S01]  /*3a10*/  IMAD.MOV.U32 R18, RZ, RZ, R0 ;  /* 0x000000ffff127224 */ /* 0x000fe200078e0000 */
[----:B------:R-:W-:-:S05]  /*3a20*/  LOP3.LUT R8, R8, 0x3, RZ, 0xc0, !PT ;  /* 0x0000000308087812 */ /* 0x000fca00078ec0ff */
[----:B------:R-:W-:-:S07]  /*3a30*/  IMAD.MOV R12, RZ, RZ, -R8 ;  /* 0x000000ffff0c7224 */ /* 0x000fce00078e0a08 */
.L_x_642:
[----:B0-----:R-:W-:-:S05]  /*3a40*/  IMAD.WIDE.U32 R10, R13, 0x10, R6 ;  /* 0x000000100d0a7825 */ /* 0x001fca00078e0006 */
[----:B------:R-:W2:Y:S04]  /*3a50*/  LDG.E.CONSTANT R21, desc[UR6][R10.64] ;  /* 0x000000060a157981 */ /* 0x000ea8000c1e9900 */
[----:B------:R-:W3:Y:S01]  /*3a60*/  LDG.E.64.CONSTANT R8, desc[UR6][R10.64+0x8] ;  /* 0x000008060a087981 */ /* 0x000ee2000c1e9b00 */
[----:B------:R-:W-:Y:S01]  /*3a70*/  VIADD R12, R12, 0x1 ;  /* 0x000000010c0c7836 */ /* 0x000fe20000000000 */
[----:B------:R-:W-:Y:S01]  /*3a80*/  BSSY.RECONVERGENT B3, `(.L_x_640) ;  /* 0x0000015000037945 */ /* 0x000fe20003800200 */
[----:B------:R-:W-:Y:S02]  /*3a90*/  IMAD.MOV.U32 R15, RZ, RZ, R2 ;  /* 0x000000ffff0f7224 */ /* 0x000fe400078e0002 */
        /* <DEDUP_REMOVED lines=19> */
.L_x_641:
[----:B------:R-:W-:Y:S05]  /*3bd0*/  BSYNC.RECONVERGENT B3 ;  /* 0x0000000000037941 */ /* 0x000fea0003800200 */
.L_x_640:
[----:B------:R-:W-:Y:S02]  /*3be0*/  VIADD R18, R18, 0x100 ;  /* 0x0000010012127836 */ /* 0x000fe40000000000 */
[----:B------:R-:W-:Y:S01]  /*3bf0*/  VIADD R13, R13, 0x100 ;  /* 0x000001000d0d7836 */ /* 0x000fe20000000000 */
[----:B------:R-:W-:Y:S06]  /*3c00*/  @P3 BRA `(.L_x_642) ;  /* 0xfffffffc008c3947 */ /* 0x000fec000383ffff */
.L_x_639:
[----:B------:R-:W-:Y:S05]  /*3c10*/  BSYNC.RECONVERGENT B2 ;  /* 0x0000000000027941 */ /* 0x000fea0003800200 */
.L_x_638:
[----:B------:R-:W-:-:S13]  /*3c20*/  ISETP.GE.U32.AND P0, PT, R14, 0x300, PT ;  /* 0x000003000e00780c */ /* 0x000fda0003f06070 */
[----:B------:R-:W-:Y:S05]  /*3c30*/  @!P0 BRA `(.L_x_637) ;  /* 0x0000000400888947 */ /* 0x000fea0003800000 */
[----:B------:R-:W0:Y:S01]  /*3c40*/  LDCU.64 UR8, c[0x0][0x380] ;  /* 0x00007000ff0877ac */ /* 0x000e220008000a00 */
[----:B------:R-:W1:Y:S01]  /*3c50*/  LDC.64 R6, c[0x0][0x380] ;  /* 0x0000e000ff067b82 */ /* 0x000e620000000a00 */
[C---:B------:R-:W-:Y:S01]  /*3c60*/  IADD3 R13, P0, PT, R18.reuse, R19, RZ ;  /* 0x00000013120d7210 */ /* 0x040fe20007f1e0ff */
[----:B------:R-:W-:-:S04]  /*3c70*/  IMAD.IADD R19, R18, 0x1, R19 ;  /* 0x0000000112137824 */ /* 0x000fc800078e0213 */
[----:B------:R-:W-:Y:S01]  /*3c80*/  IMAD.X R8, RZ, RZ, RZ, P0 ;  /* 0x000000ffff087224 */ /* 0x000fe200000e06ff */
[----:B0-----:R-:W-:-:S04]  /*3c90*/  LEA R12, P1, R13, UR8, 0x4 ;  /* 0x000000080d0c7c11 */ /* 0x001fc8000f8220ff */
[----:B------:R-:W-:Y:S02]  /*3ca0*/  IADD3 R12, P0, PT, R12, 0x3008, RZ ;  /* 0x000030080c0c7810 */ /* 0x000fe40007f1e0ff */
[----:B------:R-:W-:-:S05]  /*3cb0*/  LEA.HI.X R13, R13, UR9, R8, 0x4, P1 ;  /* 0x000000090d0d7c11 */ /* 0x000fca00088f2408 */
[----:B------:R-:W-:-:S07]  /*3cc0*/  IMAD.X R13, RZ, RZ, R13, P0 ;  /* 0x000000ffff0d7224 */ /* 0x000fce00000e060d */
.L_x_651:
[----:B-1----:R-:W-:-:S05]  /*3cd0*/  IMAD.WIDE.U32 R10, R19, 0x10, R6 ;  /* 0x00000010130a7825 */ /* 0x002fca00078e0006 */
[----:B------:R-:W2:Y:S04]  /*3ce0*/  LDG.E.CONSTANT R23, desc[UR6][R10.64] ;  /* 0x000000060a177981 */ /* 0x000ea8000c1e9900 */
[----:B------:R0:W3:Y:S02]  /*3cf0*/  LDG.E.64.CONSTANT R8, desc[UR6][R10.64+0x8] ;  /* 0x000008060a087981 */ /* 0x0000e4000c1e9b00 */
[----:B0-----:R-:W-:Y:S02]  /*3d00*/  IMAD.MOV.U32 R10, RZ, RZ, R12 ;  /* 0x000000ffff0a7224 */ /* 0x001fe400078e000c */
[----:B------:R-:W-:-:S05]  /*3d10*/  IMAD.MOV.U32 R11, RZ, RZ, R13 ;  /* 0x000000ffff0b7224 */ /* 0x000fca00078e000d */
        /* <DEDUP_REMOVED lines=16> */
[CC--:B------:R-:W-:Y:S02]  /*3e20*/  @P2 ISETP.LT.U32.AND P1, PT, R2.reuse, R8.reuse, PT ;  /* 0x000000080200220c */ /* 0x0c0fe40003f21070 */
[CC--:B------:R-:W-:Y:S02]  /*3e30*/  @P2 ISETP.GE.U32.AND P0, PT, R2.reuse, R8.reuse, PT ;  /* 0x000000080200220c */ /* 0x0c0fe40003f06070 */
[CC--:B------:R-:W-:Y:S02]  /*3e40*/  @P2 ISETP.LT.AND.EX P1, PT, R3.reuse, R9.reuse, PT, P1 ;  /* 0x000000090300220c */ /* 0x0c0fe40003f21310 */
[CC--:B------:R-:W-:Y:S02]  /*3e50*/  @P2 ISETP.GE.AND.EX P0, PT, R3.reuse, R9.reuse, PT, P0 ;  /* 0x000000090300220c */ /* 0x0c0fe40003f06300 */
[----:B------:R-:W-:Y:S02]  /*3e60*/  @P2 SEL R27, R2, R8, P1 ;  /* 0x00000008021b2207 */ /* 0x000fe40000800000 */
[----:B------:R-:W-:-:S02]  /*3e70*/  @P2 SEL R29, R3, R9, P1 ;  /* 0x00000009031d2207 */ /* 0x000fc40000800000 */
[----:B------:R-:W-:-:S07]  /*3e80*/  @P2 SEL R22, R4, R23, !P0 ;  /* 0x0000001704162207 */ /* 0x000fce0004000000 */
.L_x_644:
[----:B------:R-:W-:Y:S05]  /*3e90*/  BSYNC.RECONVERGENT B2 ;  /* 0x0000000000027941 */ /* 0x000fea0003800200 */
.L_x_643:
        /* <DEDUP_REMOVED lines=17> */
.L_x_646:
[----:B------:R-:W-:Y:S05]  /*3fb0*/  BSYNC.RECONVERGENT B2 ;  /* 0x0000000000027941 */ /* 0x000fea0003800200 */
.L_x_645:
        /* <DEDUP_REMOVED lines=17> */
.L_x_648:
[----:B------:R-:W-:Y:S05]  /*40d0*/  BSYNC.RECONVERGENT B2 ;  /* 0x0000000000027941 */ /* 0x000fea0003800200 */
.L_x_647:
        /* <DEDUP_REMOVED lines=17> */
.L_x_650:
[----:B------:R-:W-:Y:S05]  /*41f0*/  BSYNC.RECONVERGENT B2 ;  /* 0x0000000000027941 */ /* 0x000fea0003800200 */
.L_x_649:
[----:B------:R-:W-:Y:S01]  /*4200*/  VIADD R18, R18, 0x400 ;  /* 0x0000040012127836 */ /* 0x000fe20000000000 */
[----:B------:R-:W-:Y:S01]  /*4210*/  IADD3 R12, P1, PT, R10, 0x4000, RZ ;  /* 0x000040000a0c7810 */ /* 0x000fe20007f3e0ff */
[----:B------:R-:W-:-:S03]  /*4220*/  VIADD R19, R19, 0x400 ;  /* 0x0000040013137836 */ /* 0x000fc60000000000 */
[----:B------:R-:W-:Y:S01]  /*4230*/  ISETP.GE.AND P0, PT, R18, R5, PT ;  /* 0x000000051200720c */ /* 0x000fe20003f06270 */
[----:B------:R-:W-:-:S12]  /*4240*/  IMAD.X R13, RZ, RZ, R11, P1 ;  /* 0x000000ffff0d7224 */ /* 0x000fd800008e060b */
[----:B------:R-:W-:Y:S05]  /*4250*/  @!P0 BRA `(.L_x_651) ;  /* 0xfffffff8009c8947 */ /* 0x000fea000383ffff */
.L_x_637:
[----:B------:R-:W-:Y:S05]  /*4260*/  BSYNC.RECONVERGENT B1 ;  /* 0x0000000000017941 */ /* 0x000fea0003800200 */
.L_x_636:
        /* <DEDUP_REMOVED lines=31> */
.L_x_653:
[----:B------:R-:W-:Y:S05]  /*4460*/  BSYNC.RECONVERGENT B1 ;  /* 0x0000000000017941 */ /* 0x000fea0003800200 */
.L_x_652:
        /* <DEDUP_REMOVED lines=24> */
.L_x_655:
[----:B------:R-:W-:Y:S05]  /*45f0*/  BSYNC.RECONVERGENT B1 ;  /* 0x0000000000017941 */ /* 0x000fea0003800200 */
.L_x_654:
[----:B0-----:R0:W4:Y:S01]  /*4600*/  SHFL.DOWN PT, R5, R2, 0x4, 0x1f ;  /* 0x08801f0002057f89 */ /* 0x00112200000e0000 */
[----:B------:R-:W-:Y:S01]  /*4610*/  BSSY.RECONVERGENT B1, `(.L_x_656) ;  /* 0x0000017000017945 */ /* 0x000fe20003800200 */
[----:B--2---:R-:W-:Y:S02]  /*4620*/  IMAD.MOV.U32 R3, RZ, RZ, R2 ;  /* 0x000000ffff037224 */ /* 0x004fe400078e0002 */
[----:B------:R0:W2:Y:S01]  /*4630*/  SHFL.DOWN PT, R9, R4, 0x4, 0x1f ;  /* 0x08801f0004097f89 */ /* 0x0000a200000e0000 */
[----:B------:R-:W-:Y:S02]  /*4640*/  IMAD.MOV.U32 R6, RZ, RZ, R4 ;  /* 0x000000ffff067224 */ /* 0x000fe400078e0004 */
[----:B------:R-:W-:Y:S01]  /*4650*/  IMAD.MOV.U32 R7, RZ, RZ, R8 ;  /* 0x000000ffff077224 */ /* 0x000fe200078e0008 */
[----:B------:R0:W0:Y:S01]  /*4660*/  SHFL.DOWN PT, R11, R8, 0x4, 0x1f ;  /* 0x08801f00080b7f89 */ /* 0x00002200000e0000 */
[----:B------:R-:W-:Y:S05]  /*4670*/  @P5 BRA `(.L_x_657) ;  /* 0x0000000000405947 */ /* 0x000fea0003800000 */
[----:B----4-:R-:W-:Y:S01]  /*4680*/  ISETP.GE.AND P0, PT, R2, R5, PT ;  /* 0x000000050200720c */ /* 0x010fe20003f06270 */
[----:B------:R-:W-:Y:S02]  /*4690*/  IMAD.MOV.U32 R3, RZ, RZ, R5 ;  /* 0x000000ffff037224 */ /* 0x000fe400078e0005 */
[----:B--2---:R-:W-:Y:S02]  /*46a0*/  IMAD.MOV.U32 R6, RZ, RZ, R9 ;  /* 0x000000ffff067224 */ /* 0x004fe400078e0009 */
        /* <DEDUP_REMOVED lines=13> */
.L_x_657:
[----:B------:R-:W-:Y:S05]  /*4780*/  BSYNC.RECONVERGENT B1 ;  /* 0x0000000000017941 */ /* 0x000fea0003800200 */
.L_x_656:
        /* <DEDUP_REMOVED lines=24> */
.L_x_659:
[----:B------:R-:W-:Y:S05]  /*4910*/  BSYNC.RECONVERGENT B1 ;  /* 0x0000000000017941 */ /* 0x000fea0003800200 */
.L_x_658:
[----:B0-----:R0:W4:Y:S01]  /*4920*/  SHFL.DOWN PT, R3, R2, 0x10, 0x1f ;  /* 0x0a001f0002037f89 */ /* 0x00112200000e0000 */
[----:B------:R-:W-:Y:S01]  /*4930*/  BSSY.RECONVERGENT B1, `(.L_x_660) ;  /* 0x0000017000017945 */ /* 0x000fe20003800200 */
[----:B------:R-:W-:Y:S02]  /*4940*/  IMAD.MOV.U32 R8, RZ, RZ, R2 ;  /* 0x000000ffff087224 */ /* 0x000fe400078e0002 */
[----:B------:R0:W0:Y:S01]  /*4950*/  SHFL.DOWN PT, R9, R4, 0x10, 0x1f ;  /* 0x0a001f0004097f89 */ /* 0x00002200000e0000 */
[----:B--2---:R-:W-:Y:S02]  /*4960*/  IMAD.MOV.U32 R7, RZ, RZ, R4 ;  /* 0x000000ffff077224 */ /* 0x004fe400078e0004 */
[----:B------:R-:W-:Y:S01]  /*4970*/  IMAD.MOV.U32 R6, RZ, RZ, R5 ;  /* 0x000000ffff067224 */ /* 0x000fe200078e0005 */
[----:B-1----:R1:W2:Y:S01]  /*4980*/  SHFL.DOWN PT, R10, R5, 0x10, 0x1f ;  /* 0x0a001f00050a7f89 */ /* 0x0022a200000e0000 */
[----:B------:R-:W-:Y:S05]  /*4990*/  @P3 BRA `(.L_x_661) ;  /* 0x0000000000403947 */ /* 0x000fea0003800000 */
[----:B----4-:R-:W-:Y:S01]  /*49a0*/  ISETP.GE.AND P0, PT, R2, R3, PT ;  /* 0x000000030200720c */ /* 0x010fe20003f06270 */
[----:B------:R-:W-:Y:S02]  /*49b0*/  IMAD.MOV.U32 R8, RZ, RZ, R3 ;  /* 0x000000ffff087224 */ /* 0x000fe400078e0003 */
[----:B0-----:R-:W-:Y:S02]  /*49c0*/  IMAD.MOV.U32 R7, RZ, RZ, R9 ;  /* 0x000000ffff077224 */ /* 0x001fe400078e0009 */
[----:B--2---:R-:W-:-:S08]  /*49d0*/  IMAD.MOV.U32 R6, RZ, RZ, R10 ;  /* 0x000000ffff067224 */ /* 0x004fd000078e000a */
        /* <DEDUP_REMOVED lines=12> */
.L_x_661:
[----:B------:R-:W-:Y:S05]  /*4aa0*/  BSYNC.RECONVERGENT B1 ;  /* 0x0000000000017941 */ /* 0x000fea0003800200 */
.L_x_660:
[----:B------:R-:W-:Y:S04]  /*4ab0*/  BSSY.RECONVERGENT B1, `(.L_x_662) ;  /* 0x000000c000017945 */ /* 0x000fe80003800200 */
[----:B------:R-:W-:Y:S05]  /*4ac0*/  @P2 BRA `(.L_x_663) ;  /* 0x0000000000282947 */ /* 0x000fea0003800000 */
[----:B0-----:R-:W0:Y:S01]  /*4ad0*/  S2R R4, SR_CgaCtaId ;  /* 0x0000000000047919 */ /* 0x001e220000008800 */
[----:B----4-:R-:W-:Y:S02]  /*4ae0*/  MOV R3, 0x400 ;  /* 0x0000040000037802 */ /* 0x010fe40000000f00 */
[----:B------:R-:W-:-:S04]  /*4af0*/  SHF.R.U32.HI R2, RZ, 0x1, R0 ;  /* 0x00000001ff027819 */ /* 0x000fc80000011600 */
[----:B------:R-:W-:Y:S02]  /*4b00*/  LOP3.LUT R2, R2, 0x1f0, RZ, 0xc0, !PT ;  /* 0x000001f002027812 */ /* 0x000fe400078ec0ff */
[----:B0-----:R-:W-:-:S05]  /*4b10*/  LEA R3, R4, R3, 0x18 ;  /* 0x0000000304037211 */ /* 0x001fca00078ec0ff */
[----:B-1----:R-:W-:Y:S02]  /*4b20*/  IMAD.IADD R5, R2, 0x1, R3 ;  /* 0x0000000102057824 */ /* 0x002fe400078e0203 */
[----:B------:R-:W-:Y:S02]  /*4b30*/  IMAD.MOV.U32 R2, RZ, RZ, R7 ;  /* 0x000000ffff027224 */ /* 0x000fe400078e0007 */
[----:B------:R-:W-:Y:S01]  /*4b40*/  IMAD.MOV.U32 R3, RZ, RZ, R6 ;  /* 0x000000ffff037224 */ /* 0x000fe200078e0006 */
[----:B------:R0:W-:Y:S04]  /*4b50*/  STS [R5+0x8], R8 ;  /* 0x0000080805007388 */ /* 0x0001e80000000800 */
[----:B------:R0:W-:Y:S02]  /*4b60*/  STS.64 [R5+0x10], R2 ;  /* 0x0000100205007388 */ /* 0x0001e40000000a00 */
.L_x_663:
[----:B------:R-:W-:Y:S05]  /*4b70*/  BSYNC.RECONVERGENT B1 ;  /* 0x0000000000017941 */ /* 0x000fea0003800200 */
.L_x_662:
        /* <DEDUP_REMOVED lines=8> */
[----:B-1----:R-:W1:Y:S04]  /*4c00*/  LDS.64 R4, [R24+0x20] ;  /* 0x0000200018047984 */ /* 0x002e680000000a00 */
[----:B------:R4:W2:Y:S04]  /*4c10*/  LDS R18, [R24+0x28] ;  /* 0x0000280018127984 */ /* 0x0008a80000000800 */
[----:B------:R4:W2:Y:S01]  /*4c20*/  LDS R16, [R24+0x38] ;  /* 0x0000380018107984 */ /* 0x0008a20000000800 */
[----:B0-----:R-:W-:Y:S01]  /*4c30*/  ISETP.GE.AND P0, PT, R8, R3, PT ;  /* 0x000000030800720c */ /* 0x001fe20003f06270 */
[----:B------:R-:W-:-:S02]  /*4c40*/  IMAD.MOV.U32 R19, RZ, RZ, R3 ;  /* 0x000000ffff137224 */ /* 0x000fc400078e0003 */
[----:B-1----:R-:W-:Y:S02]  /*4c50*/  IMAD.MOV.U32 R21, RZ, RZ, R4 ;  /* 0x000000ffff157224 */ /* 0x002fe400078e0004 */
[----:B------:R-:W-:-:S08]  /*4c60*/  IMAD.MOV.U32 R20, RZ, RZ, R5 ;  /* 0x000000ffff147224 */ /* 0x000fd000078e0005 */
[----:B--2-4-:R-:W-:Y:S05]  /*4c70*/  @!P0 BRA `(.L_x_665) ;  /* 0x00000000002c8947 */ /* 0x014fea0003800000 */
        /* <DEDUP_REMOVED lines=11> */
.L_x_665:
[----:B------:R-:W-:Y:S05]  /*4d30*/  BSYNC.RECONVERGENT B1 ;  /* 0x0000000000017941 */ /* 0x000fea0003800200 */
.L_x_664:
        /* <DEDUP_REMOVED lines=27> */
.L_x_667:
[----:B------:R-:W-:Y:S05]  /*4ef0*/  BSYNC.RECONVERGENT B1 ;  /* 0x0000000000017941 */ /* 0x000fea0003800200 */
.L_x_666:
        /* <DEDUP_REMOVED lines=17> */
.L_x_669:
[----:B------:R-:W-:Y:S05]  /*5010*/  BSYNC.RECONVERGENT B1 ;  /* 0x0000000000017941 */ /* 0x000fea0003800200 */
.L_x_668:
        /* <DEDUP_REMOVED lines=17> */
.L_x_671:
[----:B------:R-:W-:Y:S05]  /*5130*/  BSYNC.RECONVERGENT B1 ;  /* 0x0000000000017941 */ /* 0x000fea0003800200 */
.L_x_670:
        /* <DEDUP_REMOVED lines=17> */
.L_x_673:
[----:B------:R-:W-:Y:S05]  /*5250*/  BSYNC.RECONVERGENT B1 ;  /* 0x0000000000017941 */ /* 0x000fea0003800200 */
.L_x_672:
        /* <DEDUP_REMOVED lines=17> */
.L_x_675:
[----:B------:R-:W-:Y:S05]  /*5370*/  BSYNC.RECONVERGENT B1 ;  /* 0x0000000000017941 */ /* 0x000fea0003800200 */
.L_x_674:
        /* <DEDUP_REMOVED lines=16> */
.L_x_597:
[----:B------:R-:W-:Y:S05]  /*5480*/  BSYNC.RECONVERGENT B0 ;  /* 0x0000000000007941 */ /* 0x000fea0003800200 */
.L_x_564:
        /* <DEDUP_REMOVED lines=8> */
.L_x_676:
        /* <DEDUP_REMOVED lines=15> */
.L_x_916:


//--------------------- .text._ZN6thrust24THRUST_300001_SM_1000_NS8cuda_cub4core6detail13_kernel_agentINS1_8__reduce10DrainAgentIiEEJN3cub18CUB_300001_SM_10009GridQueueIjEEiEEEvDpT0_ --------------------------
	.section	.text._ZN6thrust24THRUST_300001_SM_1000_NS8cuda_cub4core6detail13_kernel_agentINS1_8__reduce10DrainAgentIiEEJN3cub18CUB_300001_SM_10009GridQueueIjEEiEEEvDpT0_,"ax",@progbits
	.align	128
        .global         _ZN6thrust24THRUST_300001_SM_1000_NS8cuda_cub4core6detail13_kernel_agentINS1_8__reduce10DrainAgentIiEEJN3cub18CUB_300001_SM_10009GridQueueIjEEiEEEvDpT0_
        .type           _ZN6thrust24THRUST_300001_SM_1000_NS8cuda_cub4core6detail13_kernel_agentINS1_8__reduce10DrainAgentIiEEJN3cub18CUB_300001_SM_10009GridQueueIjEEiEEEvDpT0_,@function
        .size           _ZN6thrust24THRUST_300001_SM_1000_NS8cuda_cub4core6detail13_kernel_agentINS1_8__reduce10DrainAgentIiEEJN3cub18CUB_300001_SM_10009GridQueueIjEEiEEEvDpT0_,(.L_x_917 - _ZN6thrust24THRUST_300001_SM_1000_NS8cuda_cub4core6detail13_kernel_agentINS1_8__reduce10DrainAgentIiEEJN3cub18CUB_300001_SM_10009GridQueueIjEEiEEEvDpT0_)
        .other          _ZN6thrust24THRUST_300001_SM_1000_NS8cuda_cub4core6detail13_kernel_agentINS1_8__reduce10DrainAgentIiEEJN3cub18CUB_300001_SM_10009GridQueueIjEEiEEEvDpT0_,@"STO_CUDA_ENTRY STV_DEFAULT"
_ZN6thrust24THRUST_300001_SM_1000_NS8cuda_cub4core6detail13_kernel_agentINS1_8__reduce10DrainAgentIiEEJN3cub18CUB_300001_SM_10009GridQueueIjEEiEEEvDpT0_:
.text._ZN6thrust24THRUST_300001_SM_1000_NS8cuda_cub4core6detail13_kernel_agentINS1_8__reduce10DrainAgentIiEEJN3cub18CUB_300001_SM_10009GridQueueIjEEiEEEvDpT0_:
[----:B------:R-:W-:Y:S08]  /*0000*/  LDC R1, c[0x0][0x37c] ;  /* 0x0000df00ff017b82 */ /* 0x000ff00000000800 */
[----:B------:R-:W0:Y:S01]  /*0010*/  LDC.64 R2, c[0x0][0x380] ;  /* 0x0000e000ff027b82 */ /* 0x000e220000000a00 */
[----:B------:R-:W0:Y:S07]  /*0020*/  LDCU.64 UR4, c[0x0][0x358] ;  /* 0x00006b00ff0477ac */ /* 0x000e2e0008000a00 */
[----:B------:R-:W1:Y:S01]  /*0030*/  LDC R5, c[0x0][0x388] ;  /* 0x0000e200ff057b82 */ /* 0x000e620000000800 */
[----:B0-----:R-:W-:Y:S04]  /*0040*/  STG.E desc[UR4][R2.64+0x4], RZ ;  /* 0x000004ff02007986 */ /* 0x001fe8000c101904 */
[----:B-1----:R-:W-:Y:S01]  /*0050*/  STG.E desc[UR4][R2.64], R5 ;  /* 0x0000000502007986 */ /* 0x002fe2000c101904 */
[----:B------:R-:W-:Y:S05]  /*0060*/  EXIT ;  /* 0x000000000000794d */ /* 0x000fea0003800000 */
.L_x_677:
        /* <DEDUP_REMOVED lines=9> */
.L_x_917:


//--------------------- .text._ZN6thrust24THRUST_300001_SM_1000_NS8cuda_cub4core6detail13_kernel_agentINS1_8__reduce11ReduceAgentINS0_12zip_iteratorIN4cuda3std3__45tupleIJNS0_6detail15normal_iteratorINS0_10device_ptrIiEEEENS0_17counting_iteratorIlNS0_11use_defaultESI_SI_EEEEEEEPNSB_IJilEEESM_iNS1_9__extrema9arg_max_fIilNSA_4lessIiEEEEEEJSL_SN_iN3cub18CUB_300001_SM_100013GridEvenShareIiEENSV_9GridQueueIjEESS_EEEvDpT0_ --------------------------
	.section	.text._ZN6thrust24THRUST_300001_SM_1000_NS8cuda_cub4core6detail13_kernel_agentINS1_8__reduce11ReduceAgentINS0_12zip_iteratorIN4cuda3std3__45tupleIJNS0_6detail15normal_iteratorINS0_10device_ptrIiEEEENS0_17counting_iteratorIlNS0_11use_defaultESI_SI_EEEEEEEPNSB_IJilEEESM_iNS1_9__extrema9arg_max_fIilNSA_4lessIiEEEEEEJSL_SN_iN3cub18CUB_300001_SM_100013GridEvenShareIiEENSV_9GridQueueIjEESS_EEEvDpT0_,"ax",@progbits
	.align	128
        .global         _ZN6thrust24THRUST_300001_SM_1000_NS8cuda_cub4core6detail13_kernel_agentINS1_8__reduce11ReduceAgentINS0_12zip_iteratorIN4cuda3std3__45tupleIJNS0_6detail15normal_iteratorINS0_10device_ptrIiEEEENS0_17counting_iteratorIlNS0_11use_defaultESI_SI_EEEEEEEPNSB_IJilEEESM_iNS1_9__extrema9arg_max_fIilNSA_4lessIiEEEEEEJSL_SN_iN3cub18CUB_300001_SM_100013GridEvenShareIiEENSV_9GridQueueIjEESS_EEEvDpT0_
        .type           _ZN6thrust24THRUST_300001_SM_1000_NS8cuda_cub4core6detail13_kernel_agentINS1_8__reduce11ReduceAgentINS0_12zip_iteratorIN4cuda3std3__45tupleIJNS0_6detail15normal_iteratorINS0_10device_ptrIiEEEENS0_17counting_iteratorIlNS0_11use_defaultESI_SI_EEEEEEEPNSB_IJilEEESM_iNS1_9__extrema9arg_max_fIilNSA_4lessIiEEEEEEJSL_SN_iN3cub18CUB_300001_SM_100013GridEvenShareIiEENSV_9GridQueueIjEESS_EEEvDpT0_,@function
        .size           _ZN6thrust24THRUST_300001_SM_1000_NS8cuda_cub4core6detail13_kernel_agentINS1_8__reduce11ReduceAgentINS0_12zip_iteratorIN4cuda3std3__45tupleIJNS0_6detail15normal_iteratorINS0_10device_ptrIiEEEENS0_17counting_iteratorIlNS0_11use_defaultESI_SI_EEEEEEEPNSB_IJilEEESM_iNS1_9__extrema9arg_max_fIilNSA_4lessIiEEEEEEJSL_SN_iN3cub18CUB_300001_SM_100013GridEvenShareIiEENSV_9GridQueueIjEESS_EEEvDpT0_,(.L_x_918 - _ZN6thrust24THRUST_300001_SM_1000_NS8cuda_cub4core6detail13_kernel_agentINS1_8__reduce11ReduceAgentINS0_12zip_iteratorIN4cuda3std3__45tupleIJNS0_6detail15normal_iteratorINS0_10device_ptrIiEEEENS0_17counting_iteratorIlNS0_11use_defaultESI_SI_EEEEEEEPNSB_IJilEEESM_iNS1_9__extrema9arg_max_fIilNSA_4lessIiEEEEEEJSL_SN_iN3cub18CUB_300001_SM_100013GridEvenShareIiEENSV_9GridQueueIjEESS_EEEvDpT0_)
        .other          _ZN6thrust24THRUST_300001_SM_1000_NS8cuda_cub4core6detail13_kernel_agentINS1_8__reduce11ReduceAgentINS0_12zip_iteratorIN4cuda3std3__45tupleIJNS0_6detail15normal_iteratorINS0_10device_ptrIiEEEENS0_17counting_iteratorIlNS0_11use_defaultESI_SI_EEEEEEEPNSB_IJilEEESM_iNS1_9__extrema9arg_max_fIilNSA_4lessIiEEEEEEJSL_SN_iN3cub18CUB_300001_SM_100013GridEvenShareIiEENSV_9GridQueueIjEESS_EEEvDpT0_,@"STO_CUDA_ENTRY STV_DEFAULT"
_ZN6thrust24THRUST_300001_SM_1000_NS8cuda_cub4core6detail13_kernel_agentINS1_8__reduce11ReduceAgentINS0_12zip_iteratorIN4cuda3std3__45tupleIJNS0_6detail15normal_iteratorINS0_10device_ptrIiEEEENS0_17counting_iteratorIlNS0_11use_defaultESI_SI_EEEEEEEPNSB_IJilEEESM_iNS1_9__extrema9arg_max_fIilNSA_4lessIiEEEEEEJSL_SN_iN3cub18CUB_300001_SM_100013GridEvenShareIiEENSV_9GridQueueIjEESS_EEEvDpT0_:
.text._ZN6thrust24THRUST_300001_SM_1000_NS8cuda_cub4core6detail13_kernel_agentINS1_8__reduce11ReduceAgentINS0_12zip_iteratorIN4cuda3std3__45tupleIJNS0_6detail15normal_iteratorINS0_10device_ptrIiEEEENS0_17counting_iteratorIlNS0_11use_defaultESI_SI_EEEEEEEPNSB_IJilEEESM_iNS1_9__extrema9arg_max_fIilNSA_4lessIiEEEEEEJSL_SN_iN3cub18CUB_300001_SM_100013GridEvenShareIiEENSV_9GridQueueIjEESS_EEEvDpT0_:
[----:B------:R-:W-:Y:S01]  /*0000*/  LDC R1, c[0x0][0x37c] ;  /* 0x0000df00ff017b82 */ /* 0x000fe20000000800 */
[----:B------:R-:W0:Y:S01]  /*0010*/  S2R R0, SR_CTAID.X ;  /* 0x0000000000007919 */ /* 0x000e220000002500 */
[----:B------:R-:W1:Y:S01]  /*0020*/  LDCU UR4, c[0x0][0x398] ;  /* 0x00007300ff0477ac */ /* 0x000e620008000800 */
[----:B------:R-:W-:Y:S01]  /*0030*/  BSSY.RECONVERGENT B0, `(.L_x_678) ;  /* 0x0000586000007945 */ /* 0x000fe20003800200 */
[----:B------:R-:W2:Y:S01]  /*0040*/  LDCU UR6, c[0x0][0x370] ;  /* 0x00006e00ff0677ac */ /* 0x000ea20008000800 */
[----:B------:R-:W3:Y:S01]  /*0050*/  LDCU.64 UR10, c[0x0][0x358] ;  /* 0x00006b00ff0a77ac */ /* 0x000ee20008000a00 */
[----:B-1----:R-:W-:Y:S01]  /*0060*/  IMAD.U32 R4, RZ, RZ, UR4 ;  /* 0x00000004ff047e24 */ /* 0x002fe2000f8e00ff */
[----:B--2---:R-:W-:Y:S01]  /*0070*/  UIMAD UR6, UR6, 0x500, URZ ;  /* 0x00000500060678a4 */ /* 0x004fe2000f8e02ff */
[----:B0-----:R-:W-:-:S04]  /*0080*/  IMAD R5, R0, 0x500, RZ ;  /* 0x0000050000057824 */ /* 0x001fc800078e02ff */
[----:B------:R-:W-:-:S05]  /*0090*/  VIADD R3, R5, 0x500 ;  /* 0x0000050005037836 */ /* 0x000fca0000000000 */
[----:B------:R-:W-:-:S13]  /*00a0*/  ISETP.GT.AND P0, PT, R3, R4, PT ;  /* 0x000000040300720c */ /* 0x000fda0003f04270 */
[----:B---3--:R-:W-:Y:S05]  /*00b0*/  @!P0 BRA `(.L_x_679) ;  /* 0x0000003000b48947 */ /* 0x008fea0003800000 */
[----:B------:R-:W0:Y:S01]  /*00c0*/  S2R R2, SR_TID.X ;  /* 0x0000000000027919 */ /* 0x000e220000002100 */
[----:B------:R-:W-:Y:S01]  /*00d0*/  IMAD.IADD R3, R4, 0x1, -R5 ;  /* 0x0000000104037824 */ /* 0x000fe200078e0a05 */
[----:B------:R-:W1:Y:S01]  /*00e0*/  LDCU.64 UR6, c[0x0][0x388] ;  /* 0x00007100ff0677ac */ /* 0x000e620008000a00 */
[----:B------:R-:W-:Y:S01]  /*00f0*/  BSSY.RECONVERGENT B1, `(.L_x_680) ;  /* 0x000000f000017945 */ /* 0x000fe20003800200 */
[----:B------:R-:W-:Y:S01]  /*0100*/  CS2R R6, SRZ ;  /* 0x0000000000067805 */ /* 0x000fe2000001ff00 */
[----:B------:R-:W-:Y:S01]  /*0110*/  IMAD.MOV.U32 R8, RZ, RZ, RZ ;  /* 0x000000ffff087224 */ /* 0x000fe200078e00ff */
[----:B------:R-:W2:Y:S01]  /*0120*/  LDCU.64 UR8, c[0x0][0x388] ;  /* 0x00007100ff0877ac */ /* 0x000ea20008000a00 */
[----:B0-----:R-:W-:Y:S01]  /*0130*/  ISETP.GE.AND P0, PT, R2, R3, PT ;  /* 0x000000030200720c */ /* 0x001fe20003f06270 */
[----:B------:R-:W-:-:S12]  /*0140*/  IMAD.MOV.U32 R10, RZ, RZ, R2 ;  /* 0x000000ffff0a7224 */ /* 0x000fd800078e0002 */
[----:B-12---:R-:W-:Y:S05]  /*0150*/  @P0 BRA `(.L_x_681) ;  /* 0x0000000000200947 */ /* 0x006fea0003800000 */
[----:B------:R-:W0:Y:S01]  /*0160*/  LDC.64 R12, c[0x0][0x380] ;  /* 0x0000e000ff0c7b82 */ /* 0x000e220000000a00 */
[----:B------:R-:W-:Y:S01]  /*0170*/  IMAD.IADD R9, R5, 0x1, R2 ;  /* 0x0000000105097824 */ /* 0x000fe200078e0202 */
[----:B------:R-:W1:Y:S03]  /*0180*/  LDCU.64 UR4, c[0x0][0x388] ;  /* 0x00007100ff0477ac */ /* 0x000e660008000a00 */
[----:B0-----:R-:W-:-:S05]  /*0190*/  IMAD.WIDE R12, R9, 0x4, R12 ;  /* 0x00000004090c7825 */ /* 0x001fca00078e020c */
[----:B------:R0:W5:Y:S01]  /*01a0*/  LDG.E R7, desc[UR10][R12.64] ;  /* 0x0000000a0c077981 */ /* 0x000162000c1e1900 */
[----:B-1----:R-:W-:Y:S01]  /*01b0*/  IADD3 R6, P0, PT, R9, UR4, RZ ;  /* 0x0000000409067c10 */ /* 0x002fe2000ff1e0ff */
[----:B------:R-:W-:-:S03]  /*01c0*/  VIADD R10, R2, 0x100 ;  /* 0x00000100020a7836 */ /* 0x000fc60000000000 */
[----:B------:R-:W-:-:S09]  /*01d0*/  LEA.HI.X.SX32 R8, R9, UR5, 0x1, P0 ;  /* 0x0000000509087c11 */ /* 0x000fd200080f0eff */
.L_x_681:
[----:B------:R-:W-:Y:S05]  /*01e0*/  BSYNC.RECONVERGENT B1 ;  /* 0x0000000000017941 */ /* 0x000fea0003800200 */
.L_x_680:
[----:B------:R-:W-:Y:S01]  /*01f0*/  ISETP.GE.AND P0, PT, R10, R3, PT ;  /* 0x000000030a00720c */ /* 0x000fe20003f06270 */
[----:B------:R-:W-:-:S12]  /*0200*/  BSSY.RECONVERGENT B1, `(.L_x_682) ;  /* 0x0000091000017945 */ /* 0x000fd80003800200 */
[----:B------:R-:W-:Y:S05]  /*0210*/  @P0 BRA `(.L_x_683) ;  /* 0x00000008003c0947 */ /* 0x000fea0003800000 */
[----:B------:R-:W-:Y:S01]  /*0220*/  LOP3.LUT R9, RZ, R10, RZ, 0x33, !PT ;  /* 0x0000000aff097212 */ /* 0x000fe200078e33ff */
[----:B------:R-:W-:Y:S03]  /*0230*/  BSSY.RECONVERGENT B2, `(.L_x_684) ;  /* 0x0000028000027945 */ /* 0x000fe60003800200 */
[----:B------:R-:W-:-:S04]  /*0240*/  IADD3 R11, PT, PT, -R5, R4, R9 ;  /* 0x00000004050b7210 */ /* 0x000fc80007ffe109 */
[----:B------:R-:W-:-:S04]  /*0250*/  LOP3.LUT R4, R11, 0x300, RZ, 0xc0, !PT ;  /* 0x000003000b047812 */ /* 0x000fc800078ec0ff */
[----:B------:R-:W-:-:S13]  /*0260*/  ISETP.NE.AND P0, PT, R4, 0x300, PT ;  /* 0x000003000400780c */ /* 0x000fda0003f05270 */
[----:B------:R-:W-:Y:S05]  /*0270*/  @!P0 BRA `(.L_x_685) ;  /* 0x00000000008c8947 */ /* 0x000fea0003800000 */
[----:B0-----:R-:W0:Y:S01]  /*0280*/  LDC.64 R12, c[0x0][0x380] ;  /* 0x0000e000ff0c7b82 */ /* 0x001e220000000a00 */
[----:B------:R-:W-:Y:S01]  /*0290*/  LEA.HI R4, R11, 0x1, RZ, 0x18 ;  /* 0x000000010b047811 */ /* 0x000fe200078fc0ff */
[----:B------:R-:W-:-:S03]  /*02a0*/  IMAD.IADD R9, R5, 0x1, R10 ;  /* 0x0000000105097824 */ /* 0x000fc600078e020a */
[----:B------:R-:W-:-:S05]  /*02b0*/  LOP3.LUT R4, R4, 0x3, RZ, 0xc0, !PT ;  /* 0x0000000304047812 */ /* 0x000fca00078ec0ff */
[----:B------:R-:W-:-:S07]  /*02c0*/  IMAD.MOV R4, RZ, RZ, -R4 ;  /* 0x000000ffff047224 */ /* 0x000fce00078e0a04 */
.L_x_688:
[----:B0-----:R-:W-:-:S06]  /*02d0*/  IMAD.WIDE R14, R9, 0x4, R12 ;  /* 0x00000004090e7825 */ /* 0x001fcc00078e020c */
[----:B------:R-:W2:Y:S01]  /*02e0*/  LDG.E R15, desc[UR10][R14.64] ;  /* 0x0000000a0e0f7981 */ /* 0x000ea2000c1e1900 */
[C---:B------:R-:W-:Y:S01]  /*02f0*/  IADD3 R20, P1, PT, R9.reuse, UR6, RZ ;  /* 0x0000000609147c10 */ /* 0x040fe2000ff3e0ff */
[----:B------:R-:W-:Y:S01]  /*0300*/  VIADD R4, R4, 0x1 ;  /* 0x0000000104047836 */ /* 0x000fe20000000000 */
[----:B------:R-:W-:Y:S01]  /*0310*/  BSSY.RECONVERGENT B3, `(.L_x_686) ;  /* 0x0000016000037945 */ /* 0x000fe20003800200 */
[----:B------:R-:W-:Y:S01]  /*0320*/  IMAD.MOV.U32 R17, RZ, RZ, R6 ;  /* 0x000000ffff117224 */ /* 0x000fe200078e0006 */
[----:B------:R-:W-:Y:S01]  /*0330*/  LEA.HI.X.SX32 R19, R9, UR7, 0x1, P1 ;  /* 0x0000000709137c11 */ /* 0x000fe200088f0eff */
[----:B------:R-:W-:Y:S01]  /*0340*/  IMAD.MOV.U32 R18, RZ, RZ, R8 ;  /* 0x000000ffff127224 */ /* 0x000fe200078e0008 */
[----:B------:R-:W-:Y:S01]  /*0350*/  ISETP.NE.AND P2, PT, R4, RZ, PT ;  /* 0x000000ff0400720c */ /* 0x000fe20003f45270 */
[----:B-----5:R-:W-:Y:S02]  /*0360*/  IMAD.MOV.U32 R16, RZ, RZ, R7 ;  /* 0x000000ffff107224 */ /* 0x020fe400078e0007 */
[----:B------:R-:W-:-:S02]  /*0370*/  IMAD.MOV.U32 R6, RZ, RZ, R20 ;  /* 0x000000ffff067224 */ /* 0x000fc400078e0014 */
        /* <DEDUP_REMOVED lines=15> */
.L_x_687:
[----:B------:R-:W-:Y:S05]  /*0470*/  BSYNC.RECONVERGENT B3 ;  /* 0x0000000000037941 */ /* 0x000fea0003800200 */
.L_x_686:
[----:B------:R-:W-:Y:S02]  /*0480*/  VIADD R10, R10, 0x100 ;  /* 0x000001000a0a7836 */ /* 0x000fe40000000000 */
[----:B------:R-:W-:Y:S01]  /*0490*/  VIADD R9, R9, 0x100 ;  /* 0x0000010009097836 */ /* 0x000fe20000000000 */
[----:B------:R-:W-:Y:S06]  /*04a0*/  @P2 BRA `(.L_x_688) ;  /* 0xfffffffc00882947 */ /* 0x000fec000383ffff */
.L_x_685:
[----:B------:R-:W-:Y:S05]  /*04b0*/  BSYNC.RECONVERGENT B2 ;  /* 0x0000000000027941 */ /* 0x000fea0003800200 */
.L_x_684:
[----:B------:R-:W-:-:S13]  /*04c0*/  ISETP.GE.U32.AND P0, PT, R11, 0x300, PT ;  /* 0x000003000b00780c */ /* 0x000fda0003f06070 */
[----:B------:R-:W-:Y:S05]  /*04d0*/  @!P0 BRA `(.L_x_683) ;  /* 0x00000004008c8947 */ /* 0x000fea0003800000 */
[----:B0-----:R-:W0:Y:S01]  /*04e0*/  LDC.64 R12, c[0x0][0x380] ;  /* 0x0000e000ff0c7b82 */ /* 0x001e220000000a00 */
[----:B------:R-:W-:-:S04]  /*04f0*/  IMAD.IADD R9, R5, 0x1, R10 ;  /* 0x0000000105097824 */ /* 0x000fc800078e020a */
[C---:B------:R-:W-:Y:S02]  /*0500*/  VIADD R19, R9.reuse, 0x100 ;  /* 0x0000010009137836 */ /* 0x040fe40000000000 */
[C---:B------:R-:W-:Y:S02]  /*0510*/  VIADD R18, R9.reuse, 0x200 ;  /* 0x0000020009127836 */ /* 0x040fe40000000000 */
[----:B------:R-:W-:Y:S01]  /*0520*/  VIADD R20, R9, 0x300 ;  /* 0x0000030009147836 */ /* 0x000fe20000000000 */
[----:B0-----:R-:W-:-:S05]  /*0530*/  IADD3 R4, P0, PT, R12, 0x800, RZ ;  /* 0x000008000c047810 */ /* 0x001fca0007f1e0ff */
[----:B------:R-:W-:-:S08]  /*0540*/  IMAD.X R5, RZ, RZ, R13, P0 ;  /* 0x000000ffff057224 */ /* 0x000fd000000e060d */
.L_x_697:
[----:B------:R-:W-:-:S05]  /*0550*/  IMAD.WIDE R14, R9, 0x4, R4 ;  /* 0x00000004090e7825 */ /* 0x000fca00078e0204 */
[----:B------:R-:W2:Y:S04]  /*0560*/  LDG.E R22, desc[UR10][R14.64+-0x800] ;  /* 0xfff8000a0e167981 */ /* 0x000ea8000c1e1900 */
[----:B-----5:R0:W5:Y:S04]  /*0570*/  LDG.E R24, desc[UR10][R14.64+-0x400] ;  /* 0xfffc000a0e187981 */ /* 0x020168000c1e1900 */
[----:B------:R0:W5:Y:S04]  /*0580*/  LDG.E R11, desc[UR10][R14.64] ;  /* 0x0000000a0e0b7981 */ /* 0x000168000c1e1900 */
[----:B------:R0:W5:Y:S01]  /*0590*/  LDG.E R12, desc[UR10][R14.64+0x400] ;  /* 0x0004000a0e0c7981 */ /* 0x000162000c1e1900 */
[C---:B------:R-:W-:Y:S01]  /*05a0*/  IADD3 R21, P1, PT, R9.reuse, UR8, RZ ;  /* 0x0000000809157c10 */ /* 0x040fe2000ff3e0ff */
[----:B------:R-:W-:Y:S03]  /*05b0*/  BSSY.RECONVERGENT B2, `(.L_x_689) ;  /* 0x0000012000027945 */ /* 0x000fe60003800200 */
[----:B------:R-:W-:Y:S01]  /*05c0*/  LEA.HI.X.SX32 R23, R9, UR9, 0x1, P1 ;  /* 0x0000000909177c11 */ /* 0x000fe200088f0eff */
[----:B------:R-:W-:-:S04]  /*05d0*/  IMAD.MOV.U32 R16, RZ, RZ, R21 ;  /* 0x000000ffff107224 */ /* 0x000fc800078e0015 */
        /* <DEDUP_REMOVED lines=15> */
.L_x_690:
[----:B------:R-:W-:Y:S05]  /*06d0*/  BSYNC.RECONVERGENT B2 ;  /* 0x0000000000027941 */ /* 0x000fea0003800200 */
.L_x_689:
[----:B-----5:R-:W-:Y:S01]  /*06e0*/  ISETP.GE.AND P0, PT, R13, R24, PT ;  /* 0x000000180d00720c */ /* 0x020fe20003f06270 */
[----:B------:R-:W-:Y:S01]  /*06f0*/  BSSY.RECONVERGENT B2, `(.L_x_691) ;  /* 0x0000012000027945 */ /* 0x000fe20003800200 */
[----:B------:R-:W-:Y:S01]  /*0700*/  IADD3 R15, P1, PT, R19, UR8, RZ ;  /* 0x00000008130f7c10 */ /* 0x000fe2000ff3e0ff */
[----:B------:R-:W-:-:S03]  /*0710*/  IMAD.MOV.U32 R6, RZ, RZ, R24 ;  /* 0x000000ffff067224 */ /* 0x000fc600078e0018 */
[----:B------:R-:W-:Y:S01]  /*0720*/  LEA.HI.X.SX32 R14, R19, UR9, 0x1, P1 ;  /* 0x00000009130e7c11 */ /* 0x000fe200088f0eff */
        /* <DEDUP_REMOVED lines=14> */
.L_x_692:
[----:B------:R-:W-:Y:S05]  /*0810*/  BSYNC.RECONVERGENT B2 ;  /* 0x0000000000027941 */ /* 0x000fea0003800200 */
.L_x_691:
[----:B------:R-:W-:Y:S01]  /*0820*/  ISETP.GE.AND P0, PT, R6, R11, PT ;  /* 0x0000000b0600720c */ /* 0x000fe20003f06270 */
[----:B------:R-:W-:Y:S01]  /*0830*/  BSSY.RECONVERGENT B2, `(.L_x_693) ;  /* 0x0000013000027945 */ /* 0x000fe20003800200 */
[----:B------:R-:W-:Y:S01]  /*0840*/  IADD3 R16, P1, PT, R18, UR8, RZ ;  /* 0x0000000812107c10 */ /* 0x000fe2000ff3e0ff */
[----:B------:R-:W-:Y:S01]  /*0850*/  IMAD.MOV.U32 R13, RZ, RZ, R11 ;  /* 0x000000ffff0d7224 */ /* 0x000fe200078e000b */
[----:B------:R-:W-:Y:S02]  /*0860*/  IADD3 R21, P2, PT, R20, UR8, RZ ;  /* 0x0000000814157c10 */ /* 0x000fe4000ff5e0ff */
        /* <DEDUP_REMOVED lines=15> */
.L_x_694:
[----:B------:R-:W-:Y:S05]  /*0960*/  BSYNC.RECONVERGENT B2 ;  /* 0x0000000000027941 */ /* 0x000fea0003800200 */
.L_x_693:
[----:B------:R-:W-:Y:S01]  /*0970*/  ISETP.GE.AND P0, PT, R13, R12, PT ;  /* 0x0000000c0d00720c */ /* 0x000fe20003f06270 */
[----:B------:R-:W-:Y:S01]  /*0980*/  BSSY.RECONVERGENT B2, `(.L_x_695) ;  /* 0x0000011000027945 */ /* 0x000fe20003800200 */
[----:B------:R-:W-:Y:S01]  /*0990*/  LEA.HI.X.SX32 R16, R20, UR9, 0x1, P2 ;  /* 0x0000000914107c11 */ /* 0x000fe200090f0eff */
        /* <DEDUP_REMOVED lines=15> */
.L_x_696:
[----:B------:R-:W-:Y:S05]  /*0a90*/  BSYNC.RECONVERGENT B2 ;  /* 0x0000000000027941 */ /* 0x000fea0003800200 */
.L_x_695:
[----:B------:R-:W-:Y:S02]  /*0aa0*/  VIADD R10, R10, 0x400 ;  /* 0x000004000a0a7836 */ /* 0x000fe40000000000 */
[----:B------:R-:W-:Y:S02]  /*0ab0*/  VIADD R19, R19, 0x400 ;  /* 0x0000040013137836 */ /* 0x000fe40000000000 */
[----:B------:R-:W-:Y:S01]  /*0ac0*/  VIADD R18, R18, 0x400 ;  /* 0x0000040012127836 */ /* 0x000fe20000000000 */
[----:B------:R-:W-:Y:S01]  /*0ad0*/  ISETP.GE.AND P0, PT, R10, R3, PT ;  /* 0x000000030a00720c */ /* 0x000fe20003f06270 */
[----:B------:R-:W-:Y:S02]  /*0ae0*/  VIADD R20, R20, 0x400 ;  /* 0x0000040014147836 */ /* 0x000fe40000000000 */
[----:B------:R-:W-:-:S10]  /*0af0*/  VIADD R9, R9, 0x400 ;  /* 0x0000040009097836 */ /* 0x000fd40000000000 */
[----:B------:R-:W-:Y:S05]  /*0b00*/  @!P0 BRA `(.L_x_697) ;  /* 0xfffffff800908947 */ /* 0x000fea000383ffff */
.L_x_683:
[----:B------:R-:W-:Y:S05]  /*0b10*/  BSYNC.RECONVERGENT B1 ;  /* 0x0000000000017941 */ /* 0x000fea0003800200 */
.L_x_682:
[----:B------:R-:W-:-:S13]  /*0b20*/  ISETP.GE.AND P0, PT, R3, 0x100, PT ;  /* 0x000001000300780c */ /* 0x000fda0003f06270 */
[----:B------:R-:W-:Y:S05]  /*0b30*/  @!P0 BRA `(.L_x_698) ;  /* 0x00000010008c8947 */ /* 0x000fea0003800000 */
[----:B0-----:R-:W0:Y:S01]  /*0b40*/  S2R R12, SR_LANEID ;  /* 0x00000000000c7919 */ /* 0x001e220000000000 */
[----:B------:R-:W-:Y:S01]  /*0b50*/  BSSY.RECONVERGENT B1, `(.L_x_699) ;  /* 0x000001b000017945 */ /* 0x000fe20003800200 */
[----:B------:R-:W-:Y:S01]  /*0b60*/  IMAD.MOV.U32 R9, RZ, RZ, R6 ;  /* 0x000000ffff097224 */ /* 0x000fe200078e0006 */
[----:B-----5:R1:W2:Y:S01]  /*0b70*/  SHFL.DOWN PT, R4, R7, 0x1, 0x1f ;  /* 0x08201f0007047f89 */ /* 0x0202a200000e0000 */
        /* <DEDUP_REMOVED lines=24> */
.L_x_700:
[----:B------:R-:W-:Y:S05]  /*0d00*/  BSYNC.RECONVERGENT B1 ;  /* 0x0000000000017941 */ /* 0x000fea0003800200 */
.L_x_699:
        /* <DEDUP_REMOVED lines=12> */
[----:B---3--:R-:W-:Y:S02]  /*0dd0*/  IMAD.MOV.U32 R5, RZ, RZ, R12 ;  /* 0x000000ffff057224 */ /* 0x008fe400078e000c */
        /* <DEDUP_REMOVED lines=14> */
.L_x_702:
[----:B------:R-:W-:Y:S05]  /*0ec0*/  BSYNC.RECONVERGENT B1 ;  /* 0x0000000000017941 */ /* 0x000fea0003800200 */
.L_x_701:
[----:B0-----:R0:W4:Y:S01]  /*0ed0*/  SHFL.DOWN PT, R9, R4, 0x4, 0x1f ;  /* 0x08801f0004097f89 */ /* 0x00112200000e0000 */
[----:B------:R-:W-:Y:S01]  /*0ee0*/  BSSY.RECONVERGENT B1, `(.L_x_703) ;  /* 0x0000017000017945 */ /* 0x000fe20003800200 */
[----:B-1----:R-:W-:Y:S02]  /*0ef0*/  IMAD.MOV.U32 R6, RZ, RZ, R5 ;  /* 0x000000ffff067224 */ /* 0x002fe400078e0005 */
[----:B------:R0:W1:Y:S01]  /*0f00*/  SHFL.DOWN PT, R10, R5, 0x4, 0x1f ;  /* 0x08801f00050a7f89 */ /* 0x00006200000e0000 */
[----:B--2---:R-:W-:Y:S02]  /*0f10*/  IMAD.MOV.U32 R7, RZ, RZ, R8 ;  /* 0x000000ffff077224 */ /* 0x004fe400078e0008 */
[----:B------:R-:W-:Y:S01]  /*0f20*/  IMAD.MOV.U32 R3, RZ, RZ, R4 ;  /* 0x000000ffff037224 */ /* 0x000fe200078e0004 */
[----:B------:R0:W2:Y:S01]  /*0f30*/  SHFL.DOWN PT, R11, R8, 0x4, 0x1f ;  /* 0x08801f00080b7f89 */ /* 0x0000a200000e0000 */
[----:B------:R-:W-:Y:S05]  /*0f40*/  @P3 BRA `(.L_x_704) ;  /* 0x0000000000403947 */ /* 0x000fea0003800000 */
[----:B----4-:R-:W-:Y:S01]  /*0f50*/  ISETP.GE.AND P0, PT, R4, R9, PT ;  /* 0x000000090400720c */ /* 0x010fe20003f06270 */
[----:B-1----:R-:W-:Y:S02]  /*0f60*/  IMAD.MOV.U32 R6, RZ, RZ, R10 ;  /* 0x000000ffff067224 */ /* 0x002fe400078e000a */
        /* <DEDUP_REMOVED lines=14> */
.L_x_704:
[----:B------:R-:W-:Y:S05]  /*1050*/  BSYNC.RECONVERGENT B1 ;  /* 0x0000000000017941 */ /* 0x000fea0003800200 */
.L_x_703:
[----:B0-----:R0:W0:Y:S01]  /*1060*/  SHFL.DOWN PT, R8, R3, 0x8, 0x1f ;  /* 0x09001f0003087f89 */ /* 0x00102200000e0000 */
[----:B------:R-:W-:Y:S01]  /*1070*/  BSSY.RECONVERGENT B1, `(.L_x_705) ;  /* 0x0000017000017945 */ /* 0x000fe20003800200 */
[----:B------:R-:W-:Y:S02]  /*1080*/  IMAD.MOV.U32 R5, RZ, RZ, R6 ;  /* 0x000000ffff057224 */ /* 0x000fe400078e0006 */
[----:B--2---:R2:W0:Y:S01]  /*1090*/  SHFL.DOWN PT, R11, R6, 0x8, 0x1f ;  /* 0x09001f00060b7f89 */ /* 0x00442200000e0000 */
        /* <DEDUP_REMOVED lines=20> */
.L_x_706:
[----:B------:R-:W-:Y:S05]  /*11e0*/  BSYNC.RECONVERGENT B1 ;  /* 0x0000000000017941 */ /* 0x000fea0003800200 */
.L_x_705:
[----:B0-----:R0:W4:Y:S01]  /*11f0*/  SHFL.DOWN PT, R3, R4, 0x10, 0x1f ;  /* 0x0a001f0004037f89 */ /* 0x00112200000e0000 */
[----:B------:R-:W-:Y:S01]  /*1200*/  BSSY.RECONVERGENT B1, `(.L_x_707) ;  /* 0x0000017000017945 */ /* 0x000fe20003800200 */
[----:B--2---:R-:W-:Y:S02]  /*1210*/  IMAD.MOV.U32 R7, RZ, RZ, R5 ;  /* 0x000000ffff077224 */ /* 0x004fe400078e0005 */
[----:B-1----:R0:W1:Y:S01]  /*1220*/  SHFL.DOWN PT, R10, R5, 0x10, 0x1f ;  /* 0x0a001f00050a7f89 */ /* 0x00206200000e0000 */
[----:B------:R-:W-:Y:S02]  /*1230*/  IMAD.MOV.U32 R8, RZ, RZ, R9 ;  /* 0x000000ffff087224 */ /* 0x000fe400078e0009 */
[----:B------:R-:W-:Y:S01]  /*1240*/  IMAD.MOV.U32 R6, RZ, RZ, R4 ;  /* 0x000000ffff067224 */ /* 0x000fe200078e0004 */
[----:B---3--:R0:W2:Y:S01]  /*1250*/  SHFL.DOWN PT, R12, R9, 0x10, 0x1f ;  /* 0x0a001f00090c7f89 */ /* 0x0080a200000e0000 */
        /* <DEDUP_REMOVED lines=17> */
.L_x_708:
[----:B------:R-:W-:Y:S05]  /*1370*/  BSYNC.RECONVERGENT B1 ;  /* 0x0000000000017941 */ /* 0x000fea0003800200 */
.L_x_707:
[----:B------:R-:W-:Y:S04]  /*1380*/  BSSY.RECONVERGENT B1, `(.L_x_709) ;  /* 0x000000c000017945 */ /* 0x000fe80003800200 */
[----:B------:R-:W-:Y:S05]  /*1390*/  @P2 BRA `(.L_x_710) ;  /* 0x0000000000282947 */ /* 0x000fea0003800000 */
[----:B0-----:R-:W0:Y:S01]  /*13a0*/  S2R R5, SR_CgaCtaId ;  /* 0x0000000000057919 */ /* 0x001e220000008800 */
[----:B------:R-:W-:Y:S02]  /*13b0*/  MOV R4, 0x400 ;  /* 0x0000040000047802 */ /* 0x000fe40000000f00 */
[----:B----4-:R-:W-:-:S04]  /*13c0*/  SHF.R.U32.HI R3, RZ, 0x1, R2 ;  /* 0x00000001ff037819 */ /* 0x010fc80000011602 */
[----:B------:R-:W-:Y:S02]  /*13d0*/  LOP3.LUT R3, R3, 0x1f0, RZ, 0xc0, !PT ;  /* 0x000001f003037812 */ /* 0x000fe400078ec0ff */
[----:B0-----:R-:W-:Y:S01]  /*13e0*/  LEA R4, R5, R4, 0x18 ;  /* 0x0000000405047211 */ /* 0x001fe200078ec0ff */
[----:B------:R-:W-:-:S04]  /*13f0*/  IMAD.MOV.U32 R5, RZ, RZ, R8 ;  /* 0x000000ffff057224 */ /* 0x000fc800078e0008 */
[----:B------:R-:W-:Y:S02]  /*1400*/  IMAD.IADD R3, R3, 0x1, R4 ;  /* 0x0000000103037824 */ /* 0x000fe400078e0204 */
[----:B------:R-:W-:-:S03]  /*1410*/  IMAD.MOV.U32 R4, RZ, RZ, R7 ;  /* 0x000000ffff047224 */ /* 0x000fc600078e0007 */
[----:B------:R3:W-:Y:S04]  /*1420*/  STS [R3+0x8], R6 ;  /* 0x0000080603007388 */ /* 0x0007e80000000800 */
[----:B------:R3:W-:Y:S02]  /*1430*/  STS.64 [R3+0x10], R4 ;  /* 0x0000100403007388 */ /* 0x0007e40000000a00 */
.L_x_710:
[----:B------:R-:W-:Y:S05]  /*1440*/  BSYNC.RECONVERGENT B1 ;  /* 0x0000000000017941 */ /* 0x000fea0003800200 */
.L_x_709:
[----:B------:R-:W-:Y:S01]  /*1450*/  BAR.SYNC.DEFER_BLOCKING 0x0 ;  /* 0x0000000000007b1d */ /* 0x000fe20000010000 */
[----:B------:R-:W-:-:S13]  /*1460*/  ISETP.NE.AND P2, PT, R2, RZ, PT ;  /* 0x000000ff0200720c */ /* 0x000fda0003f45270 */
[----:B------:R-:W-:Y:S05]  /*1470*/  @P2 BRA `(.L_x_711) ;  /* 0x0000004400042947 */ /* 0x000fea0003800000 */
[----:B---34-:R-:W3:Y:S01]  /*1480*/  S2R R3, SR_CgaCtaId ;  /* 0x0000000000037919 */ /* 0x018ee20000008800 */
[----:B------:R-:W-:Y:S01]  /*1490*/  MOV R2, 0x400 ;  /* 0x0000040000027802 */ /* 0x000fe20000000f00 */
[----:B------:R-:W-:Y:S03]  /*14a0*/  BSSY.RECONVERGENT B1, `(.L_x_712) ;  /* 0x0000016000017945 */ /* 0x000fe60003800200 */
[----:B---3--:R-:W-:-:S05]  /*14b0*/  LEA R26, R3, R2, 0x18 ;  /* 0x00000002031a7211 */ /* 0x008fca00078ec0ff */
[----:B0-----:R-:W0:Y:S04]  /*14c0*/  LDS R5, [R26+0x18] ;  /* 0x000018001a057984 */ /* 0x001e280000000800 */
        /* <DEDUP_REMOVED lines=19> */
.L_x_713:
[----:B------:R-:W-:Y:S05]  /*1600*/  BSYNC.RECONVERGENT B1 ;  /* 0x0000000000017941 */ /* 0x000fea0003800200 */
.L_x_712:
[----:B------:R-:W0:Y:S01]  /*1610*/  LDS.64 R6, [R26+0x30] ;  /* 0x000030001a067984 */ /* 0x000e220000000a00 */
[----:B------:R-:W-:Y:S01]  /*1620*/  ISETP.GE.AND P0, PT, R21, R22, PT ;  /* 0x000000161500720c */ /* 0x000fe20003f06270 */
[----:B------:R-:W-:Y:S01]  /*1630*/  BSSY.RECONVERGENT B1, `(.L_x_714) ;  /* 0x0000019000017945 */ /* 0x000fe20003800200 */
[----:B------:R-:W-:Y:S01]  /*1640*/  IMAD.MOV.U32 R23, RZ, RZ, R22 ;  /* 0x000000ffff177224 */ /* 0x000fe200078e0016 */
[----:B------:R1:W3:Y:S04]  /*1650*/  LDS R20, [R26+0x48] ;  /* 0x000048001a147984 */ /* 0x0002e80000000800 */
[----:B------:R1:W4:Y:S04]  /*1660*/  LDS R19, [R26+0x58] ;  /* 0x000058001a137984 */ /* 0x0003280000000800 */
[----:B------:R1:W1:Y:S04]  /*1670*/  LDS R18, [R26+0x68] ;  /* 0x000068001a127984 */ /* 0x0002680000000800 */
[----:B------:R0:W1:Y:S04]  /*1680*/  LDS R17, [R26+0x78] ;  /* 0x000078001a117984 */ /* 0x0000680000000800 */
[----:B------:R0:W1:Y:S04]  /*1690*/  LDS.64 R8, [R26+0x40] ;  /* 0x000040001a087984 */ /* 0x0000680000000a00 */
[----:B------:R0:W1:Y:S04]  /*16a0*/  LDS.64 R10, [R26+0x50] ;  /* 0x000050001a0a7984 */ /* 0x0000680000000a00 */
[----:B--2---:R2:W1:Y:S04]  /*16b0*/  LDS.64 R12, [R26+0x60] ;  /* 0x000060001a0c7984 */ /* 0x0044680000000a00 */
        /* <DEDUP_REMOVED lines=16> */
.L_x_715:
[----:B------:R-:W-:Y:S05]  /*17c0*/  BSYNC.RECONVERGENT B1 ;  /* 0x0000000000017941 */ /* 0x000fea0003800200 */
.L_x_714:
        /* <DEDUP_REMOVED lines=17> */
.L_x_717:
[----:B------:R-:W-:Y:S05]  /*18e0*/  BSYNC.RECONVERGENT B1 ;  /* 0x0000000000017941 */ /* 0x000fea0003800200 */
.L_x_716:
[----:B---3--:R-:W-:Y:S01]  /*18f0*/  ISETP.GE.AND P0, PT, R3, R20, PT ;  /* 0x000000140300720c */ /* 0x008fe20003f06270 */
        /* <DEDUP_REMOVED lines=16> */
.L_x_719:
[----:B------:R-:W-:Y:S05]  /*1a00*/  BSYNC.RECONVERGENT B1 ;  /* 0x0000000000017941 */ /* 0x000fea0003800200 */
.L_x_718:
        /* <DEDUP_REMOVED lines=17> */
.L_x_721:
[----:B------:R-:W-:Y:S05]  /*1b20*/  BSYNC.RECONVERGENT B1 ;  /* 0x0000000000017941 */ /* 0x000fea0003800200 */
.L_x_720:
        /* <DEDUP_REMOVED lines=17> */
.L_x_723:
[----:B------:R-:W-:Y:S05]  /*1c40*/  BSYNC.RECONVERGENT B1 ;  /* 0x0000000000017941 */ /* 0x000fea0003800200 */
.L_x_722:
        /* <DEDUP_REMOVED lines=18> */
.L_x_698:
[----:B------:R-:W1:Y:S01]  /*1d70*/  S2R R14, SR_LANEID ;  /* 0x00000000000e7919 */ /* 0x000e620000000000 */
[----:B------:R-:W-:Y:S01]  /*1d80*/  LOP3.LUT R4, R2, 0x3e0, RZ, 0xc0, !PT ;  /* 0x000003e002047812 */ /* 0x000fe200078ec0ff */
[----:B------:R-:W-:Y:S01]  /*1d90*/  BSSY.RECONVERGENT B1, `(.L_x_724) ;  /* 0x0000027000017945 */ /* 0x000fe20003800200 */
[----:B------:R-:W-:-:S03]  /*1da0*/  IMAD.MOV.U32 R16, RZ, RZ, R8 ;  /* 0x000000ffff107224 */ /* 0x000fc600078e0008 */
[----:B------:R-:W-:Y:S01]  /*1db0*/  VIADD R10, R4, 0x20 ;  /* 0x00000020040a7836 */ /* 0x000fe20000000000 */
[----:B------:R-:W-:-:S04]  /*1dc0*/  LOP3.LUT R4, RZ, R4, RZ, 0x33, !PT ;  /* 0x00000004ff047212 */ /* 0x000fc800078e33ff */
[----:B------:R-:W-:Y:S01]  /*1dd0*/  ISETP.GT.AND P0, PT, R10, R3, PT ;  /* 0x000000030a00720c */ /* 0x000fe20003f04270 */
[----:B------:R-:W-:-:S05]  /*1de0*/  IMAD.IADD R4, R3, 0x1, R4 ;  /* 0x0000000103047824 */ /* 0x000fca00078e0204 */
[----:B------:R-:W-:-:S05]  /*1df0*/  SEL R5, R4, 0x1f, P0 ;  /* 0x0000001f04057807 */ /* 0x000fca0000000000 */
[----:B------:R2:W3:Y:S04]  /*1e00*/  SHFL.DOWN PT, R9, R6, 0x1, R5 ;  /* 0x0820000006097989 */ /* 0x0004e800000e0005 */
[----:B------:R2:W4:Y:S01]  /*1e10*/  SHFL.DOWN PT, R11, R8, 0x1, R5 ;  /* 0x08200000080b7989 */ /* 0x00052200000e0005 */
[CC--:B-1----:R-:W-:Y:S01]  /*1e20*/  ISETP.GE.AND P0, PT, R14.reuse, R5.reuse, PT ;  /* 0x000000050e00720c */ /* 0x0c2fe20003f06270 */
[C---:B------:R-:W-:Y:S01]  /*1e30*/  VIADD R10, R14.reuse, 0x4 ;  /* 0x000000040e0a7836 */ /* 0x040fe20000000000 */
[C---:B------:R-:W-:Y:S01]  /*1e40*/  ISETP.NE.AND P2, PT, R14.reuse, RZ, PT ;  /* 0x000000ff0e00720c */ /* 0x040fe20003f45270 */
[C---:B------:R-:W-:Y:S02]  /*1e50*/  VIADD R4, R14.reuse, 0x2 ;  /* 0x000000020e047836 */ /* 0x040fe40000000000 */
[----:B0-----:R-:W-:Y:S01]  /*1e60*/  VIADD R12, R14, 0x8 ;  /* 0x000000080e0c7836 */ /* 0x001fe20000000000 */
[-C--:B------:R-:W-:Y:S01]  /*1e70*/  ISETP.GT.AND P5, PT, R10, R5.reuse, PT ;  /* 0x000000050a00720c */ /* 0x080fe20003fa4270 */
[----:B------:R-:W-:Y:S01]  /*1e80*/  VIADD R14, R14, 0x10 ;  /* 0x000000100e0e7836 */ /* 0x000fe20000000000 */
[----:B-----5:R2:W0:Y:S01]  /*1e90*/  SHFL.DOWN PT, R10, R7, 0x1, R5 ;  /* 0x08200000070a7989 */ /* 0x02042200000e0005 */
[-C--:B------:R-:W-:Y:S01]  /*1ea0*/  ISETP.GT.AND P1, PT, R4, R5.reuse, PT ;  /* 0x000000050400720c */ /* 0x080fe20003f24270 */
[----:B------:R-:W-:Y:S01]  /*1eb0*/  IMAD.MOV.U32 R4, RZ, RZ, R7 ;  /* 0x000000ffff047224 */ /* 0x000fe200078e0007 */
[----:B------:R-:W-:-:S02]  /*1ec0*/  ISETP.GT.AND P4, PT, R12, R5, PT ;  /* 0x000000050c00720c */ /* 0x000fc40003f84270 */
[----:B------:R-:W-:Y:S01]  /*1ed0*/  ISETP.GT.AND P3, PT, R14, R5, PT ;  /* 0x000000050e00720c */ /* 0x000fe20003f64270 */
[----:B------:R-:W-:Y:S01]  /*1ee0*/  IMAD.MOV.U32 R14, RZ, RZ, R6 ;  /* 0x000000ffff0e7224 */ /* 0x000fe200078e0006 */
[----:B---3--:R-:W-:Y:S11]  /*1ef0*/  @P0 BRA `(.L_x_725) ;  /* 0x0000000000400947 */ /* 0x008ff60003800000 */
[----:B0-----:R-:W-:Y:S01]  /*1f00*/  ISETP.GE.AND P0, PT, R7, R10, PT ;  /* 0x0000000a0700720c */ /* 0x001fe20003f06270 */
[----:B------:R-:W-:Y:S02]  /*1f10*/  IMAD.MOV.U32 R4, RZ, RZ, R10 ;  /* 0x000000ffff047224 */ /* 0x000fe400078e000a */
[----:B------:R-:W-:Y:S02]  /*1f20*/  IMAD.MOV.U32 R14, RZ, RZ, R9 ;  /* 0x000000ffff0e7224 */ /* 0x000fe400078e0009 */
[----:B----4-:R-:W-:-:S08]  /*1f30*/  IMAD.MOV.U32 R16, RZ, RZ, R11 ;  /* 0x000000ffff107224 */ /* 0x010fd000078e000b */
        /* <DEDUP_REMOVED lines=12> */
.L_x_725:
[----:B------:R-:W-:Y:S05]  /*2000*/  BSYNC.RECONVERGENT B1 ;  /* 0x0000000000017941 */ /* 0x000fea0003800200 */
.L_x_724:
[----:B--2---:R1:W2:Y:S01]  /*2010*/  SHFL.DOWN PT, R7, R4, 0x2, R5 ;  /* 0x0840000004077989 */ /* 0x0042a200000e0005 */
[----:B------:R-:W-:Y:S01]  /*2020*/  BSSY.RECONVERGENT B1, `(.L_x_726) ;  /* 0x0000017000017945 */ /* 0x000fe20003800200 */
[----:B------:R-:W-:Y:S02]  /*2030*/  IMAD.MOV.U32 R6, RZ, RZ, R4 ;  /* 0x000000ffff067224 */ /* 0x000fe400078e0004 */
[----:B------:R1:W3:Y:S01]  /*2040*/  SHFL.DOWN PT, R9, R14, 0x2, R5 ;  /* 0x084000000e097989 */ /* 0x0002e200000e0005 */
[----:B0-----:R-:W-:Y:S02]  /*2050*/  IMAD.MOV.U32 R10, RZ, RZ, R14 ;  /* 0x000000ffff0a7224 */ /* 0x001fe400078e000e */
[----:B------:R-:W-:Y:S01]  /*2060*/  IMAD.MOV.U32 R12, RZ, RZ, R16 ;  /* 0x000000ffff0c7224 */ /* 0x000fe200078e0010 */
[----:B----4-:R1:W0:Y:S01]  /*2070*/  SHFL.DOWN PT, R11, R16, 0x2, R5 ;  /* 0x08400000100b7989 */ /* 0x01022200000e0005 */
[----:B------:R-:W-:Y:S05]  /*2080*/  @P1 BRA `(.L_x_727) ;  /* 0x0000000000401947 */ /* 0x000fea0003800000 */
[----:B--2---:R-:W-:Y:S01]  /*2090*/  ISETP.GE.AND P0, PT, R4, R7, PT ;  /* 0x000000070400720c */ /* 0x004fe20003f06270 */
[----:B------:R-:W-:Y:S02]  /*20a0*/  IMAD.MOV.U32 R6, RZ, RZ, R7 ;  /* 0x000000ffff067224 */ /* 0x000fe400078e0007 */
[----:B---3--:R-:W-:Y:S02]  /*20b0*/  IMAD.MOV.U32 R10, RZ, RZ, R9 ;  /* 0x000000ffff0a7224 */ /* 0x008fe400078e0009 */
        /* <DEDUP_REMOVED lines=13> */
.L_x_727:
[----:B------:R-:W-:Y:S05]  /*2190*/  BSYNC.RECONVERGENT B1 ;  /* 0x0000000000017941 */ /* 0x000fea0003800200 */
.L_x_726:
[----:B--2---:R2:W4:Y:S01]  /*21a0*/  SHFL.DOWN PT, R7, R6, 0x4, R5 ;  /* 0x0880000006077989 */ /* 0x00452200000e0005 */
[----:B------:R-:W-:Y:S01]  /*21b0*/  BSSY.RECONVERGENT B1, `(.L_x_728) ;  /* 0x0000017000017945 */ /* 0x000fe20003800200 */
[----:B-1----:R-:W-:Y:S02]  /*21c0*/  IMAD.MOV.U32 R4, RZ, RZ, R6 ;  /* 0x000000ffff047224 */ /* 0x002fe400078e0006 */
[----:B---3--:R2:W1:Y:S01]  /*21d0*/  SHFL.DOWN PT, R9, R10, 0x4, R5 ;  /* 0x088000000a097989 */ /* 0x00846200000e0005 */
        /* <DEDUP_REMOVED lines=20> */
.L_x_729:
[----:B------:R-:W-:Y:S05]  /*2320*/  BSYNC.RECONVERGENT B1 ;  /* 0x0000000000017941 */ /* 0x000fea0003800200 */
.L_x_728:
        /* <DEDUP_REMOVED lines=24> */
.L_x_731:
[----:B------:R-:W-:Y:S05]  /*24b0*/  BSYNC.RECONVERGENT B1 ;  /* 0x0000000000017941 */ /* 0x000fea0003800200 */
.L_x_730:
[----:B-1----:R1:W2:Y:S01]  /*24c0*/  SHFL.DOWN PT, R9, R10, 0x10, R5 ;  /* 0x0a0000000a097989 */ /* 0x0022a200000e0005 */
[----:B------:R-:W-:Y:S01]  /*24d0*/  BSSY.RECONVERGENT B1, `(.L_x_732) ;  /* 0x0000017000017945 */ /* 0x000fe20003800200 */
[----:B------:R-:W-:Y:S02]  /*24e0*/  IMAD.MOV.U32 R6, RZ, RZ, R10 ;  /* 0x000000ffff067224 */ /* 0x000fe400078e000a */
[----:B0-----:R1:W0:Y:S01]  /*24f0*/  SHFL.DOWN PT, R11, R12, 0x10, R5 ;  /* 0x0a0000000c0b7989 */ /* 0x00122200000e0005 */
[----:B----4-:R-:W-:Y:S02]  /*2500*/  IMAD.MOV.U32 R7, RZ, RZ, R12 ;  /* 0x000000ffff077224 */ /* 0x010fe400078e000c */
[----:B---3--:R-:W-:Y:S01]  /*2510*/  IMAD.MOV.U32 R8, RZ, RZ, R14 ;  /* 0x000000ffff087224 */ /* 0x008fe200078e000e */
[----:B------:R1:W3:Y:S01]  /*2520*/  SHFL.DOWN PT, R13, R14, 0x10, R5 ;  /* 0x0a0000000e0d7989 */ /* 0x0002e200000e0005 */
[----:B------:R-:W-:Y:S05]  /*2530*/  @P3 BRA `(.L_x_733) ;  /* 0x0000000000403947 */ /* 0x000fea0003800000 */
        /* <DEDUP_REMOVED lines=16> */
.L_x_733:
[----:B------:R-:W-:Y:S05]  /*2640*/  BSYNC.RECONVERGENT B1 ;  /* 0x0000000000017941 */ /* 0x000fea0003800200 */
.L_x_732:
[----:B------:R-:W-:Y:S04]  /*2650*/  BSSY.RECONVERGENT B1, `(.L_x_734) ;  /* 0x000000c000017945 */ /* 0x000fe80003800200 */
[----:B------:R-:W-:Y:S05]  /*2660*/  @P2 BRA `(.L_x_735) ;  /* 0x0000000000282947 */ /* 0x000fea0003800000 */
[----:B-1----:R-:W1:Y:S01]  /*2670*/  S2R R10, SR_CgaCtaId ;  /* 0x00000000000a7919 */ /* 0x002e620000008800 */
[----:B------:R-:W-:Y:S02]  /*2680*/  MOV R5, 0x400 ;  /* 0x0000040000057802 */ /* 0x000fe40000000f00 */
[----:B------:R-:W-:-:S04]  /*2690*/  SHF.R.U32.HI R4, RZ, 0x1, R2 ;  /* 0x00000001ff047819 */ /* 0x000fc80000011602 */
[----:B------:R-:W-:Y:S02]  /*26a0*/  LOP3.LUT R4, R4, 0x1f0, RZ, 0xc0, !PT ;  /* 0x000001f004047812 */ /* 0x000fe400078ec0ff */
[----:B-1----:R-:W-:-:S05]  /*26b0*/  LEA R5, R10, R5, 0x18 ;  /* 0x000000050a057211 */ /* 0x002fca00078ec0ff */
[----:B--2---:R-:W-:Y:S02]  /*26c0*/  IMAD.IADD R9, R4, 0x1, R5 ;  /* 0x0000000104097824 */ /* 0x004fe400078e0205 */
[----:B------:R-:W-:Y:S02]  /*26d0*/  IMAD.MOV.U32 R4, RZ, RZ, R7 ;  /* 0x000000ffff047224 */ /* 0x000fe400078e0007 */
[----:B------:R-:W-:Y:S01]  /*26e0*/  IMAD.MOV.U32 R5, RZ, RZ, R8 ;  /* 0x000000ffff057224 */ /* 0x000fe200078e0008 */
[----:B------:R4:W-:Y:S04]  /*26f0*/  STS [R9+0x8], R6 ;  /* 0x0000080609007388 */ /* 0x0009e80000000800 */
[----:B------:R4:W-:Y:S02]  /*2700*/  STS.64 [R9+0x10], R4 ;  /* 0x0000100409007388 */ /* 0x0009e40000000a00 */
.L_x_735:
[----:B------:R-:W-:Y:S05]  /*2710*/  BSYNC.RECONVERGENT B1 ;  /* 0x0000000000017941 */ /* 0x000fea0003800200 */
.L_x_734:
[----:B------:R-:W-:Y:S01]  /*2720*/  BAR.SYNC.DEFER_BLOCKING 0x0 ;  /* 0x0000000000007b1d */ /* 0x000fe20000010000 */
[----:B------:R-:W-:-:S13]  /*2730*/  ISETP.NE.AND P2, PT, R2, RZ, PT ;  /* 0x000000ff0200720c */ /* 0x000fda0003f45270 */
[----:B------:R-:W-:Y:S05]  /*2740*/  @P2 BRA `(.L_x_711) ;  /* 0x0000003000502947 */ /* 0x000fea0003800000 */
[C---:B------:R-:W-:Y:S01]  /*2750*/  ISETP.GE.AND P0, PT, R3.reuse, 0x21, PT ;  /* 0x000000210300780c */ /* 0x040fe20003f06270 */
[----:B------:R-:W-:Y:S01]  /*2760*/  IMAD.MOV.U32 R2, RZ, RZ, R6 ;  /* 0x000000ffff027224 */ /* 0x000fe200078e0006 */
[C---:B------:R-:W-:Y:S01]  /*2770*/  ISETP.GE.AND P5, PT, R3.reuse, 0x41, PT ;  /* 0x000000410300780c */ /* 0x040fe20003fa6270 */
[----:B0-----:R-:W-:Y:S01]  /*2780*/  IMAD.MOV.U32 R11, RZ, RZ, R7 ;  /* 0x000000ffff0b7224 */ /* 0x001fe200078e0007 */
[C---:B------:R-:W-:Y:S01]  /*2790*/  ISETP.GE.AND P4, PT, R3.reuse, 0x61, PT ;  /* 0x000000610300780c */ /* 0x040fe20003f86270 */
[----:B-1----:R-:W-:Y:S01]  /*27a0*/  IMAD.MOV.U32 R10, RZ, RZ, R8 ;  /* 0x000000ffff0a7224 */ /* 0x002fe200078e0008 */
[----:B------:R-:W-:-:S07]  /*27b0*/  ISETP.GE.AND P3, PT, R3, 0x81, PT ;  /* 0x000000810300780c */ /* 0x000fce0003f66270 */
[----:B------:R-:W-:Y:S06]  /*27c0*/  @!P0 BRA `(.L_x_736) ;  /* 0x00000000005c8947 */ /* 0x000fec0003800000 */
[----:B------:R-:W0:Y:S01]  /*27d0*/  S2UR UR5, SR_CgaCtaId ;  /* 0x00000000000579c3 */ /* 0x000e220000008800 */
[----:B------:R-:W-:Y:S01]  /*27e0*/  UMOV UR4, 0x400 ;  /* 0x0000040000047882 */ /* 0x000fe20000000000 */
[----:B------:R-:W-:Y:S01]  /*27f0*/  BSSY.RECONVERGENT B1, `(.L_x_736) ;  /* 0x0000014000017945 */ /* 0x000fe20003800200 */
[----:B0-----:R-:W-:-:S09]  /*2800*/  ULEA UR4, UR5, UR4, 0x18 ;  /* 0x0000000405047291 */ /* 0x001fd2000f8ec0ff */
[----:B----4-:R-:W0:Y:S04]  /*2810*/  LDS R5, [UR4+0x18] ;  /* 0x00001804ff057984 */ /* 0x010e280008000800 */
[----:B---3--:R-:W1:Y:S01]  /*2820*/  LDS.64 R12, [UR4+0x20] ;  /* 0x00002004ff0c7984 */ /* 0x008e620008000a00 */
        /* <DEDUP_REMOVED lines=16> */
.L_x_737:
[----:B------:R-:W-:Y:S05]  /*2930*/  BSYNC.RECONVERGENT B1 ;  /* 0x0000000000017941 */ /* 0x000fea0003800200 */
.L_x_736:
[----:B----4-:R-:W-:Y:S02]  /*2940*/  IMAD.MOV.U32 R4, RZ, RZ, R2 ;  /* 0x000000ffff047224 */ /* 0x010fe400078e0002 */
[----:B--2---:R-:W-:Y:S02]  /*2950*/  IMAD.MOV.U32 R9, RZ, RZ, R11 ;  /* 0x000000ffff097224 */ /* 0x004fe400078e000b */
[----:B------:R-:W-:Y:S01]  /*2960*/  IMAD.MOV.U32 R8, RZ, RZ, R10 ;  /* 0x000000ffff087224 */ /* 0x000fe200078e000a */
[----:B------:R-:W-:Y:S06]  /*2970*/  @!P5 BRA `(.L_x_738) ;  /* 0x00000000005cd947 */ /* 0x000fec0003800000 */
[----:B------:R-:W0:Y:S01]  /*2980*/  S2UR UR5, SR_CgaCtaId ;  /* 0x00000000000579c3 */ /* 0x000e220000008800 */
[----:B------:R-:W-:Y:S01]  /*2990*/  UMOV UR4, 0x400 ;  /* 0x0000040000047882 */ /* 0x000fe20000000000 */
[----:B------:R-:W-:Y:S01]  /*29a0*/  BSSY.RECONVERGENT B1, `(.L_x_738) ;  /* 0x0000014000017945 */ /* 0x000fe20003800200 */
[----:B0-----:R-:W-:-:S09]  /*29b0*/  ULEA UR4, UR5, UR4, 0x18 ;  /* 0x0000000405047291 */ /* 0x001fd2000f8ec0ff */
[----:B------:R-:W0:Y:S04]  /*29c0*/  LDS R5, [UR4+0x28] ;  /* 0x00002804ff057984 */ /* 0x000e280008000800 */
[----:B------:R-:W1:Y:S01]  /*29d0*/  LDS.64 R6, [UR4+0x30] ;  /* 0x00003004ff067984 */ /* 0x000e620008000a00 */
        /* <DEDUP_REMOVED lines=16> */
.L_x_739:
[----:B------:R-:W-:Y:S05]  /*2ae0*/  BSYNC.RECONVERGENT B1 ;  /* 0x0000000000017941 */ /* 0x000fea0003800200 */
.L_x_738:
        /* <DEDUP_REMOVED lines=29> */
.L_x_741:
[----:B------:R-:W-:Y:S05]  /*2cc0*/  BSYNC.RECONVERGENT B1 ;  /* 0x0000000000017941 */ /* 0x000fea0003800200 */
.L_x_740:
        /* <DEDUP_REMOVED lines=26> */
.L_x_743:
[----:B------:R-:W-:Y:S05]  /*2e70*/  BSYNC.RECONVERGENT B1 ;  /* 0x0000000000017941 */ /* 0x000fea0003800200 */
.L_x_742:
        /* <DEDUP_REMOVED lines=26> */
.L_x_745:
[----:B------:R-:W-:Y:S05]  /*3020*/  BSYNC.RECONVERGENT B1 ;  /* 0x0000000000017941 */ /* 0x000fea0003800200 */
.L_x_744:
        /* <DEDUP_REMOVED lines=26> */
.L_x_747:
[----:B------:R-:W-:Y:S05]  /*31d0*/  BSYNC.RECONVERGENT B1 ;  /* 0x0000000000017941 */ /* 0x000fea0003800200 */
.L_x_746:
        /* <DEDUP_REMOVED lines=27> */
.L_x_679:
[----:B------:R-:W0:Y:S01]  /*3390*/  S2R R2, SR_TID.X ;  /* 0x0000000000027919 */ /* 0x000e220000002100 */
[----:B------:R-:W1:Y:S01]  /*33a0*/  LDCU.128 UR12, c[0x0][0x380] ;  /* 0x00007000ff0c77ac */ /* 0x000e620008000c00 */
[----:B------:R-:W-:Y:S02]  /*33b0*/  SHF.R.S32.HI R14, RZ, 0x1f, R5 ;  /* 0x0000001fff0e7819 */ /* 0x000fe40000011405 */
[----:B0-----:R-:W-:-:S04]  /*33c0*/  IADD3 R3, P0, PT, R5, R2, RZ ;  /* 0x0000000205037210 */ /* 0x001fc80007f1e0ff */
[----:B-1----:R-:W-:Y:S01]  /*33d0*/  LEA R6, P1, R3, UR12, 0x2 ;  /* 0x0000000c03067c11 */ /* 0x002fe2000f8210ff */
[----:B------:R-:W-:-:S05]  /*33e0*/  IMAD.X R8, RZ, RZ, R14, P0 ;  /* 0x000000ffff087224 */ /* 0x000fca00000e060e */
[----:B------:R-:W-:-:S05]  /*33f0*/  LEA.HI.X R7, R3, UR13, R8, 0x2, P1 ;  /* 0x0000000d03077c11 */ /* 0x000fca00088f1408 */
[----:B------:R-:W2:Y:S04]  /*3400*/  LDG.E R8, desc[UR10][R6.64] ;  /* 0x0000000a06087981 */ /* 0x000ea8000c1e1900 */
[----:B------:R-:W2:Y:S04]  /*3410*/  LDG.E R9, desc[UR10][R6.64+0x400] ;  /* 0x0004000a06097981 */ /* 0x000ea8000c1e1900 */
[----:B------:R-:W3:Y:S04]  /*3420*/  LDG.E R10, desc[UR10][R6.64+0x800] ;  /* 0x0008000a060a7981 */ /* 0x000ee8000c1e1900 */
[----:B------:R-:W4:Y:S04]  /*3430*/  LDG.E R11, desc[UR10][R6.64+0xc00] ;  /* 0x000c000a060b7981 */ /* 0x000f28000c1e1900 */
[----:B------:R0:W5:Y:S02]  /*3440*/  LDG.E R3, desc[UR10][R6.64+0x1000] ;  /* 0x0010000a06037981 */ /* 0x000164000c1e1900 */
[----:B0-----:R-:W-:-:S02]  /*3450*/  LOP3.LUT R6, R2, 0x400, RZ, 0xfc, !PT ;  /* 0x0000040002067812 */ /* 0x001fc400078efcff */
[CC--:B--2---:R-:W-:Y:S02]  /*3460*/  VIMNMX R13, PT, PT, R8.reuse, R9.reuse, !PT ;  /* 0x00000009080d7248 */ /* 0x0c4fe40007fe0100 */
[----:B------:R-:W-:Y:S01]  /*3470*/  ISETP.GE.AND P0, PT, R8, R9, PT ;  /* 0x000000090800720c */ /* 0x000fe20003f06270 */
[----:B------:R-:W-:Y:S01]  /*3480*/  VIADD R9, R2, 0x200 ;  /* 0x0000020002097836 */ /* 0x000fe20000000000 */
[----:B---3--:R-:W-:Y:S02]  /*3490*/  VIMNMX R12, PT, PT, R10, R13, !PT ;  /* 0x0000000d0a0c7248 */ /* 0x008fe40007fe0100 */
[----:B------:R-:W-:Y:S02]  /*34a0*/  ISETP.GE.AND P2, PT, R13, R10, PT ;  /* 0x0000000a0d00720c */ /* 0x000fe40003f46270 */
[----:B----4-:R-:W-:Y:S02]  /*34b0*/  ISETP.GE.AND P3, PT, R12, R11, PT ;  /* 0x0000000b0c00720c */ /* 0x010fe40003f66270 */
[----:B------:R-:W-:Y:S01]  /*34c0*/  VIMNMX R12, PT, PT, R11, R12, !PT ;  /* 0x0000000c0b0c7248 */ /* 0x000fe20007fe0100 */
[----:B------:R-:W-:-:S03]  /*34d0*/  VIADD R11, R2, 0x100 ;  /* 0x00000100020b7836 */ /* 0x000fc60000000000 */
[----:B-----5:R-:W-:-:S05]  /*34e0*/  ISETP.GE.AND P1, PT, R12, R3, PT ;  /* 0x000000030c00720c */ /* 0x020fca0003f26270 */
[----:B------:R-:W-:Y:S02]  /*34f0*/  @P2 SEL R9, R11, R2, !P0 ;  /* 0x000000020b092207 */ /* 0x000fe40004000000 */
[----:B------:R-:W-:Y:S01]  /*3500*/  IADD3 R8, P2, PT, R5, UR14, RZ ;  /* 0x0000000e05087c10 */ /* 0x000fe2000ff5e0ff */
[----:B------:R-:W-:-:S03]  /*3510*/  @!P3 VIADD R9, R2, 0x300 ;  /* 0x000003000209b836 */ /* 0x000fc60000000000 */
[----:B------:R-:W-:Y:S02]  /*3520*/  IADD3.X R7, PT, PT, R14, UR15, RZ, P2, !PT ;  /* 0x0000000f0e077c10 */ /* 0x000fe400097fe4ff */
[----:B------:R-:W-:Y:S02]  /*3530*/  ISETP.LE.AND P2, PT, R4, UR6, PT ;  /* 0x0000000604007c0c */ /* 0x000fe4000bf43270 */
[C---:B------:R-:W-:Y:S02]  /*3540*/  @P1 ISETP.GE.U32.AND P0, PT, R9.reuse, R6, PT ;  /* 0x000000060900120c */ /* 0x040fe40003f06070 */
[-C--:B------:R-:W-:Y:S02]  /*3550*/  IADD3 R5, P3, PT, R6, R8.reuse, RZ ;  /* 0x0000000806057210 */ /* 0x080fe40007f7e0ff */
[----:B------:R-:W-:Y:S02]  /*3560*/  @P1 IADD3 R8, P4, PT, R9, R8, RZ ;  /* 0x0000000809081210 */ /* 0x000fe40007f9e0ff */
[----:B------:R-:W-:Y:S01]  /*3570*/  @P1 ISETP.GE.U32.AND.EX P0, PT, RZ, RZ, PT, P0 ;  /* 0x000000ffff00120c */ /* 0x000fe20003f06100 */
[----:B------:R-:W-:-:S02]  /*3580*/  IMAD.X R6, RZ, RZ, R7, P3 ;  /* 0x000000ffff067224 */ /* 0x000fc400018e0607 */
        /* <DEDUP_REMOVED lines=17> */
[----:B------:R-:W-:-:S05]  /*36a0*/  IMAD.MOV.U32 R11, RZ, RZ, 0x500 ;  /* 0x00000500ff0b7424 */ /* 0x000fca00078e00ff */
[----:B------:R-:W2:Y:S01]  /*36b0*/  ATOMG.E.ADD.STRONG.GPU PT, R7, desc[UR10][R8.64], R11 ;  /* 0x8000000b080779a8 */ /* 0x000ea200081ef10a */
[----:B------:R-:W0:Y:S01]  /*36c0*/  S2UR UR5, SR_CgaCtaId ;  /* 0x00000000000579c3 */ /* 0x000e220000008800 */
[----:B------:R-:W-:Y:S02]  /*36d0*/  UMOV UR4, 0x400 ;  /* 0x0000040000047882 */ /* 0x000fe40000000000 */
[----:B0-----:R-:W-:Y:S01]  /*36e0*/  ULEA UR4, UR5, UR4, 0x18 ;  /* 0x0000000405047291 */ /* 0x001fe2000f8ec0ff */
[----:B--2---:R-:W-:-:S08]  /*36f0*/  VIADD R7, R7, UR6 ;  /* 0x0000000607077c36 */ /* 0x004fd00008000000 */
[----:B------:R0:W-:Y:S03]  /*3700*/  STS [UR4+0x98], R7 ;  /* 0x00009807ff007988 */ /* 0x0001e60008000804 */
.L_x_750:
[----:B------:R-:W-:Y:S05]  /*3710*/  BSYNC.RECONVERGENT B1 ;  /* 0x0000000000017941 */ /* 0x000fea0003800200 */
.L_x_749:
[----:B------:R-:W1:Y:S08]  /*3720*/  S2UR UR5, SR_CgaCtaId ;  /* 0x00000000000579c3 */ /* 0x000e700000008800 */
[----:B------:R-:W-:Y:S06]  /*3730*/  BAR.SYNC.DEFER_BLOCKING 0x0 ;  /* 0x0000000000007b1d */ /* 0x000fec0000010000 */
[----:B------:R-:W-:-:S02]  /*3740*/  UMOV UR4, 0x400 ;  /* 0x0000040000047882 */ /* 0x000fc40000000000 */
[----:B-1----:R-:W-:-:S06]  /*3750*/  ULEA UR4, UR5, UR4, 0x18 ;  /* 0x0000000405047291 */ /* 0x002fcc000f8ec0ff */
[----:B0-----:R-:W-:-:S05]  /*3760*/  IMAD.U32 R7, RZ, RZ, UR4 ;  /* 0x00000004ff077e24 */ /* 0x001fca000f8e00ff */
[----:B------:R-:W0:Y:S02]  /*3770*/  LDS R11, [R7+0x98] ;  /* 0x00009800070b7984 */ /* 0x000e240000000800 */
[----:B0-----:R-:W-:-:S05]  /*3780*/  VIADD R13, R11, 0x500 ;  /* 0x000005000b0d7836 */ /* 0x001fca0000000000 */
[----:B------:R-:W-:-:S13]  /*3790*/  ISETP.GT.AND P0, PT, R13, R4, PT ;  /* 0x000000040d00720c */ /* 0x000fda0003f04270 */
[----:B------:R-:W-:Y:S05]  /*37a0*/  @P0 BRA `(.L_x_751) ;  /* 0x00000004004c0947 */ /* 0x000fea0003800000 */
[----:B------:R-:W-:Y:S01]  /*37b0*/  BSSY.RECONVERGENT B1, `(.L_x_751) ;  /* 0x0000052000017945 */ /* 0x000fe20003800200 */
[----:B------:R-:W-:Y:S01]  /*37c0*/  IMAD.MOV.U32 R12, RZ, RZ, R3 ;  /* 0x000000ffff0c7224 */ /* 0x000fe200078e0003 */
[----:B------:R-:W0:Y:S01]  /*37d0*/  LDCU UR7, c[0x0][0x398] ;  /* 0x00007300ff0777ac */ /* 0x000e220008000800 */
[----:B------:R-:W-:Y:S02]  /*37e0*/  IMAD.MOV.U32 R16, RZ, RZ, R5 ;  /* 0x000000ffff107224 */ /* 0x000fe400078e0005 */
[----:B------:R-:W-:Y:S01]  /*37f0*/  IMAD.MOV.U32 R23, RZ, RZ, R6 ;  /* 0x000000ffff177224 */ /* 0x000fe200078e0006 */
[----:B------:R-:W1:Y:S06]  /*3800*/  LDCU.128 UR12, c[0x0][0x380] ;  /* 0x00007000ff0c77ac */ /* 0x000e6c0008000c00 */
.L_x_754:
[----:B------:R-:W-:-:S04]  /*3810*/  IADD3 R21, P0, PT, R2, R11, RZ ;  /* 0x0000000b02157210 */ /* 0x000fc80007f1e0ff */
[----:B------:R-:W-:Y:S02]  /*3820*/  LEA.HI.X.SX32 R20, R11, RZ, 0x1, P0 ;  /* 0x000000ff0b147211 */ /* 0x000fe400000f0eff */
[----:B-1----:R-:W-:-:S04]  /*3830*/  LEA R4, P0, R21, UR12, 0x2 ;  /* 0x0000000c15047c11 */ /* 0x002fc8000f8010ff */
[----:B------:R-:W-:-:S05]  /*3840*/  LEA.HI.X R5, R21, UR13, R20, 0x2, P0 ;  /* 0x0000000d15057c11 */ /* 0x000fca00080f1414 */
[----:B------:R-:W2:Y:S04]  /*3850*/  LDG.E R11, desc[UR10][R4.64] ;  /* 0x0000000a040b7981 */ /* 0x000ea8000c1e1900 */
[----:B------:R-:W3:Y:S04]  /*3860*/  LDG.E R14, desc[UR10][R4.64+0x400] ;  /* 0x0004000a040e7981 */ /* 0x000ee8000c1e1900 */
[----:B------:R-:W4:Y:S04]  /*3870*/  LDG.E R13, desc[UR10][R4.64+0x800] ;  /* 0x0008000a040d7981 */ /* 0x000f28000c1e1900 */
[----:B------:R-:W4:Y:S01]  /*3880*/  LDG.E R10, desc[UR10][R4.64+0xc00] ;  /* 0x000c000a040a7981 */ /* 0x000f22000c1e1900 */
[----:B------:R-:W-:-:S03]  /*3890*/  IADD3 R21, P0, PT, R21, UR14, RZ ;  /* 0x0000000e15157c10 */ /* 0x000fc6000ff1e0ff */
[----:B------:R1:W5:Y:S01]  /*38a0*/  LDG.E R3, desc[UR10][R4.64+0x1000] ;  /* 0x0010000a04037981 */ /* 0x000362000c1e1900 */
[----:B------:R-:W-:Y:S01]  /*38b0*/  IADD3.X R20, PT, PT, R20, UR15, RZ, P0, !PT ;  /* 0x0000000f14147c10 */ /* 0x000fe200087fe4ff */
[----:B------:R-:W-:Y:S01]  /*38c0*/  BSSY.RECONVERGENT B2, `(.L_x_752) ;  /* 0x000002a000027945 */ /* 0x000fe20003800200 */
[----:B------:R-:W-:Y:S01]  /*38d0*/  BAR.SYNC.DEFER_BLOCKING 0x0 ;  /* 0x0000000000007b1d */ /* 0x000fe20000010000 */
[C---:B------:R-:W-:Y:S02]  /*38e0*/  IADD3 R18, P3, PT, R21.reuse, 0x100, RZ ;  /* 0x0000010015127810 */ /* 0x040fe40007f7e0ff */
[C---:B------:R-:W-:Y:S02]  /*38f0*/  IADD3 R17, P4, PT, R21.reuse, 0x200, RZ ;  /* 0x0000020015117810 */ /* 0x040fe40007f9e0ff */
[----:B-1----:R-:W-:Y:S01]  /*3900*/  IADD3 R5, P6, PT, R21, 0x400, RZ ;  /* 0x0000040015057810 */ /* 0x002fe20007fde0ff */
[----:B------:R-:W-:Y:S01]  /*3910*/  IMAD.X R19, RZ, RZ, R20, P3 ;  /* 0x000000ffff137224 */ /* 0x000fe200018e0614 */
[----:B------:R-:W-:-:S03]  /*3920*/  ISETP.NE.AND P3, PT, R2, RZ, PT ;  /* 0x000000ff0200720c */ /* 0x000fc60003f65270 */
        /* <DEDUP_REMOVED lines=9> */
[--C-:B------:R-:W-:Y:S02]  /*39c0*/  IMAD.X R16, RZ, RZ, R20.reuse, P4 ;  /* 0x000000ffff107224 */ /* 0x100fe400020e0614 */
[----:B------:R-:W-:Y:S01]  /*39d0*/  IMAD.X R15, RZ, RZ, R20, P5 ;  /* 0x000000ffff0f7224 */ /* 0x000fe200028e0614 */
[----:B------:R-:W-:-:S07]  /*39e0*/  @P2 SEL R20, R23, R20, P0 ;  /* 0x0000001417142207 */ /* 0x000fce0000000000 */
        /* <DEDUP_REMOVED lines=10> */
[----:B------:R-:W-:Y:S02]  /*3a90*/  @P2 SEL R13, R14, R13, P0 ;  /* 0x0000000d0e0d2207 */ /* 0x000fe40000000000 */
[----:B------:R-:W-:Y:S02]  /*3aa0*/  @P2 SEL R17, R18, R17, P0 ;  /* 0x0000001112112207 */ /* 0x000fe40000000000 */
[----:B------:R-:W-:Y:S02]  /*3ab0*/  ISETP.GE.AND P1, PT, R13, R10, PT ;  /* 0x0000000a0d00720c */ /* 0x000fe40003f26270 */
[----:B------:R-:W-:Y:S01]  /*3ac0*/  @P2 SEL R16, R19, R16, P0 ;  /* 0x0000001013102207 */ /* 0x000fe20000000000 */
[----:B------:R-:W-:Y:S10]  /*3ad0*/  @P3 BRA `(.L_x_753) ;  /* 0x0000000000203947 */ /* 0x000ff40003800000 */
[----:B------:R-:W-:-:S05]  /*3ae0*/  IMAD.MOV.U32 R11, RZ, RZ, 0x500 ;  /* 0x00000500ff0b7424 */ /* 0x000fca00078e00ff */
[----:B------:R-:W2:Y:S01]  /*3af0*/  ATOMG.E.ADD.STRONG.GPU PT, R4, desc[UR10][R8.64], R11 ;  /* 0x8000000b080479a8 */ /* 0x000ea200081ef10a */
[----:B------:R-:W1:Y:S01]  /*3b00*/  S2UR UR5, SR_CgaCtaId ;  /* 0x00000000000579c3 */ /* 0x000e620000008800 */
[----:B------:R-:W-:Y:S02]  /*3b10*/  UMOV UR4, 0x400 ;  /* 0x0000040000047882 */ /* 0x000fe40000000000 */
[----:B-1----:R-:W-:-:S06]  /*3b20*/  ULEA UR4, UR5, UR4, 0x18 ;  /* 0x0000000405047291 */ /* 0x002fcc000f8ec0ff */
[----:B------:R-:W-:Y:S02]  /*3b30*/  IMAD.U32 R7, RZ, RZ, UR4 ;  /* 0x00000004ff077e24 */ /* 0x000fe4000f8e00ff */
[----:B--2---:R-:W-:-:S05]  /*3b40*/  VIADD R4, R4, UR6 ;  /* 0x0000000604047c36 */ /* 0x004fca0008000000 */
[----:B------:R1:W-:Y:S02]  /*3b50*/  STS [R7+0x98], R4 ;  /* 0x0000980407007388 */ /* 0x0003e40000000800 */
.L_x_753:
[----:B0-----:R-:W-:Y:S05]  /*3b60*/  BSYNC.RECONVERGENT B2 ;  /* 0x0000000000027941 */ /* 0x001fea0003800200 */
.L_x_752:
[----:B------:R-:W-:Y:S01]  /*3b70*/  BAR.SYNC.DEFER_BLOCKING 0x0 ;  /* 0x0000000000007b1d */ /* 0x000fe20000010000 */
[----:B------:R-:W-:Y:S01]  /*3b80*/  @P1 ISETP.GE.U32.AND P0, PT, R17, R12, PT ;  /* 0x0000000c1100120c */ /* 0x000fe20003f06070 */
[----:B-1----:R-:W-:-:S03]  /*3b90*/  IMAD.U32 R4, RZ, RZ, UR7 ;  /* 0x00000007ff047e24 */ /* 0x002fc6000f8e00ff */
[----:B------:R-:W-:-:S04]  /*3ba0*/  @P1 ISETP.GE.AND.EX P0, PT, R16, R15, PT, P0 ;  /* 0x0000000f1000120c */ /* 0x000fc80003f06300 */
[----:B------:R-:W-:-:S04]  /*3bb0*/  @P1 ISETP.LT.OR P0, PT, R10, R13, !P0 ;  /* 0x0000000d0a00120c */ /* 0x000fc80004701670 */
[----:B------:R-:W-:Y:S02]  /*3bc0*/  @P1 SEL R10, R13, R10, P0 ;  /* 0x0000000a0d0a1207 */ /* 0x000fe40000000000 */
[----:B------:R-:W-:Y:S02]  /*3bd0*/  @P1 SEL R12, R17, R12, P0 ;  /* 0x0000000c110c1207 */ /* 0x000fe40000000000 */
[----:B-----5:R-:W-:Y:S02]  /*3be0*/  ISETP.GE.AND P2, PT, R10, R3, PT ;  /* 0x000000030a00720c */ /* 0x020fe40003f46270 */
[----:B------:R-:W-:Y:S01]  /*3bf0*/  @P1 SEL R15, R16, R15, P0 ;  /* 0x0000000f100f1207 */ /* 0x000fe20000000000 */
[----:B------:R-:W0:Y:S10]  /*3c00*/  LDS R11, [R7+0x98] ;  /* 0x00009800070b7984 */ /* 0x000e340000000800 */
        /* <DEDUP_REMOVED lines=8> */
[----:B------:R-:W-:Y:S02]  /*3c90*/  IMAD.MOV.U32 R23, RZ, RZ, R6 ;  /* 0x000000ffff177224 */ /* 0x000fe400078e0006 */
[----:B0-----:R-:W-:-:S05]  /*3ca0*/  VIADD R13, R11, 0x500 ;  /* 0x000005000b0d7836 */ /* 0x001fca0000000000 */
[----:B------:R-:W-:-:S13]  /*3cb0*/  ISETP.GT.AND P0, PT, R13, R4, PT ;  /* 0x000000040d00720c */ /* 0x000fda0003f04270 */
[----:B------:R-:W-:Y:S05]  /*3cc0*/  @!P0 BRA `(.L_x_754) ;  /* 0xfffffff800d08947 */ /* 0x000fea000383ffff */
[----:B------:R-:W-:Y:S05]  /*3cd0*/  BSYNC.RECONVERGENT B1 ;  /* 0x0000000000017941 */ /* 0x000fea0003800200 */
.L_x_751:
[----:B------:R-:W-:Y:S01]  /*3ce0*/  ISETP.GE.AND P0, PT, R11, R4, PT ;  /* 0x000000040b00720c */ /* 0x000fe20003f06270 */
[----:B------:R-:W0:Y:S01]  /*3cf0*/  LDCU.64 UR6, c[0x0][0x388] ;  /* 0x00007100ff0677ac */ /* 0x000e220008000a00 */
[----:B------:R-:W-:Y:S01]  /*3d00*/  BSSY.RECONVERGENT B1, `(.L_x_748) ;  /* 0x0000097000017945 */ /* 0x000fe20003800200 */
[----:B------:R-:W1:Y:S10]  /*3d10*/  LDCU.64 UR4, c[0x0][0x388] ;  /* 0x00007100ff0477ac */ /* 0x000e740008000a00 */
[----:B------:R-:W-:Y:S05]  /*3d20*/  @P0 BRA `(.L_x_755) ;  /* 0x0000000800500947 */ /* 0x000fea0003800000 */
[----:B------:R-:W-:-:S05]  /*3d30*/  IMAD.IADD R7, R4, 0x1, -R11 ;  /* 0x0000000104077824 */ /* 0x000fca00078e0a0b */
[----:B------:R-:W-:-:S13]  /*3d40*/  ISETP.GE.AND P0, PT, R2, R7, PT ;  /* 0x000000070200720c */ /* 0x000fda0003f06270 */
[----:B------:R-:W-:Y:S05]  /*3d50*/  @P0 BRA `(.L_x_755) ;  /* 0x0000000800440947 */ /* 0x000fea0003800000 */
[----:B------:R-:W-:Y:S01]  /*3d60*/  LOP3.LUT R8, RZ, R2, RZ, 0x33, !PT ;  /* 0x00000002ff087212 */ /* 0x000fe200078e33ff */
[----:B------:R-:W-:Y:S03]  /*3d70*/  BSSY.RECONVERGENT B2, `(.L_x_756) ;  /* 0x000002a000027945 */ /* 0x000fe60003800200 */
[----:B------:R-:W-:-:S04]  /*3d80*/  IADD3 R14, PT, PT, -R11, R4, R8 ;  /* 0x000000040b0e7210 */ /* 0x000fc80007ffe108 */
[----:B------:R-:W-:-:S04]  /*3d90*/  LOP3.LUT R4, R14, 0x300, RZ, 0xc0, !PT ;  /* 0x000003000e047812 */ /* 0x000fc800078ec0ff */
[----:B------:R-:W-:Y:S01]  /*3da0*/  ISETP.NE.AND P0, PT, R4, 0x300, PT ;  /* 0x000003000400780c */ /* 0x000fe20003f05270 */
[----:B------:R-:W-:-:S12]  /*3db0*/  IMAD.MOV.U32 R4, RZ, RZ, R2 ;  /* 0x000000ffff047224 */ /* 0x000fd800078e0002 */
[----:B------:R-:W-:Y:S05]  /*3dc0*/  @!P0 BRA `(.L_x_757) ;  /* 0x0000000000908947 */ /* 0x000fea0003800000 */
[----:B------:R-:W2:Y:S01]  /*3dd0*/  LDC.64 R8, c[0x0][0x380] ;  /* 0x0000e000ff087b82 */ /* 0x000ea20000000a00 */
[----:B------:R-:W-:Y:S01]  /*3de0*/  LEA.HI R4, R14, 0x1, RZ, 0x18 ;  /* 0x000000010e047811 */ /* 0x000fe200078fc0ff */
[----:B------:R-:W-:-:S03]  /*3df0*/  IMAD.IADD R15, R2, 0x1, R11 ;  /* 0x00000001020f7824 */ /* 0x000fc600078e020b */
[----:B------:R-:W-:Y:S01]  /*3e00*/  LOP3.LUT R10, R4, 0x3, RZ, 0xc0, !PT ;  /* 0x00000003040a7812 */ /* 0x000fe200078ec0ff */
[----:B------:R-:W-:-:S04]  /*3e10*/  IMAD.MOV.U32 R4, RZ, RZ, R2 ;  /* 0x000000ffff047224 */ /* 0x000fc800078e0002 */
[----:B------:R-:W-:-:S07]  /*3e20*/  IMAD.MOV R10, RZ, RZ, -R10 ;  /* 0x000000ffff0a7224 */ /* 0x000fce00078e0a0a */
.L_x_760:
[----:B--2---:R-:W-:-:S06]  /*3e30*/  IMAD.WIDE R12, R15, 0x4, R8 ;  /* 0x000000040f0c7825 */ /* 0x004fcc00078e0208 */
[----:B------:R-:W2:Y:S01]  /*3e40*/  LDG.E R13, desc[UR10][R12.64] ;  /* 0x0000000a0c0d7981 */ /* 0x000ea2000c1e1900 */
[C---:B-1----:R-:W-:Y:S01]  /*3e50*/  IADD3 R19, P1, PT, R15.reuse, UR4, RZ ;  /* 0x000000040f137c10 */ /* 0x042fe2000ff3e0ff */
[----:B------:R-:W-:Y:S01]  /*3e60*/  VIADD R10, R10, 0x1 ;  /* 0x000000010a0a7836 */ /* 0x000fe20000000000 */
[----:B------:R-:W-:Y:S01]  /*3e70*/  BSSY.RECONVERGENT B3, `(.L_x_758) ;  /* 0x0000016000037945 */ /* 0x000fe20003800200 */
[----:B------:R-:W-:Y:S01]  /*3e80*/  IMAD.MOV.U32 R16, RZ, RZ, R5 ;  /* 0x000000ffff107224 */ /* 0x000fe200078e0005 */
[----:B------:R-:W-:Y:S01]  /*3e90*/  LEA.HI.X.SX32 R20, R15, UR5, 0x1, P1 ;  /* 0x000000050f147c11 */ /* 0x000fe200088f0eff */
[----:B------:R-:W-:Y:S01]  /*3ea0*/  IMAD.MOV.U32 R17, RZ, RZ, R6 ;  /* 0x000000ffff117224 */ /* 0x000fe200078e0006 */
[----:B------:R-:W-:Y:S01]  /*3eb0*/  ISETP.NE.AND P2, PT, R10, RZ, PT ;  /* 0x000000ff0a00720c */ /* 0x000fe20003f45270 */
[----:B------:R-:W-:Y:S02]  /*3ec0*/  IMAD.MOV.U32 R18, RZ, RZ, R3 ;  /* 0x000000ffff127224 */ /* 0x000fe400078e0003 */
        /* <DEDUP_REMOVED lines=16> */
.L_x_759:
[----:B0-----:R-:W-:Y:S05]  /*3fd0*/  BSYNC.RECONVERGENT B3 ;  /* 0x0000000000037941 */ /* 0x001fea0003800200 */
.L_x_758:
[----:B------:R-:W-:Y:S02]  /*3fe0*/  VIADD R4, R4, 0x100 ;  /* 0x0000010004047836 */ /* 0x000fe40000000000 */
[----:B------:R-:W-:Y:S01]  /*3ff0*/  VIADD R15, R15, 0x100 ;  /* 0x000001000f0f7836 */ /* 0x000fe20000000000 */
[----:B------:R-:W-:Y:S06]  /*4000*/  @P2 BRA `(.L_x_760) ;  /* 0xfffffffc00882947 */ /* 0x000fec000383ffff */
.L_x_757:
[----:B01----:R-:W-:Y:S05]  /*4010*/  BSYNC.RECONVERGENT B2 ;  /* 0x0000000000027941 */ /* 0x003fea0003800200 */
.L_x_756:
[----:B------:R-:W-:-:S13]  /*4020*/  ISETP.GE.U32.AND P0, PT, R14, 0x300, PT ;  /* 0x000003000e00780c */ /* 0x000fda0003f06070 */
[----:B------:R-:W-:Y:S05]  /*4030*/  @!P0 BRA `(.L_x_755) ;  /* 0x00000004008c8947 */ /* 0x000fea0003800000 */
[----:B------:R-:W0:Y:S01]  /*4040*/  LDC.64 R8, c[0x0][0x380] ;  /* 0x0000e000ff087b82 */ /* 0x000e220000000a00 */
[----:B------:R-:W-:-:S04]  /*4050*/  IMAD.IADD R11, R4, 0x1, R11 ;  /* 0x00000001040b7824 */ /* 0x000fc800078e020b */
[C---:B------:R-:W-:Y:S02]  /*4060*/  VIADD R20, R11.reuse, 0x100 ;  /* 0x000001000b147836 */ /* 0x040fe40000000000 */
[C---:B------:R-:W-:Y:S02]  /*4070*/  VIADD R19, R11.reuse, 0x200 ;  /* 0x000002000b137836 */ /* 0x040fe40000000000 */
[----:B------:R-:W-:Y:S01]  /*4080*/  VIADD R18, R11, 0x300 ;  /* 0x000003000b127836 */ /* 0x000fe20000000000 */
[----:B0-----:R-:W-:-:S05]  /*4090*/  IADD3 R8, P0, PT, R8, 0x800, RZ ;  /* 0x0000080008087810 */ /* 0x001fca0007f1e0ff */
[----:B------:R-:W-:-:S08]  /*40a0*/  IMAD.X R9, RZ, RZ, R9, P0 ;  /* 0x000000ffff097224 */ /* 0x000fd000000e0609 */
.L_x_769:
[----:B------:R-:W-:-:S05]  /*40b0*/  IMAD.WIDE R14, R11, 0x4, R8 ;  /* 0x000000040b0e7825 */ /* 0x000fca00078e0208 */
[----:B------:R-:W2:Y:S04]  /*40c0*/  LDG.E R24, desc[UR10][R14.64+-0x800] ;  /* 0xfff8000a0e187981 */ /* 0x000ea8000c1e1900 */
[----:B------:R0:W5:Y:S04]  /*40d0*/  LDG.E R26, desc[UR10][R14.64+-0x400] ;  /* 0xfffc000a0e1a7981 */ /* 0x000168000c1e1900 */
        /* <DEDUP_REMOVED lines=21> */
.L_x_762:
[----:B------:R-:W-:Y:S05]  /*4230*/  BSYNC.RECONVERGENT B2 ;  /* 0x0000000000027941 */ /* 0x000fea0003800200 */
.L_x_761:
        /* <DEDUP_REMOVED lines=19> */
.L_x_764:
[----:B------:R-:W-:Y:S05]  /*4370*/  BSYNC.RECONVERGENT B2 ;  /* 0x0000000000027941 */ /* 0x000fea0003800200 */
.L_x_763:
[----:B------:R-:W-:Y:S01]  /*4380*/  ISETP.GE.AND P0, PT, R3, R10, PT ;  /* 0x0000000a0300720c */ /* 0x000fe20003f06270 */
[----:B------:R-:W-:Y:S01]  /*4390*/  BSSY.RECONVERGENT B2, `(.L_x_765) ;  /* 0x0000013000027945 */ /* 0x000fe20003800200 */
[C---:B------:R-:W-:Y:S01]  /*43a0*/  IADD3 R16, P1, PT, R19.reuse, UR6, RZ ;  /* 0x0000000613107c10 */ /* 0x040fe2000ff3e0ff */
        /* <DEDUP_REMOVED lines=17> */
.L_x_766:
[----:B------:R-:W-:Y:S05]  /*44c0*/  BSYNC.RECONVERGENT B2 ;  /* 0x0000000000027941 */ /* 0x000fea0003800200 */
.L_x_765:
        /* <DEDUP_REMOVED lines=18> */
.L_x_768:
[----:B------:R-:W-:Y:S05]  /*45f0*/  BSYNC.RECONVERGENT B2 ;  /* 0x0000000000027941 */ /* 0x000fea0003800200 */
.L_x_767:
[----:B------:R-:W-:Y:S02]  /*4600*/  VIADD R4, R4, 0x400 ;  /* 0x0000040004047836 */ /* 0x000fe40000000000 */
[----:B------:R-:W-:Y:S02]  /*4610*/  VIADD R20, R20, 0x400 ;  /* 0x0000040014147836 */ /* 0x000fe40000000000 */
[----:B------:R-:W-:Y:S01]  /*4620*/  VIADD R19, R19, 0x400 ;  /* 0x0000040013137836 */ /* 0x000fe20000000000 */
[----:B------:R-:W-:Y:S01]  /*4630*/  ISETP.GE.AND P0, PT, R4, R7, PT ;  /* 0x000000070400720c */ /* 0x000fe20003f06270 */
[----:B------:R-:W-:Y:S02]  /*4640*/  VIADD R18, R18, 0x400 ;  /* 0x0000040012127836 */ /* 0x000fe40000000000 */
[----:B------:R-:W-:-:S10]  /*4650*/  VIADD R11, R11, 0x400 ;  /* 0x000004000b0b7836 */ /* 0x000fd40000000000 */
[----:B------:R-:W-:Y:S05]  /*4660*/  @!P0 BRA `(.L_x_769) ;  /* 0xfffffff800908947 */ /* 0x000fea000383ffff */
.L_x_755:
[----:B01----:R-:W-:Y:S05]  /*4670*/  BSYNC.RECONVERGENT B1 ;  /* 0x0000000000017941 */ /* 0x003fea0003800200 */
.L_x_748:
        /* <DEDUP_REMOVED lines=31> */
.L_x_771:
[----:B------:R-:W-:Y:S05]  /*4870*/  BSYNC.RECONVERGENT B1 ;  /* 0x0000000000017941 */ /* 0x000fea0003800200 */
.L_x_770:
        /* <DEDUP_REMOVED lines=24> */
.L_x_773:
[----:B------:R-:W-:Y:S05]  /*4a00*/  BSYNC.RECONVERGENT B1 ;  /* 0x0000000000017941 */ /* 0x000fea0003800200 */
.L_x_772:
[----:B---3--:R3:W4:Y:S01]  /*4a10*/  SHFL.DOWN PT, R10, R3, 0x4, 0x1f ;  /* 0x08801f00030a7f89 */ /* 0x00872200000e0000 */
[----:B------:R-:W-:Y:S01]  /*4a20*/  BSSY.RECONVERGENT B1, `(.L_x_774) ;  /* 0x0000017000017945 */ /* 0x000fe20003800200 */
[----:B0-----:R-:W-:Y:S02]  /*4a30*/  IMAD.MOV.U32 R4, RZ, RZ, R3 ;  /* 0x000000ffff047224 */ /* 0x001fe400078e0003 */
[----:B------:R3:W0:Y:S01]  /*4a40*/  SHFL.DOWN PT, R12, R5, 0x4, 0x1f ;  /* 0x08801f00050c7f89 */ /* 0x00062200000e0000 */
[----:B--2---:R-:W-:Y:S02]  /*4a50*/  IMAD.MOV.U32 R6, RZ, RZ, R5 ;  /* 0x000000ffff067224 */ /* 0x004fe400078e0005 */
[----:B------:R-:W-:Y:S01]  /*4a60*/  IMAD.MOV.U32 R7, RZ, RZ, R8 ;  /* 0x000000ffff077224 */ /* 0x000fe200078e0008 */
[----:B------:R3:W2:Y:S01]  /*4a70*/  SHFL.DOWN PT, R9, R8, 0x4, 0x1f ;  /* 0x08801f0008097f89 */ /* 0x0006a200000e0000 */
        /* <DEDUP_REMOVED lines=17> */
.L_x_775:
[----:B------:R-:W-:Y:S05]  /*4b90*/  BSYNC.RECONVERGENT B1 ;  /* 0x0000000000017941 */ /* 0x000fea0003800200 */
.L_x_774:
[----:B-1----:R1:W0:Y:S01]  /*4ba0*/  SHFL.DOWN PT, R11, R4, 0x8, 0x1f ;  /* 0x09001f00040b7f89 */ /* 0x00222200000e0000 */
[----:B------:R-:W-:Y:S01]  /*4bb0*/  BSSY.RECONVERGENT B1, `(.L_x_776) ;  /* 0x0000017000017945 */ /* 0x000fe20003800200 */
[----:B---3--:R-:W-:Y:S02]  /*4bc0*/  IMAD.MOV.U32 R3, RZ, RZ, R4 ;  /* 0x000000ffff037224 */ /* 0x008fe400078e0004 */
[----:B------:R1:W3:Y:S01]  /*4bd0*/  SHFL.DOWN PT, R13, R6, 0x8, 0x1f ;  /* 0x09001f00060d7f89 */ /* 0x0002e200000e0000 */
[----:B------:R-:W-:Y:S02]  /*4be0*/  IMAD.MOV.U32 R5, RZ, RZ, R6 ;  /* 0x000000ffff057224 */ /* 0x000fe400078e0006 */
[----:B--2---:R-:W-:Y:S01]  /*4bf0*/  IMAD.MOV.U32 R9, RZ, RZ, R7 ;  /* 0x000000ffff097224 */ /* 0x004fe200078e0007 */
[----:B------:R1:W2:Y:S01]  /*4c00*/  SHFL.DOWN PT, R8, R7, 0x8, 0x1f ;  /* 0x09001f0007087f89 */ /* 0x0002a200000e0000 */
[----:B------:R-:W-:Y:S05]  /*4c10*/  @P4 BRA `(.L_x_777) ;  /* 0x0000000000404947 */ /* 0x000fea0003800000 */
[----:B0-----:R-:W-:Y:S01]  /*4c20*/  ISETP.GE.AND P0, PT, R4, R11, PT ;  /* 0x0000000b0400720c */ /* 0x001fe20003f06270 */
[----:B------:R-:W-:Y:S02]  /*4c30*/  IMAD.MOV.U32 R3, RZ, RZ, R11 ;  /* 0x000000ffff037224 */ /* 0x000fe400078e000b */
[----:B---3--:R-:W-:Y:S02]  /*4c40*/  IMAD.MOV.U32 R5, RZ, RZ, R13 ;  /* 0x000000ffff057224 */ /* 0x008fe400078e000d */
        /* <DEDUP_REMOVED lines=13> */
.L_x_777:
[----:B------:R-:W-:Y:S05]  /*4d20*/  BSYNC.RECONVERGENT B1 ;  /* 0x0000000000017941 */ /* 0x000fea0003800200 */
.L_x_776:
[----:B-1----:R1:W1:Y:S01]  /*4d30*/  SHFL.DOWN PT, R4, R3, 0x10, 0x1f ;  /* 0x0a001f0003047f89 */ /* 0x00226200000e0000 */
[----:B------:R-:W-:Y:S01]  /*4d40*/  BSSY.RECONVERGENT B1, `(.L_x_778) ;  /* 0x0000017000017945 */ /* 0x000fe20003800200 */
[----:B------:R-:W-:Y:S02]  /*4d50*/  IMAD.MOV.U32 R6, RZ, RZ, R3 ;  /* 0x000000ffff067224 */ /* 0x000fe400078e0003 */
[----:B----4-:R4:W1:Y:S01]  /*4d60*/  SHFL.DOWN PT, R10, R5, 0x10, 0x1f ;  /* 0x0a001f00050a7f89 */ /* 0x01086200000e0000 */
[----:B------:R-:W-:Y:S02]  /*4d70*/  IMAD.MOV.U32 R7, RZ, RZ, R5 ;  /* 0x000000ffff077224 */ /* 0x000fe400078e0005 */
[----:B--2---:R-:W-:Y:S01]  /*4d80*/  IMAD.MOV.U32 R8, RZ, RZ, R9 ;  /* 0x000000ffff087224 */ /* 0x004fe200078e0009 */
[----:B0-----:R4:W0:Y:S01]  /*4d90*/  SHFL.DOWN PT, R12, R9, 0x10, 0x1f ;  /* 0x0a001f00090c7f89 */ /* 0x00182200000e0000 */
        /* <DEDUP_REMOVED lines=17> */
.L_x_779:
[----:B------:R-:W-:Y:S05]  /*4eb0*/  BSYNC.RECONVERGENT B1 ;  /* 0x0000000000017941 */ /* 0x000fea0003800200 */
.L_x_778:
[----:B------:R-:W-:Y:S04]  /*4ec0*/  BSSY.RECONVERGENT B1, `(.L_x_780) ;  /* 0x000000c000017945 */ /* 0x000fe80003800200 */
[----:B------:R-:W-:Y:S05]  /*4ed0*/  @P2 BRA `(.L_x_781) ;  /* 0x0000000000282947 */ /* 0x000fea0003800000 */
[----:B----4-:R-:W2:Y:S01]  /*4ee0*/  S2R R5, SR_CgaCtaId ;  /* 0x0000000000057919 */ /* 0x010ea20000008800 */
[----:B-1----:R-:W-:Y:S02]  /*4ef0*/  MOV R4, 0x400 ;  /* 0x0000040000047802 */ /* 0x002fe40000000f00 */
[----:B------:R-:W-:-:S04]  /*4f00*/  SHF.R.U32.HI R3, RZ, 0x1, R2 ;  /* 0x00000001ff037819 */ /* 0x000fc80000011602 */
[----:B------:R-:W-:Y:S02]  /*4f10*/  LOP3.LUT R3, R3, 0x1f0, RZ, 0xc0, !PT ;  /* 0x000001f003037812 */ /* 0x000fe400078ec0ff */
[----:B--2---:R-:W-:Y:S01]  /*4f20*/  LEA R4, R5, R4, 0x18 ;  /* 0x0000000405047211 */ /* 0x004fe200078ec0ff */
[----:B------:R-:W-:-:S04]  /*4f30*/  IMAD.MOV.U32 R5, RZ, RZ, R8 ;  /* 0x000000ffff057224 */ /* 0x000fc800078e0008 */
[----:B------:R-:W-:Y:S02]  /*4f40*/  IMAD.IADD R3, R3, 0x1, R4 ;  /* 0x0000000103037824 */ /* 0x000fe400078e0204 */
[----:B------:R-:W-:-:S03]  /*4f50*/  IMAD.MOV.U32 R4, RZ, RZ, R7 ;  /* 0x000000ffff047224 */ /* 0x000fc600078e0007 */
[----:B------:R2:W-:Y:S04]  /*4f60*/  STS [R3+0x8], R6 ;  /* 0x0000080603007388 */ /* 0x0005e80000000800 */
[----:B------:R2:W-:Y:S02]  /*4f70*/  STS.64 [R3+0x10], R4 ;  /* 0x0000100403007388 */ /* 0x0005e40000000a00 */
.L_x_781:
[----:B------:R-:W-:Y:S05]  /*4f80*/  BSYNC.RECONVERGENT B1 ;  /* 0x0000000000017941 */ /* 0x000fea0003800200 */
.L_x_780:
        /* <DEDUP_REMOVED lines=27> */
.L_x_783:
[----:B------:R-:W-:Y:S05]  /*5140*/  BSYNC.RECONVERGENT B1 ;  /* 0x0000000000017941 */ /* 0x000fea0003800200 */
.L_x_782:
        /* <DEDUP_REMOVED lines=27> */
.L_x_785:
[----:B------:R-:W-:Y:S05]  /*5300*/  BSYNC.RECONVERGENT B1 ;  /* 0x0000000000017941 */ /* 0x000fea0003800200 */
.L_x_784:
        /* <DEDUP_REMOVED lines=17> */
.L_x_787:
[----:B------:R-:W-:Y:S05]  /*5420*/  BSYNC.RECONVERGENT B1 ;  /* 0x0000000000017941 */ /* 0x000fea0003800200 */
.L_x_786:
        /* <DEDUP_REMOVED lines=17> */
.L_x_789:
[----:B------:R-:W-:Y:S05]  /*5540*/  BSYNC.RECONVERGENT B1 ;  /* 0x0000000000017941 */ /* 0x000fea0003800200 */
.L_x_788:
        /* <DEDUP_REMOVED lines=17> */
.L_x_791:
[----:B------:R-:W-:Y:S05]  /*5660*/  BSYNC.RECONVERGENT B1 ;  /* 0x0000000000017941 */ /* 0x000fea0003800200 */
.L_x_790:
        /* <DEDUP_REMOVED lines=17> */
.L_x_793:
[----:B------:R-:W-:Y:S05]  /*5780*/  BSYNC.RECONVERGENT B1 ;  /* 0x0000000000017941 */ /* 0x000fea0003800200 */
.L_x_792:
        /* <DEDUP_REMOVED lines=16> */
.L_x_711:
[----:B------:R-:W-:Y:S05]  /*5890*/  BSYNC.RECONVERGENT B0 ;  /* 0x0000000000007941 */ /* 0x000fea0003800200 */
.L_x_678:
[----:B------:R-:W-:Y:S05]  /*58a0*/  @P2 EXIT ;  /* 0x000000000000294d */ /* 0x000fea0003800000 */
[----:B-1234-:R-:W1:Y:S01]  /*58b0*/  LDC.64 R2, c[0x0][0x390] ;  /* 0x0000e400ff027b82 */ /* 0x01ee620000000a00 */
[----:B0-----:R-:W-:Y:S02]  /*58c0*/  IMAD.MOV.U32 R9, RZ, RZ, R8 ;  /* 0x000000ffff097224 */ /* 0x001fe400078e0008 */
[----:B------:R-:W-:Y:S02]  /*58d0*/  IMAD.MOV.U32 R8, RZ, RZ, R7 ;  /* 0x000000ffff087224 */ /* 0x000fe400078e0007 */
[----:B-1----:R-:W-:-:S05]  /*58e0*/  IMAD.WIDE.U32 R2, R0, 0x10, R2 ;  /* 0x0000001000027825 */ /* 0x002fca00078e0002 */
[----:B------:R-:W-:Y:S04]  /*58f0*/  STG.E.64 desc[UR10][R2.64+0x8], R8 ;  /* 0x0000080802007986 */ /* 0x000fe8000c101b0a */
[----:B------:R-:W-:Y:S01]  /*5900*/  STG.E desc[UR10][R2.64], R6 ;  /* 0x0000000602007986 */ /* 0x000fe2000c10190a */
[----:B------:R-:W-:Y:S05]  /*5910*/  EXIT ;  /* 0x000000000000794d */ /* 0x000fea0003800000 */
.L_x_794:
        /* <DEDUP_REMOVED lines=14> */
.L_x_918:


//--------------------- .text._ZN6thrust24THRUST_300001_SM_1000_NS8cuda_cub4core6detail13_kernel_agentINS1_8__reduce11ReduceAgentINS0_12zip_iteratorIN4cuda3std3__45tupleIJNS0_6detail15normal_iteratorINS0_10device_ptrIiEEEENS0_17counting_iteratorIlNS0_11use_defaultESI_SI_EEEEEEEPNSB_IJilEEESM_iNS1_9__extrema9arg_max_fIilNSA_4lessIiEEEEEEJSL_SN_iSS_EEEvDpT0_ --------------------------
	.section	.text._ZN6thrust24THRUST_300001_SM_1000_NS8cuda_cub4core6detail13_kernel_agentINS1_8__reduce11ReduceAgentINS0_12zip_iteratorIN4cuda3std3__45tupleIJNS0_6detail15normal_iteratorINS0_10device_ptrIiEEEENS0_17counting_iteratorIlNS0_11use_defaultESI_SI_EEEEEEEPNSB_IJilEEESM_iNS1_9__extrema9arg_max_fIilNSA_4lessIiEEEEEEJSL_SN_iSS_EEEvDpT0_,"ax",@progbits
	.align	128
        .global         _ZN6thrust24THRUST_300001_SM_1000_NS8cuda_cub4core6detail13_kernel_agentINS1_8__reduce11ReduceAgentINS0_12zip_iteratorIN4cuda3std3__45tupleIJNS0_6detail15normal_iteratorINS0_10device_ptrIiEEEENS0_17counting_iteratorIlNS0_11use_defaultESI_SI_EEEEEEEPNSB_IJilEEESM_iNS1_9__extrema9arg_max_fIilNSA_4lessIiEEEEEEJSL_SN_iSS_EEEvDpT0_
        .type           _ZN6thrust24THRUST_300001_SM_1000_NS8cuda_cub4core6detail13_kernel_agentINS1_8__reduce11ReduceAgentINS0_12zip_iteratorIN4cuda3std3__45tupleIJNS0_6detail15normal_iteratorINS0_10device_ptrIiEEEENS0_17counting_iteratorIlNS0_11use_defaultESI_SI_EEEEEEEPNSB_IJilEEESM_iNS1_9__extrema9arg_max_fIilNSA_4lessIiEEEEEEJSL_SN_iSS_EEEvDpT0_,@function
        .size           _ZN6thrust24THRUST_300001_SM_1000_NS8cuda_cub4core6detail13_kernel_agentINS1_8__reduce11ReduceAgentINS0_12zip_iteratorIN4cuda3std3__45tupleIJNS0_6detail15normal_iteratorINS0_10device_ptrIiEEEENS0_17counting_iteratorIlNS0_11use_defaultESI_SI_EEEEEEEPNSB_IJilEEESM_iNS1_9__extrema9arg_max_fIilNSA_4lessIiEEEEEEJSL_SN_iSS_EEEvDpT0_,(.L_x_919 - _ZN6thrust24THRUST_300001_SM_1000_NS8cuda_cub4core6detail13_kernel_agentINS1_8__reduce11ReduceAgentINS0_12zip_iteratorIN4cuda3std3__45tupleIJNS0_6detail15normal_iteratorINS0_10device_ptrIiEEEENS0_17counting_iteratorIlNS0_11use_defaultESI_SI_EEEEEEEPNSB_IJilEEESM_iNS1_9__extrema9arg_max_fIilNSA_4lessIiEEEEEEJSL_SN_iSS_EEEvDpT0_)
        .other          _ZN6thrust24THRUST_300001_SM_1000_NS8cuda_cub4core6detail13_kernel_agentINS1_8__reduce11ReduceAgentINS0_12zip_iteratorIN4cuda3std3__45tupleIJNS0_6detail15normal_iteratorINS0_10device_ptrIiEEEENS0_17counting_iteratorIlNS0_11use_defaultESI_SI_EEEEEEEPNSB_IJilEEESM_iNS1_9__extrema9arg_max_fIilNSA_4lessIiEEEEEEJSL_SN_iSS_EEEvDpT0_,@"STO_CUDA_ENTRY STV_DEFAULT"
_ZN6thrust24THRUST_300001_SM_1000_NS8cuda_cub4core6detail13_kernel_agentINS1_8__reduce11ReduceAgentINS0_12zip_iteratorIN4cuda3std3__45tupleIJNS0_6detail15normal_iteratorINS0_10device_ptrIiEEEENS0_17counting_iteratorIlNS0_11use_defaultESI_SI_EEEEEEEPNSB_IJilEEESM_iNS1_9__extrema9arg_max_fIilNSA_4lessIiEEEEEEJSL_SN_iSS_EEEvDpT0_:
.text._ZN6thrust24THRUST_300001_SM_1000_NS8cuda_cub4core6detail13_kernel_agentINS1_8__reduce11ReduceAgentINS0_12zip_iteratorIN4cuda3std3__45tupleIJNS0_6detail15normal_iteratorINS0_10device_ptrIiEEEENS0_17counting_iteratorIlNS0_11use_defaultESI_SI_EEEEEEEPNSB_IJilEEESM_iNS1_9__extrema9arg_max_fIilNSA_4lessIiEEEEEEJSL_SN_iSS_EEEvDpT0_:
        /* <DEDUP_REMOVED lines=23> */
.L_x_798:
[----:B0-----:R-:W-:Y:S05]  /*0170*/  BSYNC.RECONVERGENT B1 ;  /* 0x0000000000017941 */ /* 0x001fea0003800200 */
.L_x_797:
        /* <DEDUP_REMOVED lines=17> */
.L_x_805:
        /* <DEDUP_REMOVED lines=24> */
.L_x_804:
[----:B------:R-:W-:Y:S05]  /*0410*/  BSYNC.RECONVERGENT B3 ;  /* 0x0000000000037941 */ /* 0x000fea0003800200 */
.L_x_803:
[----:B------:R-:W-:Y:S01]  /*0420*/  IADD3 R5, P0, PT, R5, 0x100, RZ ;  /* 0x0000010005057810 */ /* 0x000fe20007f1e0ff */
[----:B------:R-:W-:Y:S02]  /*0430*/  VIADD R9, R9, 0x100 ;  /* 0x0000010009097836 */ /* 0x000fe40000000000 */
[----:B------:R-:W-:Y:S02]  /*0440*/  IMAD.X R3, RZ, RZ, R3, P3 ;  /* 0x000000ffff037224 */ /* 0x000fe400018e0603 */
[----:B------:R-:W-:Y:S01]  /*0450*/  IMAD.X R10, RZ, RZ, R10, P0 ;  /* 0x000000ffff0a7224 */ /* 0x000fe200000e060a */
[----:B------:R-:W-:Y:S07]  /*0460*/  @P2 BRA `(.L_x_805) ;  /* 0xfffffffc00882947 */ /* 0x000fee000383ffff */
.L_x_802:
[----:B------:R-:W-:Y:S05]  /*0470*/  BSYNC.RECONVERGENT B2 ;  /* 0x0000000000027941 */ /* 0x000fea0003800200 */
.L_x_801:
[----:B------:R-:W-:-:S13]  /*0480*/  ISETP.GE.U32.AND P0, PT, R11, 0x300, PT ;  /* 0x000003000b00780c */ /* 0x000fda0003f06070 */
[----:B------:R-:W-:Y:S05]  /*0490*/  @!P0 BRA `(.L_x_800) ;  /* 0x00000004007c8947 */ /* 0x000fea0003800000 */
[----:B------:R-:W0:Y:S01]  /*04a0*/  LDC.64 R4, c[0x0][0x380] ;  /* 0x0000e000ff047b82 */ /* 0x000e220000000a00 */
[----:B------:R-:W-:-:S07]  /*04b0*/  VIADD R10, R9, 0x200 ;  /* 0x00000200090a7836 */ /* 0x000fce0000000000 */
[----:B------:R-:W1:Y:S02]  /*04c0*/  LDC.64 R2, c[0x0][0x388] ;  /* 0x0000e200ff027b82 */ /* 0x000e640000000a00 */
.L_x_814:
        /* <DEDUP_REMOVED lines=26> */
.L_x_807:
[----:B------:R-:W-:Y:S05]  /*0670*/  BSYNC.RECONVERGENT B2 ;  /* 0x0000000000027941 */ /* 0x000fea0003800200 */
.L_x_806:
        /* <DEDUP_REMOVED lines=20> */
.L_x_809:
[----:B------:R-:W-:Y:S05]  /*07c0*/  BSYNC.RECONVERGENT B2 ;  /* 0x0000000000027941 */ /* 0x000fea0003800200 */
.L_x_808:
        /* <DEDUP_REMOVED lines=20> */
.L_x_811:
[----:B------:R-:W-:Y:S05]  /*0910*/  BSYNC.RECONVERGENT B2 ;  /* 0x0000000000027941 */ /* 0x000fea0003800200 */
.L_x_810:
        /* <DEDUP_REMOVED lines=18> */
.L_x_813:
[----:B------:R-:W-:Y:S05]  /*0a40*/  BSYNC.RECONVERGENT B2 ;  /* 0x0000000000027941 */ /* 0x000fea0003800200 */
.L_x_812:
[C---:B------:R-:W-:Y:S02]  /*0a50*/  VIADD R9, R10.reuse, 0x200 ;  /* 0x000002000a097836 */ /* 0x040fe40000000000 */
[----:B------:R-:W-:-:S03]  /*0a60*/  VIADD R10, R10, 0x400 ;  /* 0x000004000a0a7836 */ /* 0x000fc60000000000 */
[----:B------:R-:W-:-:S13]  /*0a70*/  ISETP.GE.AND P0, PT, R9, UR5, PT ;  /* 0x0000000509007c0c */ /* 0x000fda000bf06270 */
[----:B------:R-:W-:Y:S05]  /*0a80*/  @!P0 BRA `(.L_x_814) ;  /* 0xfffffff800908947 */ /* 0x000fea000383ffff */
.L_x_800:
[----:B------:R-:W-:Y:S05]  /*0a90*/  BSYNC.RECONVERGENT B1 ;  /* 0x0000000000017941 */ /* 0x000fea0003800200 */
.L_x_799:
        /* <DEDUP_REMOVED lines=31> */
.L_x_817:
[----:B------:R-:W-:Y:S05]  /*0c90*/  BSYNC.RECONVERGENT B1 ;  /* 0x0000000000017941 */ /* 0x000fea0003800200 */
.L_x_816:
        /* <DEDUP_REMOVED lines=27> */
.L_x_819:
[----:B------:R-:W-:Y:S05]  /*0e50*/  BSYNC.RECONVERGENT B1 ;  /* 0x0000000000017941 */ /* 0x000fea0003800200 */
.L_x_818:
        /* <DEDUP_REMOVED lines=24> */
.L_x_821:
[----:B------:R-:W-:Y:S05]  /*0fe0*/  BSYNC.RECONVERGENT B1 ;  /* 0x0000000000017941 */ /* 0x000fea0003800200 */
.L_x_820:
        /* <DEDUP_REMOVED lines=24> */
.L_x_823:
[----:B------:R-:W-:Y:S05]  /*1170*/  BSYNC.RECONVERGENT B1 ;  /* 0x0000000000017941 */ /* 0x000fea0003800200 */
.L_x_822:
        /* <DEDUP_REMOVED lines=24> */
.L_x_825:
[----:B------:R-:W-:Y:S05]  /*1300*/  BSYNC.RECONVERGENT B1 ;  /* 0x0000000000017941 */ /* 0x000fea0003800200 */
.L_x_824:
        /* <DEDUP_REMOVED lines=12> */
.L_x_827:
[----:B------:R-:W-:Y:S05]  /*13d0*/  BSYNC.RECONVERGENT B1 ;  /* 0x0000000000017941 */ /* 0x000fea0003800200 */
.L_x_826:
        /* <DEDUP_REMOVED lines=27> */
.L_x_830:
[----:B------:R-:W-:Y:S05]  /*1590*/  BSYNC.RECONVERGENT B1 ;  /* 0x0000000000017941 */ /* 0x000fea0003800200 */
.L_x_829:
        /* <DEDUP_REMOVED lines=27> */
.L_x_832:
[----:B------:R-:W-:Y:S05]  /*1750*/  BSYNC.RECONVERGENT B1 ;  /* 0x0000000000017941 */ /* 0x000fea0003800200 */
.L_x_831:
        /* <DEDUP_REMOVED lines=17> */
.L_x_834:
[----:B------:R-:W-:Y:S05]  /*1870*/  BSYNC.RECONVERGENT B1 ;  /* 0x0000000000017941 */ /* 0x000fea0003800200 */
.L_x_833:
        /* <DEDUP_REMOVED lines=17> */
.L_x_836:
[----:B------:R-:W-:Y:S05]  /*1990*/  BSYNC.RECONVERGENT B1 ;  /* 0x0000000000017941 */ /* 0x000fea0003800200 */
.L_x_835:
        /* <DEDUP_REMOVED lines=17> */
.L_x_838:
[----:B------:R-:W-:Y:S05]  /*1ab0*/  BSYNC.RECONVERGENT B1 ;  /* 0x0000000000017941 */ /* 0x000fea0003800200 */
.L_x_837:
        /* <DEDUP_REMOVED lines=17> */
.L_x_840:
[----:B------:R-:W-:Y:S05]  /*1bd0*/  BSYNC.RECONVERGENT B1 ;  /* 0x0000000000017941 */ /* 0x000fea0003800200 */
.L_x_839:
        /* <DEDUP_REMOVED lines=18> */
.L_x_815:
        /* <DEDUP_REMOVED lines=41> */
.L_x_842:
[----:B------:R-:W-:Y:S05]  /*1f90*/  BSYNC.RECONVERGENT B1 ;  /* 0x0000000000017941 */ /* 0x000fea0003800200 */
.L_x_841:
        /* <DEDUP_REMOVED lines=24> */
.L_x_844:
[----:B------:R-:W-:Y:S05]  /*2120*/  BSYNC.RECONVERGENT B1 ;  /* 0x0000000000017941 */ /* 0x000fea0003800200 */
.L_x_843:
        /* <DEDUP_REMOVED lines=24> */
.L_x_846:
[----:B------:R-:W-:Y:S05]  /*22b0*/  BSYNC.RECONVERGENT B1 ;  /* 0x0000000000017941 */ /* 0x000fea0003800200 */
.L_x_845:
        /* <DEDUP_REMOVED lines=24> */
.L_x_848:
[----:B------:R-:W-:Y:S05]  /*2440*/  BSYNC.RECONVERGENT B1 ;  /* 0x0000000000017941 */ /* 0x000fea0003800200 */
.L_x_847:
        /* <DEDUP_REMOVED lines=24> */
.L_x_850:
[----:B------:R-:W-:Y:S05]  /*25d0*/  BSYNC.RECONVERGENT B1 ;  /* 0x0000000000017941 */ /* 0x000fea0003800200 */
.L_x_849:
        /* <DEDUP_REMOVED lines=12> */
.L_x_852:
[----:B------:R-:W-:Y:S05]  /*26a0*/  BSYNC.RECONVERGENT B1 ;  /* 0x0000000000017941 */ /* 0x000fea0003800200 */
.L_x_851:
        /* <DEDUP_REMOVED lines=30> */
.L_x_854:
[----:B------:R-:W-:Y:S05]  /*2890*/  BSYNC.RECONVERGENT B1 ;  /* 0x0000000000017941 */ /* 0x000fea0003800200 */
.L_x_853:
        /* <DEDUP_REMOVED lines=27> */
.L_x_856:
[----:B------:R-:W-:Y:S05]  /*2a50*/  BSYNC.RECONVERGENT B1 ;  /* 0x0000000000017941 */ /* 0x000fea0003800200 */
.L_x_855:
        /* <DEDUP_REMOVED lines=27> */
.L_x_858:
[----:B------:R-:W-:Y:S05]  /*2c10*/  BSYNC.RECONVERGENT B1 ;  /* 0x0000000000017941 */ /* 0x000fea0003800200 */
.L_x_857:
        /* <DEDUP_REMOVED lines=27> */
.L_x_860:
[----:B------:R-:W-:Y:S05]  /*2dd0*/  BSYNC.RECONVERGENT B1 ;  /* 0x0000000000017941 */ /* 0x000fea0003800200 */
.L_x_859:
        /* <DEDUP_REMOVED lines=27> */
.L_x_862:
[----:B------:R-:W-:Y:S05]  /*2f90*/  BSYNC.RECONVERGENT B1 ;  /* 0x0000000000017941 */ /* 0x000fea0003800200 */
.L_x_861:
        /* <DEDUP_REMOVED lines=27> */
.L_x_864:
[----:B------:R-:W-:Y:S05]  /*3150*/  BSYNC.RECONVERGENT B1 ;  /* 0x0000000000017941 */ /* 0x000fea0003800200 */
.L_x_863:
        /* <DEDUP_REMOVED lines=28> */
.L_x_796:
        /* <DEDUP_REMOVED lines=9> */
[----:B------:R-:W-:Y:S01]  /*33b0*/  UISETP.GE.U32.AND UP0, UPT, UR4, 0xa00, UPT ;  /* 0x00000a000400788c */ /* 0x000fe2000bf06070 */
[----:B---3--:R-:W-:-:S02]  /*33c0*/  VIMNMX R10, PT, PT, R4, R5, !PT ;  /* 0x00000005040a7248 */ /* 0x008fc40007fe0100 */
[----:B------:R-:W-:Y:S01]  /*33d0*/  ISETP.GE.AND P0, PT, R4, R5, PT ;  /* 0x000000050400720c */ /* 0x000fe20003f06270 */
[----:B------:R-:W-:Y:S01]  /*33e0*/  VIADD R5, R0, 0x200 ;  /* 0x0000020000057836 */ /* 0x000fe20000000000 */
[----:B----4-:R-:W-:Y:S02]  /*33f0*/  VIMNMX R9, PT, PT, R7, R10, !PT ;  /* 0x0000000a07097248 */ /* 0x010fe40007fe0100 */
[----:B------:R-:W-:Y:S02]  /*3400*/  ISETP.GE.AND P2, PT, R10, R7, PT ;  /* 0x000000070a00720c */ /* 0x000fe40003f46270 */
[----:B-----5:R-:W-:Y:S02]  /*3410*/  ISETP.GE.AND P3, PT, R9, R8, PT ;  /* 0x000000080900720c */ /* 0x020fe40003f66270 */
[----:B------:R-:W-:Y:S01]  /*3420*/  VIMNMX R7, PT, PT, R8, R9, !PT ;  /* 0x0000000908077248 */ /* 0x000fe20007fe0100 */
[C---:B------:R-:W-:Y:S01]  /*3430*/  VIADD R9, R0.reuse, 0x100 ;  /* 0x0000010000097836 */ /* 0x040fe20000000000 */
[----:B------:R-:W-:-:S02]  /*3440*/  LOP3.LUT R8, R0, 0x400, RZ, 0xfc, !PT ;  /* 0x0000040000087812 */ /* 0x000fc400078efcff */
[----:B--2---:R-:W-:-:S05]  /*3450*/  ISETP.GE.AND P1, PT, R7, R6, PT ;  /* 0x000000060700720c */ /* 0x004fca0003f26270 */
[----:B------:R-:W-:Y:S02]  /*3460*/  @P2 SEL R5, R9, R0, !P0 ;  /* 0x0000000009052207 */ /* 0x000fe40004000000 */
[----:B------:R-:W-:-:S06]  /*3470*/  @!P3 VIADD R5, R0, 0x300 ;  /* 0x000003000005b836 */ /* 0x000fcc0000000000 */
        /* <DEDUP_REMOVED lines=13> */
[----:B------:R-:W0:Y:S01]  /*3550*/  LDCU UR4, c[0x0][0x398] ;  /* 0x00007300ff0477ac */ /* 0x000e220008000800 */
[----:B------:R-:W-:Y:S02]  /*3560*/  IMAD.MOV.U32 R21, RZ, RZ, R8 ;  /* 0x000000ffff157224 */ /* 0x000fe400078e0008 */
[----:B------:R-:W-:Y:S01]  /*3570*/  IMAD.MOV.U32 R20, RZ, RZ, R9 ;  /* 0x000000ffff147224 */ /* 0x000fe200078e0009 */
[----:B------:R-:W1:Y:S01]  /*3580*/  LDCU.64 UR6, c[0x0][0x388] ;  /* 0x00007100ff0677ac */ /* 0x000e620008000a00 */
[----:B------:R-:W-:-:S07]  /*3590*/  IMAD.MOV.U32 R7, RZ, RZ, 0x500 ;  /* 0x00000500ff077424 */ /* 0x000fce00078e00ff */
.L_x_866:
[----:B------:R-:W-:-:S05]  /*35a0*/  IMAD.WIDE.U32 R4, R7, 0x4, R2 ;  /* 0x0000000407047825 */ /* 0x000fca00078e0002 */
[----:B------:R-:W2:Y:S04]  /*35b0*/  LDG.E R11, desc[UR8][R4.64] ;  /* 0x00000008040b7981 */ /* 0x000ea8000c1e1900 */
[----:B------:R-:W3:Y:S04]  /*35c0*/  LDG.E R12, desc[UR8][R4.64+0x400] ;  /* 0x00040008040c7981 */ /* 0x000ee8000c1e1900 */
[----:B------:R-:W4:Y:S04]  /*35d0*/  LDG.E R13, desc[UR8][R4.64+0x800] ;  /* 0x00080008040d7981 */ /* 0x000f28000c1e1900 */
[----:B------:R-:W5:Y:S04]  /*35e0*/  LDG.E R14, desc[UR8][R4.64+0xc00] ;  /* 0x000c0008040e7981 */ /* 0x000f68000c1e1900 */
[----:B------:R0:W5:Y:S01]  /*35f0*/  LDG.E R6, desc[UR8][R4.64+0x1000] ;  /* 0x0010000804067981 */ /* 0x000162000c1e1900 */
[----:B-1----:R-:W-:-:S04]  /*3600*/  IADD3 R18, P0, P1, R0, UR6, R7 ;  /* 0x0000000600127c10 */ /* 0x002fc8000f91e007 */
[----:B------:R-:W-:Y:S02]  /*3610*/  IADD3.X R19, PT, PT, RZ, UR7, RZ, P0, P1 ;  /* 0x00000007ff137c10 */ /* 0x000fe400087e24ff */
[C---:B------:R-:W-:Y:S02]  /*3620*/  IADD3 R17, P3, PT, R18.reuse, 0x100, RZ ;  /* 0x0000010012117810 */ /* 0x040fe40007f7e0ff */
[C---:B------:R-:W-:Y:S02]  /*3630*/  IADD3 R15, P5, PT, R18.reuse, 0x300, RZ ;  /* 0x00000300120f7810 */ /* 0x040fe40007fbe0ff */
[----:B------:R-:W-:Y:S01]  /*3640*/  IADD3 R8, P6, PT, R18, 0x400, RZ ;  /* 0x0000040012087810 */ /* 0x000fe20007fde0ff */
[--C-:B------:R-:W-:Y:S02]  /*3650*/  IMAD.X R16, RZ, RZ, R19.reuse, P3 ;  /* 0x000000ffff107224 */ /* 0x100fe400018e0613 */
[--C-:B0-----:R-:W-:Y:S02]  /*3660*/  IMAD.X R4, RZ, RZ, R19.reuse, P5 ;  /* 0x000000ffff047224 */ /* 0x101fe400028e0613 */
        /* <DEDUP_REMOVED lines=23> */
[----:B-----5:R-:W-:Y:S02]  /*37e0*/  ISETP.GE.AND P1, PT, R13, R14, PT ;  /* 0x0000000e0d00720c */ /* 0x020fe40003f26270 */
[----:B------:R-:W-:-:S11]  /*37f0*/  @P2 SEL R5, R16, R5, P0 ;  /* 0x0000000510052207 */ /* 0x000fd60000000000 */
[----:B------:R-:W-:-:S04]  /*3800*/  @P1 ISETP.GE.U32.AND P0, PT, R10, R15, PT ;  /* 0x0000000f0a00120c */ /* 0x000fc80003f06070 */
[----:B------:R-:W-:-:S04]  /*3810*/  @P1 ISETP.GE.AND.EX P0, PT, R5, R4, PT, P0 ;  /* 0x000000040500120c */ /* 0x000fc80003f06300 */
[----:B------:R-:W-:-:S04]  /*3820*/  @P1 ISETP.LT.OR P0, PT, R14, R13, !P0 ;  /* 0x0000000d0e00120c */ /* 0x000fc80004701670 */
[----:B------:R-:W-:Y:S02]  /*3830*/  @P1 SEL R14, R13, R14, P0 ;  /* 0x0000000e0d0e1207 */ /* 0x000fe40000000000 */
[----:B------:R-:W-:Y:S01]  /*3840*/  @P1 SEL R15, R10, R15, P0 ;  /* 0x0000000f0a0f1207 */ /* 0x000fe20000000000 */
[----:B------:R-:W-:Y:S01]  /*3850*/  VIADD R10, R7, 0xa00 ;  /* 0x00000a00070a7836 */ /* 0x000fe20000000000 */
[----:B------:R-:W-:Y:S02]  /*3860*/  ISETP.GE.AND P2, PT, R14, R6, PT ;  /* 0x000000060e00720c */ /* 0x000fe40003f46270 */
[----:B------:R-:W-:Y:S01]  /*3870*/  @P1 SEL R4, R5, R4, P0 ;  /* 0x0000000405041207 */ /* 0x000fe20000000000 */
[----:B------:R-:W-:Y:S01]  /*3880*/  VIADD R5, R7, 0x500 ;  /* 0x0000050007057836 */ /* 0x000fe20000000000 */
[----:B------:R-:W-:-:S03]  /*3890*/  ISETP.GT.AND P1, PT, R10, UR4, PT ;  /* 0x000000040a007c0c */ /* 0x000fc6000bf24270 */
[----:B------:R-:W-:-:S06]  /*38a0*/  IMAD.MOV.U32 R7, RZ, RZ, R5 ;  /* 0x000000ffff077224 */ /* 0x000fcc00078e0005 */
        /* <DEDUP_REMOVED lines=10> */
.L_x_865:
        /* <DEDUP_REMOVED lines=14> */
[----:B------:R-:W-:Y:S01]  /*3a30*/  IMAD.IADD R11, R0, 0x1, R5 ;  /* 0x00000001000b7824 */ /* 0x000fe200078e0205 */
[----:B------:R-:W-:-:S04]  /*3a40*/  LEA.HI R4, R13, 0x1, RZ, 0x18 ;  /* 0x000000010d047811 */ /* 0x000fc800078fc0ff */
[----:B------:R-:W-:Y:S01]  /*3a50*/  LOP3.LUT R10, R4, 0x3, RZ, 0xc0, !PT ;  /* 0x00000003040a7812 */ /* 0x000fe200078ec0ff */
[----:B------:R-:W-:-:S04]  /*3a60*/  IMAD.MOV.U32 R4, RZ, RZ, R0 ;  /* 0x000000ffff047224 */ /* 0x000fc800078e0000 */
[----:B------:R-:W-:Y:S02]  /*3a70*/  IMAD.MOV R10, RZ, RZ, -R10 ;  /* 0x000000ffff0a7224 */ /* 0x000fe400078e0a0a */
[C---:B0-----:R-:W-:Y:S01]  /*3a80*/  IMAD.WIDE.U32 R2, R11.reuse, 0x4, R2 ;  /* 0x000000040b027825 */ /* 0x041fe200078e0002 */
[----:B------:R-:W-:-:S05]  /*3a90*/  IADD3 R11, P0, PT, R11, UR6, RZ ;  /* 0x000000060b0b7c10 */ /* 0x000fca000ff1e0ff */
[----:B------:R-:W-:-:S08]  /*3aa0*/  IMAD.X R12, RZ, RZ, UR7, P0 ;  /* 0x00000007ff0c7e24 */ /* 0x000fd000080e06ff */
.L_x_873:
[----:B------:R0:W2:Y:S01]  /*3ab0*/  LDG.E R17, desc[UR8][R2.64] ;  /* 0x0000000802117981 */ /* 0x0000a2000c1e1900 */
[----:B------:R-:W-:Y:S01]  /*3ac0*/  VIADD R10, R10, 0x1 ;  /* 0x000000010a0a7836 */ /* 0x000fe20000000000 */
[----:B------:R-:W-:Y:S01]  /*3ad0*/  BSSY.RECONVERGENT B3, `(.L_x_871) ;  /* 0x0000016000037945 */ /* 0x000fe20003800200 */
[----:B------:R-:W-:Y:S02]  /*3ae0*/  IMAD.MOV.U32 R14, RZ, RZ, R8 ;  /* 0x000000ffff0e7224 */ /* 0x000fe400078e0008 */
[----:B------:R-:W-:Y:S01]  /*3af0*/  IMAD.MOV.U32 R15, RZ, RZ, R9 ;  /* 0x000000ffff0f7224 */ /* 0x000fe200078e0009 */
[----:B------:R-:W-:Y:S01]  /*3b00*/  ISETP.NE.AND P2, PT, R10, RZ, PT ;  /* 0x000000ff0a00720c */ /* 0x000fe20003f45270 */
[----:B------:R-:W-:Y:S02]  /*3b10*/  IMAD.MOV.U32 R16, RZ, RZ, R6 ;  /* 0x000000ffff107224 */ /* 0x000fe400078e0006 */
        /* <DEDUP_REMOVED lines=17> */
.L_x_872:
[----:B------:R-:W-:Y:S05]  /*3c30*/  BSYNC.RECONVERGENT B3 ;  /* 0x0000000000037941 */ /* 0x000fea0003800200 */
.L_x_871:
[----:B------:R-:W-:Y:S01]  /*3c40*/  IADD3 R11, P0, PT, R11, 0x100, RZ ;  /* 0x000001000b0b7810 */ /* 0x000fe20007f1e0ff */
[----:B------:R-:W-:Y:S02]  /*3c50*/  VIADD R4, R4, 0x100 ;  /* 0x0000010004047836 */ /* 0x000fe40000000000 */
[----:B------:R-:W-:Y:S02]  /*3c60*/  IMAD.X R3, RZ, RZ, R3, P3 ;  /* 0x000000ffff037224 */ /* 0x000fe400018e0603 */
[----:B------:R-:W-:Y:S01]  /*3c70*/  IMAD.X R12, RZ, RZ, R12, P0 ;  /* 0x000000ffff0c7224 */ /* 0x000fe200000e060c */
[----:B------:R-:W-:Y:S07]  /*3c80*/  @P2 BRA `(.L_x_873) ;  /* 0xfffffffc00882947 */ /* 0x000fee000383ffff */
.L_x_870:
[----:B------:R-:W-:Y:S05]  /*3c90*/  BSYNC.RECONVERGENT B2 ;  /* 0x0000000000027941 */ /* 0x000fea0003800200 */
.L_x_869:
[----:B------:R-:W-:-:S13]  /*3ca0*/  ISETP.GE.U32.AND P0, PT, R13, 0x300, PT ;  /* 0x000003000d00780c */ /* 0x000fda0003f06070 */
[----:B------:R-:W-:Y:S05]  /*3cb0*/  @!P0 BRA `(.L_x_868) ;  /* 0x0000000400bc8947 */ /* 0x000fea0003800000 */
[----:B------:R-:W0:Y:S01]  /*3cc0*/  LDCU.128 UR12, c[0x0][0x380] ;  /* 0x00007000ff0c77ac */ /* 0x000e220008000c00 */
[----:B------:R-:W1:Y:S01]  /*3cd0*/  LDC.64 R14, c[0x0][0x380] ;  /* 0x0000e000ff0e7b82 */ /* 0x000e620000000a00 */
[C---:B------:R-:W-:Y:S01]  /*3ce0*/  IADD3 R12, P1, PT, R4.reuse, R5, RZ ;  /* 0x00000005040c7210 */ /* 0x040fe20007f3e0ff */
[C---:B------:R-:W-:Y:S02]  /*3cf0*/  IMAD.IADD R10, R4.reuse, 0x1, R5 ;  /* 0x00000001040a7824 */ /* 0x040fe400078e0205 */
[----:B------:R-:W-:Y:S02]  /*3d00*/  VIADD R13, R4, 0x200 ;  /* 0x00000200040d7836 */ /* 0x000fe40000000000 */
[----:B------:R-:W-:Y:S02]  /*3d10*/  IMAD.X R5, RZ, RZ, RZ, P1 ;  /* 0x000000ffff057224 */ /* 0x000fe400008e06ff */
[----:B------:R-:W2:Y:S01]  /*3d20*/  LDC.64 R2, c[0x0][0x388] ;  /* 0x0000e200ff027b82 */ /* 0x000ea20000000a00 */
[----:B0-----:R-:W-:-:S02]  /*3d30*/  LEA R17, P2, R12, UR12, 0x2 ;  /* 0x0000000c0c117c11 */ /* 0x001fc4000f8410ff */
[----:B------:R-:W-:Y:S02]  /*3d40*/  IADD3 R11, P0, PT, R10, UR14, RZ ;  /* 0x0000000e0a0b7c10 */ /* 0x000fe4000ff1e0ff */
[----:B------:R-:W-:Y:S02]  /*3d50*/  IADD3 R17, P1, PT, R17, 0xc00, RZ ;  /* 0x00000c0011117810 */ /* 0x000fe40007f3e0ff */
[----:B------:R-:W-:Y:S01]  /*3d60*/  LEA.HI.X R5, R12, UR13, R5, 0x2, P2 ;  /* 0x0000000d0c057c11 */ /* 0x000fe200090f1405 */
[----:B-1----:R-:W-:-:S04]  /*3d70*/  IMAD.WIDE.U32 R14, R10, 0x4, R14 ;  /* 0x000000040a0e7825 */ /* 0x002fc800078e000e */
[----:B------:R-:W-:Y:S02]  /*3d80*/  IMAD.X R12, RZ, RZ, UR15, P0 ;  /* 0x0000000fff0c7e24 */ /* 0x000fe400080e06ff */
[----:B------:R-:W-:-:S07]  /*3d90*/  IMAD.X R5, RZ, RZ, R5, P1 ;  /* 0x000000ffff057224 */ /* 0x000fce00008e0605 */
.L_x_882:
[----:B------:R-:W3:Y:S01]  /*3da0*/  LDG.E R23, desc[UR8][R14.64] ;  /* 0x000000080e177981 */ /* 0x000ee2000c1e1900 */
[----:B------:R-:W-:-:S05]  /*3db0*/  IMAD.MOV.U32 R4, RZ, RZ, R17 ;  /* 0x000000ffff047224 */ /* 0x000fca00078e0011 */
[----:B------:R0:W5:Y:S04]  /*3dc0*/  LDG.E R25, desc[UR8][R4.64+-0x800] ;  /* 0xfff8000804197981 */ /* 0x000168000c1e1900 */
[----:B------:R0:W5:Y:S04]  /*3dd0*/  LDG.E R16, desc[UR8][R4.64+-0x400] ;  /* 0xfffc000804107981 */ /* 0x000168000c1e1900 */
[----:B------:R0:W5:Y:S01]  /*3de0*/  LDG.E R17, desc[UR8][R4.64] ;  /* 0x0000000804117981 */ /* 0x000162000c1e1900 */
[----:B------:R-:W-:Y:S01]  /*3df0*/  BSSY.RECONVERGENT B2, `(.L_x_874) ;  /* 0x0000012000027945 */ /* 0x000fe20003800200 */
[----:B------:R-:W-:-:S02]  /*3e00*/  IMAD.MOV.U32 R20, RZ, RZ, R11 ;  /* 0x000000ffff147224 */ /* 0x000fc400078e000b */
[----:B------:R-:W-:Y:S02]  /*3e10*/  IMAD.MOV.U32 R21, RZ, RZ, R12 ;  /* 0x000000ffff157224 */ /* 0x000fe400078e000c */
[----:B------:R-:W-:Y:S01]  /*3e20*/  VIADD R19, R10, 0x100 ;  /* 0x000001000a137836 */ /* 0x000fe20000000000 */
[----:B---3--:R-:W-:Y:S01]  /*3e30*/  ISETP.GE.AND P0, PT, R6, R23, PT ;  /* 0x000000170600720c */ /* 0x008fe20003f06270 */
        /* <DEDUP_REMOVED lines=13> */
.L_x_875:
[----:B------:R-:W-:Y:S05]  /*3f10*/  BSYNC.RECONVERGENT B2 ;  /* 0x0000000000027941 */ /* 0x000fea0003800200 */
.L_x_874:
[----:B-----5:R-:W-:Y:S01]  /*3f20*/  ISETP.GE.AND P0, PT, R18, R25, PT ;  /* 0x000000191200720c */ /* 0x020fe20003f06270 */
[----:B------:R-:W-:Y:S01]  /*3f30*/  BSSY.RECONVERGENT B2, `(.L_x_876) ;  /* 0x0000013000027945 */ /* 0x000fe20003800200 */
[----:B--2---:R-:W-:Y:S01]  /*3f40*/  IADD3 R23, P1, PT, R19, R2, RZ ;  /* 0x0000000213177210 */ /* 0x004fe20007f3e0ff */
[----:B------:R-:W-:Y:S02]  /*3f50*/  VIADD R19, R10, 0x200 ;  /* 0x000002000a137836 */ /* 0x000fe40000000000 */
[----:B------:R-:W-:Y:S02]  /*3f60*/  IMAD.MOV.U32 R9, RZ, RZ, R25 ;  /* 0x000000ffff097224 */ /* 0x000fe400078e0019 */
[----:B------:R-:W-:Y:S02]  /*3f70*/  IMAD.X R22, RZ, RZ, R3, P1 ;  /* 0x000000ffff167224 */ /* 0x000fe400008e0603 */
[----:B------:R-:W-:Y:S02]  /*3f80*/  IMAD.MOV.U32 R8, RZ, RZ, R23 ;  /* 0x000000ffff087224 */ /* 0x000fe400078e0017 */
[----:B------:R-:W-:-:S02]  /*3f90*/  IMAD.MOV.U32 R6, RZ, RZ, R22 ;  /* 0x000000ffff067224 */ /* 0x000fc400078e0016 */
        /* <DEDUP_REMOVED lines=12> */
.L_x_877:
[----:B------:R-:W-:Y:S05]  /*4060*/  BSYNC.RECONVERGENT B2 ;  /* 0x0000000000027941 */ /* 0x000fea0003800200 */
.L_x_876:
[----:B------:R-:W-:Y:S01]  /*4070*/  ISETP.GE.AND P0, PT, R9, R16, PT ;  /* 0x000000100900720c */ /* 0x000fe20003f06270 */
[----:B------:R-:W-:Y:S01]  /*4080*/  VIADD R21, R10, 0x300 ;  /* 0x000003000a157836 */ /* 0x000fe20000000000 */
[-C--:B------:R-:W-:Y:S01]  /*4090*/  IADD3 R23, P1, PT, R19, R2.reuse, RZ ;  /* 0x0000000213177210 */ /* 0x080fe20007f3e0ff */
[----:B------:R-:W-:Y:S01]  /*40a0*/  BSSY.RECONVERGENT B2, `(.L_x_878) ;  /* 0x0000012000027945 */ /* 0x000fe20003800200 */
[----:B------:R-:W-:Y:S02]  /*40b0*/  IMAD.MOV.U32 R18, RZ, RZ, R16 ;  /* 0x000000ffff127224 */ /* 0x000fe400078e0010 */
[----:B------:R-:W-:Y:S01]  /*40c0*/  IADD3 R22, P2, PT, R21, R2, RZ ;  /* 0x0000000215167210 */ /* 0x000fe20007f5e0ff */
[----:B------:R-:W-:Y:S02]  /*40d0*/  IMAD.X R21, RZ, RZ, R3, P1 ;  /* 0x000000ffff157224 */ /* 0x000fe400008e0603 */
[----:B------:R-:W-:Y:S02]  /*40e0*/  IMAD.MOV.U32 R19, RZ, RZ, R23 ;  /* 0x000000ffff137224 */ /* 0x000fe400078e0017 */
[----:B------:R-:W-:-:S02]  /*40f0*/  IMAD.MOV.U32 R20, RZ, RZ, R21 ;  /* 0x000000ffff147224 */ /* 0x000fc400078e0015 */
        /* <DEDUP_REMOVED lines=12> */
.L_x_879:
[----:B------:R-:W-:Y:S05]  /*41c0*/  BSYNC.RECONVERGENT B2 ;  /* 0x0000000000027941 */ /* 0x000fea0003800200 */
.L_x_878:
[----:B------:R-:W-:Y:S01]  /*41d0*/  ISETP.GE.AND P0, PT, R18, R17, PT ;  /* 0x000000111200720c */ /* 0x000fe20003f06270 */
[----:B------:R-:W-:Y:S01]  /*41e0*/  IMAD.X R21, RZ, RZ, R3, P2 ;  /* 0x000000ffff157224 */ /* 0x000fe200010e0603 */
[----:B------:R-:W-:Y:S01]  /*41f0*/  BSSY.RECONVERGENT B2, `(.L_x_880) ;  /* 0x0000010000027945 */ /* 0x000fe20003800200 */
        /* <DEDUP_REMOVED lines=15> */
.L_x_881:
[----:B------:R-:W-:Y:S05]  /*42f0*/  BSYNC.RECONVERGENT B2 ;  /* 0x0000000000027941 */ /* 0x000fea0003800200 */
.L_x_880:
[C---:B------:R-:W-:Y:S01]  /*4300*/  VIADD R16, R13.reuse, 0x200 ;  /* 0x000002000d107836 */ /* 0x040fe20000000000 */
[----:B------:R-:W-:Y:S01]  /*4310*/  IADD3 R17, P2, PT, R4, 0x1000, RZ ;  /* 0x0000100004117810 */ /* 0x000fe20007f5e0ff */
[----:B------:R-:W-:Y:S01]  /*4320*/  VIADD R13, R13, 0x400 ;  /* 0x000004000d0d7836 */ /* 0x000fe20000000000 */
[----:B------:R-:W-:Y:S01]  /*4330*/  IADD3 R11, P1, PT, R11, 0x400, RZ ;  /* 0x000004000b0b7810 */ /* 0x000fe20007f3e0ff */
[----:B------:R-:W-:Y:S01]  /*4340*/  VIADD R10, R10, 0x400 ;  /* 0x000004000a0a7836 */ /* 0x000fe20000000000 */
[----:B------:R-:W-:Y:S01]  /*4350*/  ISETP.GE.AND P0, PT, R16, R7, PT ;  /* 0x000000071000720c */ /* 0x000fe20003f06270 */
[----:B------:R-:W-:Y:S01]  /*4360*/  IMAD.X R5, RZ, RZ, R5, P2 ;  /* 0x000000ffff057224 */ /* 0x000fe200010e0605 */
[----:B------:R-:W-:Y:S01]  /*4370*/  IADD3 R14, P2, PT, R14, 0x1000, RZ ;  /* 0x000010000e0e7810 */ /* 0x000fe20007f5e0ff */
[----:B------:R-:W-:-:S04]  /*4380*/  IMAD.X R12, RZ, RZ, R12, P1 ;  /* 0x000000ffff0c7224 */ /* 0x000fc800008e060c */
[----:B------:R-:W-:-:S06]  /*4390*/  IMAD.X R15, RZ, RZ, R15, P2 ;  /* 0x000000ffff0f7224 */ /* 0x000fcc00010e060f */
[----:B------:R-:W-:Y:S05]  /*43a0*/  @!P0 BRA `(.L_x_882) ;  /* 0xfffffff8007c8947 */ /* 0x000fea000383ffff */
.L_x_868:
[----:B------:R-:W-:Y:S05]  /*43b0*/  BSYNC.RECONVERGENT B1 ;  /* 0x0000000000017941 */ /* 0x000fea0003800200 */
.L_x_867:
        /* <DEDUP_REMOVED lines=31> */
.L_x_884:
[----:B------:R-:W-:Y:S05]  /*45b0*/  BSYNC.RECONVERGENT B1 ;  /* 0x0000000000017941 */ /* 0x000fea0003800200 */
.L_x_883:
        /* <DEDUP_REMOVED lines=24> */
.L_x_886:
[----:B------:R-:W-:Y:S05]  /*4740*/  BSYNC.RECONVERGENT B1 ;  /* 0x0000000000017941 */ /* 0x000fea0003800200 */
.L_x_885:
[----:B------:R4:W3:Y:S01]  /*4750*/  SHFL.DOWN PT, R8, R3, 0x4, 0x1f ;  /* 0x08801f0003087f89 */ /* 0x0008e200000e0000 */
[----:B------:R-:W-:Y:S01]  /*4760*/  BSSY.RECONVERGENT B1, `(.L_x_887) ;  /* 0x0000017000017945 */ /* 0x000fe20003800200 */
[----:B0-----:R-:W-:Y:S02]  /*4770*/  IMAD.MOV.U32 R2, RZ, RZ, R3 ;  /* 0x000000ffff027224 */ /* 0x001fe400078e0003 */
[----:B-1----:R4:W0:Y:S01]  /*4780*/  SHFL.DOWN PT, R9, R4, 0x4, 0x1f ;  /* 0x08801f0004097f89 */ /* 0x00282200000e0000 */
[----:B--2---:R-:W-:Y:S02]  /*4790*/  IMAD.MOV.U32 R6, RZ, RZ, R4 ;  /* 0x000000ffff067224 */ /* 0x004fe400078e0004 */
[----:B------:R-:W-:Y:S01]  /*47a0*/  IMAD.MOV.U32 R7, RZ, RZ, R5 ;  /* 0x000000ffff077224 */ /* 0x000fe200078e0005 */
[----:B------:R4:W1:Y:S01]  /*47b0*/  SHFL.DOWN PT, R10, R5, 0x4, 0x1f ;  /* 0x08801f00050a7f89 */ /* 0x00086200000e0000 */
[----:B------:R-:W-:Y:S05]  /*47c0*/  @P5 BRA `(.L_x_888) ;  /* 0x0000000000405947 */ /* 0x000fea0003800000 */
[----:B---3--:R-:W-:Y:S01]  /*47d0*/  ISETP.GE.AND P0, PT, R3, R8, PT ;  /* 0x000000080300720c */ /* 0x008fe20003f06270 */
        /* <DEDUP_REMOVED lines=15> */
.L_x_888:
[----:B------:R-:W-:Y:S05]  /*48d0*/  BSYNC.RECONVERGENT B1 ;  /* 0x0000000000017941 */ /* 0x000fea0003800200 */
.L_x_887:
        /* <DEDUP_REMOVED lines=24> */
.L_x_890:
[----:B------:R-:W-:Y:S05]  /*4a60*/  BSYNC.RECONVERGENT B1 ;  /* 0x0000000000017941 */ /* 0x000fea0003800200 */
.L_x_889:
[----:B0-----:R0:W0:Y:S01]  /*4a70*/  SHFL.DOWN PT, R2, R3, 0x10, 0x1f ;  /* 0x0a001f0003027f89 */ /* 0x00102200000e0000 */
[----:B------:R-:W-:Y:S01]  /*4a80*/  BSSY.RECONVERGENT B1, `(.L_x_891) ;  /* 0x0000017000017945 */ /* 0x000fe20003800200 */
[----:B----4-:R-:W-:Y:S02]  /*4a90*/  IMAD.MOV.U32 R8, RZ, RZ, R3 ;  /* 0x000000ffff087224 */ /* 0x010fe400078e0003 */
[----:B--2---:R2:W4:Y:S01]  /*4aa0*/  SHFL.DOWN PT, R9, R4, 0x10, 0x1f ;  /* 0x0a001f0004097f89 */ /* 0x00452200000e0000 */
[----:B------:R-:W-:Y:S02]  /*4ab0*/  IMAD.MOV.U32 R7, RZ, RZ, R4 ;  /* 0x000000ffff077224 */ /* 0x000fe400078e0004 */
[----:B------:R-:W-:Y:S01]  /*4ac0*/  IMAD.MOV.U32 R6, RZ, RZ, R5 ;  /* 0x000000ffff067224 */ /* 0x000fe200078e0005 */
[----:B-1----:R2:W1:Y:S01]  /*4ad0*/  SHFL.DOWN PT, R10, R5, 0x10, 0x1f ;  /* 0x0a001f00050a7f89 */ /* 0x00246200000e0000 */
[----:B------:R-:W-:Y:S05]  /*4ae0*/  @P3 BRA `(.L_x_892) ;  /* 0x0000000000403947 */ /* 0x000fea0003800000 */
[----:B0-----:R-:W-:Y:S01]  /*4af0*/  ISETP.GE.AND P0, PT, R3, R2, PT ;  /* 0x000000020300720c */ /* 0x001fe20003f06270 */
[----:B------:R-:W-:Y:S02]  /*4b00*/  IMAD.MOV.U32 R8, RZ, RZ, R2 ;  /* 0x000000ffff087224 */ /* 0x000fe400078e0002 */
[----:B----4-:R-:W-:Y:S02]  /*4b10*/  IMAD.MOV.U32 R7, RZ, RZ, R9 ;  /* 0x000000ffff077224 */ /* 0x010fe400078e0009 */
        /* <DEDUP_REMOVED lines=13> */
.L_x_892:
[----:B------:R-:W-:Y:S05]  /*4bf0*/  BSYNC.RECONVERGENT B1 ;  /* 0x0000000000017941 */ /* 0x000fea0003800200 */
.L_x_891:
        /* <DEDUP_REMOVED lines=12> */
.L_x_894:
[----:B------:R-:W-:Y:S05]  /*4cc0*/  BSYNC.RECONVERGENT B1 ;  /* 0x0000000000017941 */ /* 0x000fea0003800200 */
.L_x_893:
[----:B------:R-:W-:Y:S01]  /*4cd0*/  BAR.SYNC.DEFER_BLOCKING 0x0 ;  /* 0x0000000000007b1d */ /* 0x000fe20000010000 */
[----:B------:R-:W-:-:S13]  /*4ce0*/  ISETP.NE.AND P1, PT, R0, RZ, PT ;  /* 0x000000ff0000720c */ /* 0x000fda0003f25270 */
[----:B------:R-:W-:Y:S05]  /*4cf0*/  @P1 BRA `(.L_x_828) ;  /* 0x0000000800341947 */ /* 0x000fea0003800000 */
[----:B0-----:R-:W0:Y:S01]  /*4d00*/  S2R R3, SR_CgaCtaId ;  /* 0x0000000000037919 */ /* 0x001e220000008800 */
[----:B------:R-:W-:Y:S01]  /*4d10*/  MOV R0, 0x400 ;  /* 0x0000040000007802 */ /* 0x000fe20000000f00 */
[----:B------:R-:W-:Y:S03]  /*4d20*/  BSSY.RECONVERGENT B1, `(.L_x_895) ;  /* 0x0000016000017945 */ /* 0x000fe60003800200 */
[----:B0-----:R-:W-:-:S05]  /*4d30*/  LEA R24, R3, R0, 0x18 ;  /* 0x0000000003187211 */ /* 0x001fca00078ec0ff */
[----:B------:R-:W0:Y:S04]  /*4d40*/  LDS R3, [R24+0x18] ;  /* 0x0000180018037984 */ /* 0x000e280000000800 */
[----:B--2---:R-:W2:Y:S04]  /*4d50*/  LDS.64 R4, [R24+0x20] ;  /* 0x0000200018047984 */ /* 0x004ea80000000a00 */
[----:B------:R0:W1:Y:S04]  /*4d60*/  LDS R18, [R24+0x28] ;  /* 0x0000280018127984 */ /* 0x0000680000000800 */
[----:B------:R0:W1:Y:S02]  /*4d70*/  LDS R16, [R24+0x38] ;  /* 0x0000380018107984 */ /* 0x0000640000000800 */
[----:B0-----:R-:W-:Y:S01]  /*4d80*/  ISETP.GE.AND P0, PT, R8, R3, PT ;  /* 0x000000030800720c */ /* 0x001fe20003f06270 */
[----:B------:R-:W-:-:S02]  /*4d90*/  IMAD.MOV.U32 R19, RZ, RZ, R3 ;  /* 0x000000ffff137224 */ /* 0x000fc400078e0003 */
[----:B--2---:R-:W-:Y:S02]  /*4da0*/  IMAD.MOV.U32 R21, RZ, RZ, R4 ;  /* 0x000000ffff157224 */ /* 0x004fe400078e0004 */
[----:B------:R-:W-:-:S08]  /*4db0*/  IMAD.MOV.U32 R20, RZ, RZ, R5 ;  /* 0x000000ffff147224 */ /* 0x000fd000078e0005 */
[----:B-1----:R-:W-:Y:S05]  /*4dc0*/  @!P0 BRA `(.L_x_896) ;  /* 0x00000000002c8947 */ /* 0x002fea0003800000 */
        /* <DEDUP_REMOVED lines=11> */
.L_x_896:
[----:B------:R-:W-:Y:S05]  /*4e80*/  BSYNC.RECONVERGENT B1 ;  /* 0x0000000000017941 */ /* 0x000fea0003800200 */
.L_x_895:
        /* <DEDUP_REMOVED lines=8> */
[----:B------:R0:W1:Y:S04]  /*4f10*/  LDS.64 R6, [R24+0x40] ;  /* 0x0000400018067984 */ /* 0x0000680000000a00 */
[----:B----4-:R4:W1:Y:S04]  /*4f20*/  LDS.64 R8, [R24+0x50] ;  /* 0x0000500018087984 */ /* 0x0108680000000a00 */
[----:B---3--:R4:W3:Y:S04]  /*4f30*/  LDS.64 R10, [R24+0x60] ;  /* 0x00006000180a7984 */ /* 0x0088e80000000a00 */
        /* <DEDUP_REMOVED lines=16> */
.L_x_898:
[----:B------:R-:W-:Y:S05]  /*5040*/  BSYNC.RECONVERGENT B1 ;  /* 0x0000000000017941 */ /* 0x000fea0003800200 */
.L_x_897:
        /* <DEDUP_REMOVED lines=17> */
.L_x_900:
[----:B------:R-:W-:Y:S05]  /*5160*/  BSYNC.RECONVERGENT B1 ;  /* 0x0000000000017941 */ /* 0x000fea0003800200 */
.L_x_899:
        /* <DEDUP_REMOVED lines=17> */
.L_x_902:
[----:B------:R-:W-:Y:S05]  /*5280*/  BSYNC.RECONVERGENT B1 ;  /* 0x0000000000017941 */ /* 0x000fea0003800200 */
.L_x_901:
[----:B------:R-:W-:Y:S01]  /*5290*/  ISETP.GE.AND P0, PT, R6, R15, PT ;  /* 0x0000000f0600720c */ /* 0x000fe20003f06270 */
[----:B------:R-:W-:Y:S01]  /*52a0*/  BSSY.RECONVERGENT B1, `(.L_x_903) ;  /* 0x0000010000017945 */ /* 0x000fe20003800200 */
[----:B------:R-:W-:Y:S02]  /*52b0*/  IMAD.MOV.U32 R5, RZ, RZ, R15 ;  /* 0x000000ffff057224 */ /* 0x000fe400078e000f */
[----:B---3--:R-:W-:Y:S02]  /*52c0*/  IMAD.MOV.U32 R7, RZ, RZ, R10 ;  /* 0x000000ffff077224 */ /* 0x008fe400078e000a */
        /* <DEDUP_REMOVED lines=13> */
.L_x_904:
[----:B------:R-:W-:Y:S05]  /*53a0*/  BSYNC.RECONVERGENT B1 ;  /* 0x0000000000017941 */ /* 0x000fea0003800200 */
.L_x_903:
        /* <DEDUP_REMOVED lines=17> */
.L_x_906:
[----:B------:R-:W-:Y:S05]  /*54c0*/  BSYNC.RECONVERGENT B1 ;  /* 0x0000000000017941 */ /* 0x000fea0003800200 */
.L_x_905:
        /* <DEDUP_REMOVED lines=16> */
.L_x_828:
[----:B------:R-:W-:Y:S05]  /*55d0*/  BSYNC.RECONVERGENT B0 ;  /* 0x0000000000007941 */ /* 0x000fea0003800200 */
.L_x_795:
[----:B------:R-:W-:Y:S05]  /*55e0*/  @P1 EXIT ;  /* 0x000000000000194d */ /* 0x000fea0003800000 */
[----:B0-234-:R-:W0:Y:S01]  /*55f0*/  LDC.64 R2, c[0x0][0x390] ;  /* 0x0000e400ff027b82 */ /* 0x01de220000000a00 */
[----:B------:R-:W-:-:S04]  /*5600*/  LOP3.LUT R7, R7, R6, RZ, 0x3c, !PT ;  /* 0x0000000607077212 */ /* 0x000fc800078e3cff */
[----:B------:R-:W-:-:S04]  /*5610*/  LOP3.LUT R6, R7, R6, RZ, 0x3c, !PT ;  /* 0x0000000607067212 */ /* 0x000fc800078e3cff */
[----:B------:R-:W-:-:S05]  /*5620*/  LOP3.LUT R7, R7, R6, RZ, 0x3c, !PT ;  /* 0x0000000607077212 */ /* 0x000fca00078e3cff */
[----:B0-----:R-:W-:Y:S04]  /*5630*/  STG.E.64 desc[UR8][R2.64+0x8], R6 ;  /* 0x0000080602007986 */ /* 0x001fe8000c101b08 */
[----:B------:R-:W-:Y:S01]  /*5640*/  STG.E desc[UR8][R2.64], R8 ;  /* 0x0000000802007986 */ /* 0x000fe2000c101908 */
[----:B------:R-:W-:Y:S05]  /*5650*/  EXIT ;  /* 0x000000000000794d */ /* 0x000fea0003800000 */
.L_x_907:
        /* <DEDUP_REMOVED lines=10> */
.L_x_919:


//--------------------- .nv.shared._ZN3cub18CUB_300001_SM_10006detail9transform16transform_kernelINS2_10policy_hubILb1EN4cuda3std3__45tupleIJN6thrust24THRUST_300001_SM_1000_NS17counting_iteratorIiNSA_11use_defaultESC_SC_EEEEEE10policy1000El19customized_operatorNSA_6detail15normal_iteratorINSA_10device_ptrIiEEEEJSD_EEEvT0_iT1_T2_DpNS2_10kernel_argIT3_EE --------------------------
	.section	.nv.shared._ZN3cub18CUB_300001_SM_10006detail9transform16transform_kernelINS2_10policy_hubILb1EN4cuda3std3__45tupleIJN6thrust24THRUST_300001_SM_1000_NS17counting_iteratorIiNSA_11use_defaultESC_SC_EEEEEE10policy1000El19customized_operatorNSA_6detail15normal_iteratorINSA_10device_ptrIiEEEEJSD_EEEvT0_iT1_T2_DpNS2_10kernel_argIT3_EE,"aw",@nobits
	.sectionflags	@""
	.align	16
	.zero		1024


//--------------------- .nv.shared.reserved.0     --------------------------
	.section	.nv.shared.reserved.0,"aw",@nobits
	.weak		__nv_reservedSMEM_offset_0_alias
	.size		__nv_reservedSMEM_offset_0_alias, 0, 64
	.other		__nv_reservedSMEM_offset_0_alias,@"STO_CUDA_RESERVED_SHARED STV_DEFAULT"
__nv_reservedSMEM_offset_0_alias:
	.zero		0
	.zero		64


//--------------------- .nv.global                --------------------------
	.section	.nv.global,"aw",@nobits
.nv.global:
	.type		_ZN34_INTERNAL_958ceb82_4_k_cu_e8c22fd06thrust24THRUST_300001_SM_1000_NS12placeholders2_8E,@object
	.size		_ZN34_INTERNAL_958ceb82_4_k_cu_e8c22fd06thrust24THRUST_300001_SM_1000_NS12placeholders2_8E,(_ZN34_INTERNAL_958ceb82_4_k_cu_e8c22fd04cuda3std3__436_GLOBAL__N__958ceb82_4_k_cu_e8c22fd06ignoreE - _ZN34_INTERNAL_958ceb82_4_k_cu_e8c22fd06thrust24THRUST_300001_SM_1000_NS12placeholders2_8E)
_ZN34_INTERNAL_958ceb82_4_k_cu_e8c22fd06thrust24THRUST_300001_SM_1000_NS12placeholders2_8E:
	.zero		1
	.type		_ZN34_INTERNAL_958ceb82_4_k_cu_e8c22fd04cuda3std3__436_GLOBAL__N__958ceb82_4_k_cu_e8c22fd06ignoreE,@object
	.size		_ZN34_INTERNAL_958ceb82_4_k_cu_e8c22fd04cuda3std3__436_GLOBAL__N__958ceb82_4_k_cu_e8c22fd06ignoreE,(_ZN34_INTERNAL_958ceb82_4_k_cu_e8c22fd04cuda3std6ranges3__45__cpo4dataE - _ZN34_INTERNAL_958ceb82_4_k_cu_e8c22fd04cuda3std3__436_GLOBAL__N__958ceb82_4_k_cu_e8c22fd06ignoreE)
_ZN34_INTERNAL_958ceb82_4_k_cu_e8c22fd04cuda3std3__436_GLOBAL__N__958ceb82_4_k_cu_e8c22fd06ignoreE:
	.zero		1
	.type		_ZN34_INTERNAL_958ceb82_4_k_cu_e8c22fd04cuda3std6ranges3__45__cpo4dataE,@object
	.size		_ZN34_INTERNAL_958ceb82_4_k_cu_e8c22fd04cuda3std6ranges3__45__cpo4dataE,(_ZN34_INTERNAL_958ceb82_4_k_cu_e8c22fd06thrust24THRUST_300001_SM_1000_NS6system3cpp3parE - _ZN34_INTERNAL_958ceb82_4_k_cu_e8c22fd04cuda3std6ranges3__45__cpo4dataE)
_ZN34_INTERNAL_958ceb82_4_k_cu_e8c22fd04cuda3std6ranges3__45__cpo4dataE:
	.zero		1
	.type		_ZN34_INTERNAL_958ceb82_4_k_cu_e8c22fd06thrust24THRUST_300001_SM_1000_NS6system3cpp3parE,@object
	.size		_ZN34_INTERNAL_958ceb82_4_k_cu_e8c22fd06thrust24THRUST_300001_SM_1000_NS6system3cpp3parE,(_ZN34_INTERNAL_958ceb82_4_k_cu_e8c22fd04cuda3std3__45__cpo5beginE - _ZN34_INTERNAL_958ceb82_4_k_cu_e8c22fd06thrust24THRUST_300001_SM_1000_NS6system3cpp3parE)
_ZN34_INTERNAL_958ceb82_4_k_cu_e8c22fd06thrust24THRUST_300001_SM_1000_NS6system3cpp3parE:
	.zero		1
	.type		_ZN34_INTERNAL_958ceb82_4_k_cu_e8c22fd04cuda3std3__45__cpo5beginE,@object
	.size		_ZN34_INTERNAL_958ceb82_4_k_cu_e8c22fd04cuda3std3__45__cpo5beginE,(_ZN34_INTERNAL_958ceb82_4_k_cu_e8c22fd04cuda3std6ranges3__45__cpo5beginE - _ZN34_INTERNAL_958ceb82_4_k_cu_e8c22fd04cuda3std3__45__cpo5beginE)
_ZN34_INTERNAL_958ceb82_4_k_cu_e8c22fd04cuda3std3__45__cpo5beginE:
	.zero		1
	.type		_ZN34_INTERNAL_958ceb82_4_k_cu_e8c22fd04cuda3std6ranges3__45__cpo5beginE,@object
	.size		_ZN34_INTERNAL_958ceb82_4_k_cu_e8c22fd04cuda3std6ranges3__45__cpo5beginE,(_ZN34_INTERNAL_958ceb82_4_k_cu_e8c22fd06thrust24THRUST_300001_SM_1000_NS6deviceE - _ZN34_INTERNAL_958ceb82_4_k_cu_e8c22fd04cuda3std6ranges3__45__cpo5beginE)
_ZN34_INTERNAL_958ceb82_4_k_cu_e8c22fd04cuda3std6ranges3__45__cpo5beginE:
	.zero		1
	.type		_ZN34_INTERNAL_958ceb82_4_k_cu_e8c22fd06thrust24THRUST_300001_SM_1000_NS6deviceE,@object
	.size		_ZN34_INTERNAL_958ceb82_4_k_cu_e8c22fd06thrust24THRUST_300001_SM_1000_NS6deviceE,(_ZN34_INTERNAL_958ceb82_4_k_cu_e8c22fd04cuda3std3__47nulloptE - _ZN34_INTERNAL_958ceb82_4_k_cu_e8c22fd06thrust24THRUST_300001_SM_1000_NS6deviceE)
_ZN34_INTERNAL_958ceb82_4_k_cu_e8c22fd06thrust24THRUST_300001_SM_1000_NS6deviceE:
	.zero		1
	.type		_ZN34_INTERNAL_958ceb82_4_k_cu_e8c22fd04cuda3std3__47nulloptE,@object
	.size		_ZN34_INTERNAL_958ceb82_4_k_cu_e8c22fd04cuda3std3__47nulloptE,(_ZN34_INTERNAL_958ceb82_4_k_cu_e8c22fd04cuda3std6ranges3__45__cpo8distanceE - _ZN34_INTERNAL_958ceb82_4_k_cu_e8c22fd04cuda3std3__47nulloptE)
_ZN34_INTERNAL_958ceb82_4_k_cu_e8c22fd04cuda3std3__47nulloptE:
	.zero		1
	.type		_ZN34_INTERNAL_958ceb82_4_k_cu_e8c22fd04cuda3std6ranges3__45__cpo8distanceE,@object
	.size		_ZN34_INTERNAL_958ceb82_4_k_cu_e8c22fd04cuda3std6ranges3__45__cpo8distanceE,(_ZN34_INTERNAL_958ceb82_4_k_cu_e8c22fd06thrust24THRUST_300001_SM_1000_NS12placeholders2_4E - _ZN34_INTERNAL_958ceb82_4_k_cu_e8c22fd04cuda3std6ranges3__45__cpo8distanceE)
_ZN34_INTERNAL_958ceb82_4_k_cu_e8c22fd04cuda3std6ranges3__45__cpo8distanceE:
	.zero		1
	.type		_ZN34_INTERNAL_958ceb82_4_k_cu_e8c22fd06thrust24THRUST_300001_SM_1000_NS12placeholders2_4E,@object
	.size		_ZN34_INTERNAL_958ceb82_4_k_cu_e8c22fd06thrust24THRUST_300001_SM_1000_NS12placeholders2_4E,(_ZN34_INTERNAL_958ceb82_4_k_cu_e8c22fd04cuda3std3__45__cpo6rbeginE - _ZN34_INTERNAL_958ceb82_4_k_cu_e8c22fd06thrust24THRUST_300001_SM_1000_NS12placeholders2_4E)
_ZN34_INTERNAL_958ceb82_4_k_cu_e8c22fd06thrust24THRUST_300001_SM_1000_NS12placeholders2_4E:
	.zero		1
	.type		_ZN34_INTERNAL_958ceb82_4_k_cu_e8c22fd04cuda3std3__45__cpo6rbeginE,@object
	.size		_ZN34_INTERNAL_958ceb82_4_k_cu_e8c22fd04cuda3std3__45__cpo6rbeginE,(_ZN34_INTERNAL_958ceb82_4_k_cu_e8c22fd04cuda3std6ranges3__45__cpo7advanceE - _ZN34_INTERNAL_958ceb82_4_k_cu_e8c22fd04cuda3std3__45__cpo6rbeginE)
_ZN34_INTERNAL_958ceb82_4_k_cu_e8c22fd04cuda3std3__45__cpo6rbeginE:
	.zero		1
	.type		_ZN34_INTERNAL_958ceb82_4_k_cu_e8c22fd04cuda3std6ranges3__45__cpo7advanceE,@object
	.size		_ZN34_INTERNAL_958ceb82_4_k_cu_e8c22fd04cuda3std6ranges3__45__cpo7advanceE,(_ZN34_INTERNAL_958ceb82_4_k_cu_e8c22fd06thrust24THRUST_300001_SM_1000_NS12placeholders3_10E - _ZN34_INTERNAL_958ceb82_4_k_cu_e8c22fd04cuda3std6ranges3__45__cpo7advanceE)
_ZN34_INTERNAL_958ceb82_4_k_cu_e8c22fd04cuda3std6ranges3__45__cpo7advanceE:
	.zero		1
	.type		_ZN34_INTERNAL_958ceb82_4_k_cu_e8c22fd06thrust24THRUST_300001_SM_1000_NS12placeholders3_10E,@object
	.size		_ZN34_INTERNAL_958ceb82_4_k_cu_e8c22fd06thrust24THRUST_300001_SM_1000_NS12placeholders3_10E,(_ZN34_INTERNAL_958ceb82_4_k_cu_e8c22fd04cuda3std3__48in_placeE - _ZN34_INTERNAL_958ceb82_4_k_cu_e8c22fd06thrust24THRUST_300001_SM_1000_NS12placeholders3_10E)
_ZN34_INTERNAL_958ceb82_4_k_cu_e8c22fd06thrust24THRUST_300001_SM_1000_NS12placeholders3_10E:
	.zero		1
	.type		_ZN34_INTERNAL_958ceb82_4_k_cu_e8c22fd04cuda3std3__48in_placeE,@object
	.size		_ZN34_INTERNAL_958ceb82_4_k_cu_e8c22fd04cuda3std3__48in_placeE,(_ZN34_INTERNAL_958ceb82_4_k_cu_e8c22fd04cuda3std6ranges3__45__cpo4sizeE - _ZN34_INTERNAL_958ceb82_4_k_cu_e8c22fd04cuda3std3__48in_placeE)
_ZN34_INTERNAL_958ceb82_4_k_cu_e8c22fd04cuda3std3__48in_placeE:
	.zero		1
	.type		_ZN34_INTERNAL_958ceb82_4_k_cu_e8c22fd04cuda3std6ranges3__45__cpo4sizeE,@object
	.size		_ZN34_INTERNAL_958ceb82_4_k_cu_e8c22fd04cuda3std6ranges3__45__cpo4sizeE,(_ZN34_INTERNAL_958ceb82_4_k_cu_e8c22fd06thrust24THRUST_300001_SM_1000_NS12placeholders2_2E - _ZN34_INTERNAL_958ceb82_4_k_cu_e8c22fd04cuda3std6ranges3__45__cpo4sizeE)
_ZN34_INTERNAL_958ceb82_4_k_cu_e8c22fd04cuda3std6ranges3__45__cpo4sizeE:
	.zero		1
	.type		_ZN34_INTERNAL_958ceb82_4_k_cu_e8c22fd06thrust24THRUST_300001_SM_1000_NS12placeholders2_2E,@object
	.size		_ZN34_INTERNAL_958ceb82_4_k_cu_e8c22fd06thrust24THRUST_300001_SM_1000_NS12placeholders2_2E,(_ZN34_INTERNAL_958ceb82_4_k_cu_e8c22fd04cuda3std3__45__cpo6cbeginE - _ZN34_INTERNAL_958ceb82_4_k_cu_e8c22fd06thrust24THRUST_300001_SM_1000_NS12placeholders2_2E)
_ZN34_INTERNAL_958ceb82_4_k_cu_e8c22fd06thrust24THRUST_300001_SM_1000_NS12placeholders2_2E:
	.zero		1
	.type		_ZN34_INTERNAL_958ceb82_4_k_cu_e8c22fd04cuda3std3__45__cpo6cbeginE,@object
	.size		_ZN34_INTERNAL_958ceb82_4_k_cu_e8c22fd04cuda3std3__45__cpo6cbeginE,(_ZN34_INTERNAL_958ceb82_4_k_cu_e8c22fd04cuda3std6ranges3__45__cpo6cbeginE - _ZN34_INTERNAL_958ceb82_4_k_cu_e8c22fd04cuda3std3__45__cpo6cbeginE)
_ZN34_INTERNAL_958ceb82_4_k_cu_e8c22fd04cuda3std3__45__cpo6cbeginE:
	.zero		1
	.type		_ZN34_INTERNAL_958ceb82_4_k_cu_e8c22fd04cuda3std6ranges3__45__cpo6cbeginE,@object
	.size		_ZN34_INTERNAL_958ceb82_4_k_cu_e8c22fd04cuda3std6ranges3__45__cpo6cbeginE,(_ZN34_INTERNAL_958ceb82_4_k_cu_e8c22fd06thrust24THRUST_300001_SM_1000_NS12placeholders2_6E - _ZN34_INTERNAL_958ceb82_4_k_cu_e8c22fd04cuda3std6ranges3__45__cpo6cbeginE)
_ZN34_INTERNAL_958ceb82_4_k_cu_e8c22fd04cuda3std6ranges3__45__cpo6cbeginE:
	.zero		1
	.type		_ZN34_INTERNAL_958ceb82_4_k_cu_e8c22fd06thrust24THRUST_300001_SM_1000_NS12placeholders2_6E,@object
	.size		_ZN34_INTERNAL_958ceb82_4_k_cu_e8c22fd06thrust24THRUST_300001_SM_1000_NS12placeholders2_6E,(_ZN34_INTERNAL_958ceb82_4_k_cu_e8c22fd04cuda3std3__45__cpo7crbeginE - _ZN34_INTERNAL_958ceb82_4_k_cu_e8c22fd06thrust24THRUST_300001_SM_1000_NS12placeholders2_6E)
_ZN34_INTERNAL_958ceb82_4_k_cu_e8c22fd06thrust24THRUST_300001_SM_1000_NS12placeholders2_6E:
	.zero		1
	.type		_ZN34_INTERNAL_958ceb82_4_k_cu_e8c22fd04cuda3std3__45__cpo7crbeginE,@object
	.size		_ZN34_INTERNAL_958ceb82_4_k_cu_e8c22fd04cuda3std3__45__cpo7crbeginE,(_ZN34_INTERNAL_958ceb82_4_k_cu_e8c22fd04cuda3std6ranges3__45__cpo4nextE - _ZN34_INTERNAL_958ceb82_4_k_cu_e8c22fd04cuda3std3__45__cpo7crbeginE)
_ZN34_INTERNAL_958ceb82_4_k_cu_e8c22fd04cuda3std3__45__cpo7crbeginE:
	.zero		1
	.type		_ZN34_INTERNAL_958ceb82_4_k_cu_e8c22fd04cuda3std6ranges3__45__cpo4nextE,@object
	.size		_ZN34_INTERNAL_958ceb82_4_k_cu_e8c22fd04cuda3std6ranges3__45__cpo4nextE,(_ZN34_INTERNAL_958ceb82_4_k_cu_e8c22fd04cuda3std6ranges3__45__cpo4swapE - _ZN34_INTERNAL_958ceb82_4_k_cu_e8c22fd04cuda3std6ranges3__45__cpo4nextE)
_ZN34_INTERNAL_958ceb82_4_k_cu_e8c22fd04cuda3std6ranges3__45__cpo4nextE:
	.zero		1
	.type		_ZN34_INTERNAL_958ceb82_4_k_cu_e8c22fd04cuda3std6ranges3__45__cpo4swapE,@object
	.size		_ZN34_INTERNAL_958ceb82_4_k_cu_e8c22fd04cuda3std6ranges3__45__cpo4swapE,(_ZN34_INTERNAL_958ceb82_4_k_cu_e8c22fd06thrust24THRUST_300001_SM_1000_NS8cuda_cub10par_nosyncE - _ZN34_INTERNAL_958ceb82_4_k_cu_e8c22fd04cuda3std6ranges3__45__cpo4swapE)
_ZN34_INTERNAL_958ceb82_4_k_cu_e8c22fd04cuda3std6ranges3__45__cpo4swapE:
	.zero		1
	.type		_ZN34_INTERNAL_958ceb82_4_k_cu_e8c22fd06thrust24THRUST_300001_SM_1000_NS8cuda_cub10par_nosyncE,@object
	.size		_ZN34_INTERNAL_958ceb82_4_k_cu_e8c22fd06thrust24THRUST_300001_SM_1000_NS8cuda_cub10par_nosyncE,(_ZN34_INTERNAL_958ceb82_4_k_cu_e8c22fd06thrust24THRUST_300001_SM_1000_NS3seqE - _ZN34_INTERNAL_958ceb82_4_k_cu_e8c22fd06thrust24THRUST_300001_SM_1000_NS8cuda_cub10par_nosyncE)
_ZN34_INTERNAL_958ceb82_4_k_cu_e8c22fd06thrust24THRUST_300001_SM_1000_NS8cuda_cub10par_nosyncE:
	.zero		1
	.type		_ZN34_INTERNAL_958ceb82_4_k_cu_e8c22fd06thrust24THRUST_300001_SM_1000_NS3seqE,@object
	.size		_ZN34_INTERNAL_958ceb82_4_k_cu_e8c22fd06thrust24THRUST_300001_SM_1000_NS3seqE,(_ZN34_INTERNAL_958ceb82_4_k_cu_e8c22fd04cuda3std3__420unreachable_sentinelE - _ZN34_INTERNAL_958ceb82_4_k_cu_e8c22fd06thrust24THRUST_300001_SM_1000_NS3seqE)
_ZN34_INTERNAL_958ceb82_4_k_cu_e8c22fd06thrust24THRUST_300001_SM_1000_NS3seqE:
	.zero		1
	.type		_ZN34_INTERNAL_958ceb82_4_k_cu_e8c22fd04cuda3std3__420unreachable_sentinelE,@object
	.size		_ZN34_INTERNAL_958ceb82_4_k_cu_e8c22fd04cuda3std3__420unreachable_sentinelE,(_ZN34_INTERNAL_958ceb82_4_k_cu_e8c22fd04cuda3std6ranges3__45__cpo5ssizeE - _ZN34_INTERNAL_958ceb82_4_k_cu_e8c22fd04cuda3std3__420unreachable_sentinelE)
_ZN34_INTERNAL_958ceb82_4_k_cu_e8c22fd04cuda3std3__420unreachable_sentinelE:
	.zero		1
	.type		_ZN34_INTERNAL_958ceb82_4_k_cu_e8c22fd04cuda3std6ranges3__45__cpo5ssizeE,@object
	.size		_ZN34_INTERNAL_958ceb82_4_k_cu_e8c22fd04cuda3std6ranges3__45__cpo5ssizeE,(_ZN34_INTERNAL_958ceb82_4_k_cu_e8c22fd06thrust24THRUST_300001_SM_1000_NS12placeholders2_3E - _ZN34_INTERNAL_958ceb82_4_k_cu_e8c22fd04cuda3std6ranges3__45__cpo5ssizeE)
_ZN34_INTERNAL_958ceb82_4_k_cu_e8c22fd04cuda3std6ranges3__45__cpo5ssizeE:
	.zero		1
	.type		_ZN34_INTERNAL_958ceb82_4_k_cu_e8c22fd06thrust24THRUST_300001_SM_1000_NS12placeholders2_3E,@object
	.size		_ZN34_INTERNAL_958ceb82_4_k_cu_e8c22fd06thrust24THRUST_300001_SM_1000_NS12placeholders2_3E,(_ZN34_INTERNAL_958ceb82_4_k_cu_e8c22fd04cuda3std3__45__cpo4cendE - _ZN34_INTERNAL_958ceb82_4_k_cu_e8c22fd06thrust24THRUST_300001_SM_1000_NS12placeholders2_3E)
_ZN34_INTERNAL_958ceb82_4_k_cu_e8c22fd06thrust24THRUST_300001_SM_1000_NS12placeholders2_3E:
	.zero		1
	.type		_ZN34_INTERNAL_958ceb82_4_k_cu_e8c22fd04cuda3std3__45__cpo4cendE,@object
	.size		_ZN34_INTERNAL_958ceb82_4_k_cu_e8c22fd04cuda3std3__45__cpo4cendE,(_ZN34_INTERNAL_958ceb82_4_k_cu_e8c22fd04cuda3std6ranges3__45__cpo4cendE - _ZN34_INTERNAL_958ceb82_4_k_cu_e8c22fd04cuda3std3__45__cpo4cendE)
_ZN34_INTERNAL_958ceb82_4_k_cu_e8c22fd04cuda3std3__45__cpo4cendE:
	.zero		1
	.type		_ZN34_INTERNAL_958ceb82_4_k_cu_e8c22fd04cuda3std6ranges3__45__cpo4cendE,@object
	.size		_ZN34_INTERNAL_958ceb82_4_k_cu_e8c22fd04cuda3std6ranges3__45__cpo4cendE,(_ZN34_INTERNAL_958ceb82_4_k_cu_e8c22fd06thrust24THRUST_300001_SM_1000_NS12placeholders2_7E - _ZN34_INTERNAL_958ceb82_4_k_cu_e8c22fd04cuda3std6ranges3__45__cpo4cendE)
_ZN34_INTERNAL_958ceb82_4_k_cu_e8c22fd04cuda3std6ranges3__45__cpo4cendE:
	.zero		1
	.type		_ZN34_INTERNAL_958ceb82_4_k_cu_e8c22fd06thrust24THRUST_300001_SM_1000_NS12placeholders2_7E,@object
	.size		_ZN34_INTERNAL_958ceb82_4_k_cu_e8c22fd06thrust24THRUST_300001_SM_1000_NS12placeholders2_7E,(_ZN34_INTERNAL_958ceb82_4_k_cu_e8c22fd04cuda3std3__45__cpo5crendE - _ZN34_INTERNAL_958ceb82_4_k_cu_e8c22fd06thrust24THRUST_300001_SM_1000_NS12placeholders2_7E)
_ZN34_INTERNAL_958ceb82_4_k_cu_e8c22fd06thrust24THRUST_300001_SM_1000_NS12placeholders2_7E:
	.zero		1
	.type		_ZN34_INTERNAL_958ceb82_4_k_cu_e8c22fd04cuda3std3__45__cpo5crendE,@object
	.size		_ZN34_INTERNAL_958ceb82_4_k_cu_e8c22fd04cuda3std3__45__cpo5crendE,(_ZN34_INTERNAL_958ceb82_4_k_cu_e8c22fd04cuda3std6ranges3__45__cpo4prevE - _ZN34_INTERNAL_958ceb82_4_k_cu_e8c22fd04cuda3std3__45__cpo5crendE)
_ZN34_INTERNAL_958ceb82_4_k_cu_e8c22fd04cuda3std3__45__cpo5crendE:
	.zero		1
	.type		_ZN34_INTERNAL_958ceb82_4_k_cu_e8c22fd04cuda3std6ranges3__45__cpo4prevE,@object
	.size		_ZN34_INTERNAL_958ceb82_4_k_cu_e8c22fd04cuda3std6ranges3__45__cpo4prevE,(_ZN34_INTERNAL_958ceb82_4_k_cu_e8c22fd04cuda3std6ranges3__45__cpo9iter_moveE - _ZN34_INTERNAL_958ceb82_4_k_cu_e8c22fd04cuda3std6ranges3__45__cpo4prevE)
_ZN34_INTERNAL_958ceb82_4_k_cu_e8c22fd04cuda3std6ranges3__45__cpo4prevE:
	.zero		1
	.type		_ZN34_INTERNAL_958ceb82_4_k_cu_e8c22fd04cuda3std6ranges3__45__cpo9iter_moveE,@object
	.size		_ZN34_INTERNAL_958ceb82_4_k_cu_e8c22fd04cuda3std6ranges3__45__cpo9iter_moveE,(_ZN34_INTERNAL_958ceb82_4_k_cu_e8c22fd06thrust24THRUST_300001_SM_1000_NS6system6detail10sequential3seqE - _ZN34_INTERNAL_958ceb82_4_k_cu_e8c22fd04cuda3std6ranges3__45__cpo9iter_moveE)
_ZN34_INTERNAL_958ceb82_4_k_cu_e8c22fd04cuda3std6ranges3__45__cpo9iter_moveE:
	.zero		1
	.type		_ZN34_INTERNAL_958ceb82_4_k_cu_e8c22fd06thrust24THRUST_300001_SM_1000_NS6system6detail10sequential3seqE,@object
	.size		_ZN34_INTERNAL_958ceb82_4_k_cu_e8c22fd06thrust24THRUST_300001_SM_1000_NS6system6detail10sequential3seqE,(_ZN34_INTERNAL_958ceb82_4_k_cu_e8c22fd06thrust24THRUST_300001_SM_1000_NS12placeholders2_9E - _ZN34_INTERNAL_958ceb82_4_k_cu_e8c22fd06thrust24THRUST_300001_SM_1000_NS6system6detail10sequential3seqE)
_ZN34_INTERNAL_958ceb82_4_k_cu_e8c22fd06thrust24THRUST_300001_SM_1000_NS6system6detail10sequential3seqE:
	.zero		1
	.type		_ZN34_INTERNAL_958ceb82_4_k_cu_e8c22fd06thrust24THRUST_300001_SM_1000_NS12placeholders2_9E,@object
	.size		_ZN34_INTERNAL_958ceb82_4_k_cu_e8c22fd06thrust24THRUST_300001_SM_1000_NS12placeholders2_9E,(_ZN34_INTERNAL_958ceb82_4_k_cu_e8c22fd04cuda3std3__419piecewise_constructE - _ZN34_INTERNAL_958ceb82_4_k_cu_e8c22fd06thrust24THRUST_300001_SM_1000_NS12placeholders2_9E)
_ZN34_INTERNAL_958ceb82_4_k_cu_e8c22fd06thrust24THRUST_300001_SM_1000_NS12placeholders2_9E:
	.zero		1
	.type		_ZN34_INTERNAL_958ceb82_4_k_cu_e8c22fd04cuda3std3__419piecewise_constructE,@object
	.size		_ZN34_INTERNAL_958ceb82_4_k_cu_e8c22fd04cuda3std3__419piecewise_constructE,(_ZN34_INTERNAL_958ceb82_4_k_cu_e8c22fd04cuda3std6ranges3__45__cpo5cdataE - _ZN34_INTERNAL_958ceb82_4_k_cu_e8c22fd04cuda3std3__419piecewise_constructE)
_ZN34_INTERNAL_958ceb82_4_k_cu_e8c22fd04cuda3std3__419piecewise_constructE:
	.zero		1
	.type		_ZN34_INTERNAL_958ceb82_4_k_cu_e8c22fd04cuda3std6ranges3__45__cpo5cdataE,@object
	.size		_ZN34_INTERNAL_958ceb82_4_k_cu_e8c22fd04cuda3std6ranges3__45__cpo5cdataE,(_ZN34_INTERNAL_958ceb82_4_k_cu_e8c22fd06thrust24THRUST_300001_SM_1000_NS12placeholders2_1E - _ZN34_INTERNAL_958ceb82_4_k_cu_e8c22fd04cuda3std6ranges3__45__cpo5cdataE)
_ZN34_INTERNAL_958ceb82_4_k_cu_e8c22fd04cuda3std6ranges3__45__cpo5cdataE:
	.zero		1
	.type		_ZN34_INTERNAL_958ceb82_4_k_cu_e8c22fd06thrust24THRUST_300001_SM_1000_NS12placeholders2_1E,@object
	.size		_ZN34_INTERNAL_958ceb82_4_k_cu_e8c22fd06thrust24THRUST_300001_SM_1000_NS12placeholders2_1E,(_ZN34_INTERNAL_958ceb82_4_k_cu_e8c22fd04cuda3std3__45__cpo3endE - _ZN34_INTERNAL_958ceb82_4_k_cu_e8c22fd06thrust24THRUST_300001_SM_1000_NS12placeholders2_1E)
_ZN34_INTERNAL_958ceb82_4_k_cu_e8c22fd06thrust24THRUST_300001_SM_1000_NS12placeholders2_1E:
	.zero		1
	.type		_ZN34_INTERNAL_958ceb82_4_k_cu_e8c22fd04cuda3std3__45__cpo3endE,@object
	.size		_ZN34_INTERNAL_958ceb82_4_k_cu_e8c22fd04cuda3std3__45__cpo3endE,(_ZN34_INTERNAL_958ceb82_4_k_cu_e8c22fd04cuda3std6ranges3__45__cpo3endE - _ZN34_INTERNAL_958ceb82_4_k_cu_e8c22fd04cuda3std3__45__cpo3endE)
_ZN34_INTERNAL_958ceb82_4_k_cu_e8c22fd04cuda3std3__45__cpo3endE:
	.zero		1
	.type		_ZN34_INTERNAL_958ceb82_4_k_cu_e8c22fd04cuda3std6ranges3__45__cpo3endE,@object
	.size		_ZN34_INTERNAL_958ceb82_4_k_cu_e8c22fd04cuda3std6ranges3__45__cpo3endE,(_ZN34_INTERNAL_958ceb82_4_k_cu_e8c22fd06thrust24THRUST_300001_SM_1000_NS12placeholders2_5E - _ZN34_INTERNAL_958ceb82_4_k_cu_e8c22fd04cuda3std6ranges3__45__cpo3endE)
_ZN34_INTERNAL_958ceb82_4_k_cu_e8c22fd04cuda3std6ranges3__45__cpo3endE:
	.zero		1
	.type		_ZN34_INTERNAL_958ceb82_4_k_cu_e8c22fd06thrust24THRUST_300001_SM_1000_NS12placeholders2_5E,@object
	.size		_ZN34_INTERNAL_958ceb82_4_k_cu_e8c22fd06thrust24THRUST_300001_SM_1000_NS12placeholders2_5E,(_ZN34_INTERNAL_958ceb82_4_k_cu_e8c22fd04cuda3std3__45__cpo4rendE - _ZN34_INTERNAL_958ceb82_4_k_cu_e8c22fd06thrust24THRUST_300001_SM_1000_NS12placeholders2_5E)
_ZN34_INTERNAL_958ceb82_4_k_cu_e8c22fd06thrust24THRUST_300001_SM_1000_NS12placeholders2_5E:
	.zero		1
	.type		_ZN34_INTERNAL_958ceb82_4_k_cu_e8c22fd04cuda3std3__45__cpo4rendE,@object
	.size		_ZN34_INTERNAL_958ceb82_4_k_cu_e8c22fd04cuda3std3__45__cpo4rendE,(_ZN34_INTERNAL_958ceb82_4_k_cu_e8c22fd04cuda3std6ranges3__45__cpo9iter_swapE - _ZN34_INTERNAL_958ceb82_4_k_cu_e8c22fd04cuda3std3__45__cpo4rendE)
_ZN34_INTERNAL_958ceb82_4_k_cu_e8c22fd04cuda3std3__45__cpo4rendE:
	.zero		1
	.type		_ZN34_INTERNAL_958ceb82_4_k_cu_e8c22fd04cuda3std6ranges3__45__cpo9iter_swapE,@object
	.size		_ZN34_INTERNAL_958ceb82_4_k_cu_e8c22fd04cuda3std6ranges3__45__cpo9iter_swapE,(_ZN34_INTERNAL_958ceb82_4_k_cu_e8c22fd04cuda3std3__48unexpectE - _ZN34_INTERNAL_958ceb82_4_k_cu_e8c22fd04cuda3std6ranges3__45__cpo9iter_swapE)
_ZN34_INTERNAL_958ceb82_4_k_cu_e8c22fd04cuda3std6ranges3__45__cpo9iter_swapE:
	.zero		1
	.type		_ZN34_INTERNAL_958ceb82_4_k_cu_e8c22fd04cuda3std3__48unexpectE,@object
	.size		_ZN34_INTERNAL_958ceb82_4_k_cu_e8c22fd04cuda3std3__48unexpectE,(_ZN34_INTERNAL_958ceb82_4_k_cu_e8c22fd06thrust24THRUST_300001_SM_1000_NS8cuda_cub3parE - _ZN34_INTERNAL_958ceb82_4_k_cu_e8c22fd04cuda3std3__48unexpectE)
_ZN34_INTERNAL_958ceb82_4_k_cu_e8c22fd04cuda3std3__48unexpectE:
	.zero		1
	.type		_ZN34_INTERNAL_958ceb82_4_k_cu_e8c22fd06thrust24THRUST_300001_SM_1000_NS8cuda_cub3parE,@object
	.size		_ZN34_INTERNAL_958ceb82_4_k_cu_e8c22fd06thrust24THRUST_300001_SM_1000_NS8cuda_cub3parE,(.L_29 - _ZN34_INTERNAL_958ceb82_4_k_cu_e8c22fd06thrust24THRUST_300001_SM_1000_NS8cuda_cub3parE)
_ZN34_INTERNAL_958ceb82_4_k_cu_e8c22fd06thrust24THRUST_300001_SM_1000_NS8cuda_cub3parE:
	.zero		1
.L_29:


//--------------------- .nv.shared._ZN3cub18CUB_300001_SM_10006detail9transform16transform_kernelINS2_10policy_hubILb1EN4cuda3std3__45tupleIJN6thrust24THRUST_300001_SM_1000_NS17counting_iteratorIiNSA_11use_defaultESC_SC_EEEEEE10policy1000Ei19customized_operatorNSA_6detail15normal_iteratorINSA_10device_ptrIiEEEEJSD_EEEvT0_iT1_T2_DpNS2_10kernel_argIT3_EE --------------------------
	.section	.nv.shared._ZN3cub18CUB_300001_SM_10006detail9transform16transform_kernelINS2_10policy_hubILb1EN4cuda3std3__45tupleIJN6thrust24THRUST_300001_SM_1000_NS17counting_iteratorIiNSA_11use_defaultESC_SC_EEEEEE10policy1000Ei19customized_operatorNSA_6detail15normal_iteratorINSA_10device_ptrIiEEEEJSD_EEEvT0_iT1_T2_DpNS2_10kernel_argIT3_EE,"aw",@nobits
	.sectionflags	@""
	.align	16
	.zero		1024


//--------------------- .nv.shared._ZN3cub18CUB_300001_SM_10006detail8for_each13static_kernelINS2_12policy_hub_t12policy_500_tEmN6thrust24THRUST_300001_SM_1000_NS8cuda_cub20__uninitialized_fill7functorINS7_10device_ptrIiEEiEEEEvT0_T1_ --------------------------
	.section	.nv.shared._ZN3cub18CUB_300001_SM_10006detail8for_each13static_kernelINS2_12policy_hub_t12policy_500_tEmN6thrust24THRUST_300001_SM_1000_NS8cuda_cub20__uninitialized_fill7functorINS7_10device_ptrIiEEiEEEEvT0_T1_,"aw",@nobits
	.sectionflags	@""
	.align	16
	.zero		1024


//--------------------- .nv.shared._ZN3cub18CUB_300001_SM_10006detail11EmptyKernelIvEEvv --------------------------
	.section	.nv.shared._ZN3cub18CUB_300001_SM_10006detail11EmptyKernelIvEEvv,"aw",@nobits
	.sectionflags	@""
	.align	16
	.zero		1024


//--------------------- .nv.shared._ZN6thrust24THRUST_300001_SM_1000_NS8cuda_cub4core6detail13_kernel_agentINS1_8__reduce11ReduceAgentIPN4cuda3std3__45tupleIJilEEESC_SB_lNS1_9__extrema9arg_max_fIilNS9_4lessIiEEEEEEJSC_SC_iSH_EEEvDpT0_ --------------------------
	.section	.nv.shared._ZN6thrust24THRUST_300001_SM_1000_NS8cuda_cub4core6detail13_kernel_agentINS1_8__reduce11ReduceAgentIPN4cuda3std3__45tupleIJilEEESC_SB_lNS1_9__extrema9arg_max_fIilNS9_4lessIiEEEEEEJSC_SC_iSH_EEEvDpT0_,"aw",@nobits
	.sectionflags	@""
	.align	16
	.zero		1024


//--------------------- .nv.shared._ZN6thrust24THRUST_300001_SM_1000_NS8cuda_cub4core6detail13_kernel_agentINS1_8__reduce10DrainAgentIlEEJN3cub18CUB_300001_SM_10009GridQueueIyEElEEEvDpT0_ --------------------------
	.section	.nv.shared._ZN6thrust24THRUST_300001_SM_1000_NS8cuda_cub4core6detail13_kernel_agentINS1_8__reduce10DrainAgentIlEEJN3cub18CUB_300001_SM_10009GridQueueIyEElEEEvDpT0_,"aw",@nobits
	.sectionflags	@""
	.align	16
	.zero		1024


//--------------------- .nv.shared._ZN6thrust24THRUST_300001_SM_1000_NS8cuda_cub4core6detail13_kernel_agentINS1_8__reduce11ReduceAgentINS0_12zip_iteratorIN4cuda3std3__45tupleIJNS0_6detail15normal_iteratorINS0_10device_ptrIiEEEENS0_17counting_iteratorIlNS0_11use_defaultESI_SI_EEEEEEEPNSB_IJilEEESM_lNS1_9__extrema9arg_max_fIilNSA_4lessIiEEEEEEJSL_SN_lN3cub18CUB_300001_SM_100013GridEvenShareIlEENSV_9GridQueueIyEESS_EEEvDpT0_ --------------------------
	.section	.nv.shared._ZN6thrust24THRUST_300001_SM_1000_NS8cuda_cub4core6detail13_kernel_agentINS1_8__reduce11ReduceAgentINS0_12zip_iteratorIN4cuda3std3__45tupleIJNS0_6detail15normal_iteratorINS0_10device_ptrIiEEEENS0_17counting_iteratorIlNS0_11use_defaultESI_SI_EEEEEEEPNSB_IJilEEESM_lNS1_9__extrema9arg_max_fIilNSA_4lessIiEEEEEEJSL_SN_lN3cub18CUB_300001_SM_100013GridEvenShareIlEENSV_9GridQueueIyEESS_EEEvDpT0_,"aw",@nobits
	.sectionflags	@""
	.align	16
	.zero		1024


//--------------------- .nv.shared._ZN6thrust24THRUST_300001_SM_1000_NS8cuda_cub4core6detail13_kernel_agentINS1_8__reduce11ReduceAgentINS0_12zip_iteratorIN4cuda3std3__45tupleIJNS0_6detail15normal_iteratorINS0_10device_ptrIiEEEENS0_17counting_iteratorIlNS0_11use_defaultESI_SI_EEEEEEEPNSB_IJilEEESM_lNS1_9__extrema9arg_max_fIilNSA_4lessIiEEEEEEJSL_SN_lSS_EEEvDpT0_ --------------------------
	.section	.nv.shared._ZN6thrust24THRUST_300001_SM_1000_NS8cuda_cub4core6detail13_kernel_agentINS1_8__reduce11ReduceAgentINS0_12zip_iteratorIN4cuda3std3__45tupleIJNS0_6detail15normal_iteratorINS0_10device_ptrIiEEEENS0_17counting_iteratorIlNS0_11use_defaultESI_SI_EEEEEEEPNSB_IJilEEESM_lNS1_9__extrema9arg_max_fIilNSA_4lessIiEEEEEEJSL_SN_lSS_EEEvDpT0_,"aw",@nobits
	.sectionflags	@""
	.align	16
	.zero		1024


//--------------------- .nv.shared._ZN6thrust24THRUST_300001_SM_1000_NS8cuda_cub4core6detail13_kernel_agentINS1_8__reduce11ReduceAgentIPN4cuda3std3__45tupleIJilEEESC_SB_iNS1_9__extrema9arg_max_fIilNS9_4lessIiEEEEEEJSC_SC_iSH_EEEvDpT0_ --------------------------
	.section	.nv.shared._ZN6thrust24THRUST_300001_SM_1000_NS8cuda_cub4core6detail13_kernel_agentINS1_8__reduce11ReduceAgentIPN4cuda3std3__45tupleIJilEEESC_SB_iNS1_9__extrema9arg_max_fIilNS9_4lessIiEEEEEEJSC_SC_iSH_EEEvDpT0_,"aw",@nobits
	.sectionflags	@""
	.align	16
	.zero		1024


//--------------------- .nv.shared._ZN6thrust24THRUST_300001_SM_1000_NS8cuda_cub4core6detail13_kernel_agentINS1_8__reduce10DrainAgentIiEEJN3cub18CUB_300001_SM_10009GridQueueIjEEiEEEvDpT0_ --------------------------
	.section	.nv.shared._ZN6thrust24THRUST_300001_SM_1000_NS8cuda_cub4core6detail13_kernel_agentINS1_8__reduce10DrainAgentIiEEJN3cub18CUB_300001_SM_10009GridQueueIjEEiEEEvDpT0_,"aw",@nobits
	.sectionflags	@""
	.align	16
	.zero		1024


//--------------------- .nv.shared._ZN6thrust24THRUST_300001_SM_1000_NS8cuda_cub4core6detail13_kernel_agentINS1_8__reduce11ReduceAgentINS0_12zip_iteratorIN4cuda3std3__45tupleIJNS0_6detail15normal_iteratorINS0_10device_ptrIiEEEENS0_17counting_iteratorIlNS0_11use_defaultESI_SI_EEEEEEEPNSB_IJilEEESM_iNS1_9__extrema9arg_max_fIilNSA_4lessIiEEEEEEJSL_SN_iN3cub18CUB_300001_SM_100013GridEvenShareIiEENSV_9GridQueueIjEESS_EEEvDpT0_ --------------------------
	.section	.nv.shared._ZN6thrust24THRUST_300001_SM_1000_NS8cuda_cub4core6detail13_kernel_agentINS1_8__reduce11ReduceAgentINS0_12zip_iteratorIN4cuda3std3__45tupleIJNS0_6detail15normal_iteratorINS0_10device_ptrIiEEEENS0_17counting_iteratorIlNS0_11use_defaultESI_SI_EEEEEEEPNSB_IJilEEESM_iNS1_9__extrema9arg_max_fIilNSA_4lessIiEEEEEEJSL_SN_iN3cub18CUB_300001_SM_100013GridEvenShareIiEENSV_9GridQueueIjEESS_EEEvDpT0_,"aw",@nobits
	.sectionflags	@""
	.align	16
	.zero		1024


//--------------------- .nv.shared._ZN6thrust24THRUST_300001_SM_1000_NS8cuda_cub4core6detail13_kernel_agentINS1_8__reduce11ReduceAgentINS0_12zip_iteratorIN4cuda3std3__45tupleIJNS0_6detail15normal_iteratorINS0_10device_ptrIiEEEENS0_17counting_iteratorIlNS0_11use_defaultESI_SI_EEEEEEEPNSB_IJilEEESM_iNS1_9__extrema9arg_max_fIilNSA_4lessIiEEEEEEJSL_SN_iSS_EEEvDpT0_ --------------------------
	.section	.nv.shared._ZN6thrust24THRUST_300001_SM_1000_NS8cuda_cub4core6detail13_kernel_agentINS1_8__reduce11ReduceAgentINS0_12zip_iteratorIN4cuda3std3__45tupleIJNS0_6detail15normal_iteratorINS0_10device_ptrIiEEEENS0_17counting_iteratorIlNS0_11use_defaultESI_SI_EEEEEEEPNSB_IJilEEESM_iNS1_9__extrema9arg_max_fIilNSA_4lessIiEEEEEEJSL_SN_iSS_EEEvDpT0_,"aw",@nobits
	.sectionflags	@""
	.align	16
	.zero		1024


//--------------------- .nv.constant0._ZN3cub18CUB_300001_SM_10006detail9transform16transform_kernelINS2_10policy_hubILb1EN4cuda3std3__45tupleIJN6thrust24THRUST_300001_SM_1000_NS17counting_iteratorIiNSA_11use_defaultESC_SC_EEEEEE10policy1000El19customized_operatorNSA_6detail15normal_iteratorINSA_10device_ptrIiEEEEJSD_EEEvT0_iT1_T2_DpNS2_10kernel_argIT3_EE --------------------------
	.section	.nv.constant0._ZN3cub18CUB_300001_SM_10006detail9transform16transform_kernelINS2_10policy_hubILb1EN4cuda3std3__45tupleIJN6thrust24THRUST_300001_SM_1000_NS17counting_iteratorIiNSA_11use_defaultESC_SC_EEEEEE10policy1000El19customized_operatorNSA_6detail15normal_iteratorINSA_10device_ptrIiEEEEJSD_EEEvT0_iT1_T2_DpNS2_10kernel_argIT3_EE,"a",@progbits
	.sectionflags	@""
	.align	4
.nv.constant0._ZN3cub18CUB_300001_SM_10006detail9transform16transform_kernelINS2_10policy_hubILb1EN4cuda3std3__45tupleIJN6thrust24THRUST_300001_SM_1000_NS17counting_iteratorIiNSA_11use_defaultESC_SC_EEEEEE10policy1000El19customized_operatorNSA_6detail15normal_iteratorINSA_10device_ptrIiEEEEJSD_EEEvT0_iT1_T2_DpNS2_10kernel_argIT3_EE:
	.zero		968


//--------------------- .nv.constant0._ZN3cub18CUB_300001_SM_10006detail9transform16transform_kernelINS2_10policy_hubILb1EN4cuda3std3__45tupleIJN6thrust24THRUST_300001_SM_1000_NS17counting_iteratorIiNSA_11use_defaultESC_SC_EEEEEE10policy1000Ei19customized_operatorNSA_6detail15normal_iteratorINSA_10device_ptrIiEEEEJSD_EEEvT0_iT1_T2_DpNS2_10kernel_argIT3_EE --------------------------
	.section	.nv.constant0._ZN3cub18CUB_300001_SM_10006detail9transform16transform_kernelINS2_10policy_hubILb1EN4cuda3std3__45tupleIJN6thrust24THRUST_300001_SM_1000_NS17counting_iteratorIiNSA_11use_defaultESC_SC_EEEEEE10policy1000Ei19customized_operatorNSA_6detail15normal_iteratorINSA_10device_ptrIiEEEEJSD_EEEvT0_iT1_T2_DpNS2_10kernel_argIT3_EE,"a",@progbits
	.sectionflags	@""
	.align	4
.nv.constant0._ZN3cub18CUB_300001_SM_10006detail9transform16transform_kernelINS2_10policy_hubILb1EN4cuda3std3__45tupleIJN6thrust24THRUST_300001_SM_1000_NS17counting_iteratorIiNSA_11use_defaultESC_SC_EEEEEE10policy1000Ei19customized_operatorNSA_6detail15normal_iteratorINSA_10device_ptrIiEEEEJSD_EEEvT0_iT1_T2_DpNS2_10kernel_argIT3_EE:
	.zero		960


//--------------------- .nv.constant0._ZN3cub18CUB_300001_SM_10006detail8for_each13static_kernelINS2_12policy_hub_t12policy_500_tEmN6thrust24THRUST_300001_SM_1000_NS8cuda_cub20__uninitialized_fill7functorINS7_10device_ptrIiEEiEEEEvT0_T1_ --------------------------
	.section	.nv.constant0._ZN3cub18CUB_300001_SM_10006detail8for_each13static_kernelINS2_12policy_hub_t12policy_500_tEmN6thrust24THRUST_300001_SM_1000_NS8cuda_cub20__uninitialized_fill7functorINS7_10device_ptrIiEEiEEEEvT0_T1_,"a",@progbits
	.sectionflags	@""
	.align	4
.nv.constant0._ZN3cub18CUB_300001_SM_10006detail8for_each13static_kernelINS2_12policy_hub_t12policy_500_tEmN6thrust24THRUST_300001_SM_1000_NS8cuda_cub20__uninitialized_fill7functorINS7_10device_ptrIiEEiEEEEvT0_T1_:
	.zero		920


//--------------------- .nv.constant0._ZN3cub18CUB_300001_SM_10006detail11EmptyKernelIvEEvv --------------------------
	.section	.nv.constant0._ZN3cub18CUB_300001_SM_10006detail11EmptyKernelIvEEvv,"a",@progbits
	.sectionflags	@""
	.align	4
.nv.constant0._ZN3cub18CUB_300001_SM_10006detail11EmptyKernelIvEEvv:
	.zero		896


//--------------------- .nv.constant0._ZN6thrust24THRUST_300001_SM_1000_NS8cuda_cub4core6detail13_kernel_agentINS1_8__reduce11ReduceAgentIPN4cuda3std3__45tupleIJilEEESC_SB_lNS1_9__extrema9arg_max_fIilNS9_4lessIiEEEEEEJSC_SC_iSH_EEEvDpT0_ --------------------------
	.section	.nv.constant0._ZN6thrust24THRUST_300001_SM_1000_NS8cuda_cub4core6detail13_kernel_agentINS1_8__reduce11ReduceAgentIPN4cuda3std3__45tupleIJilEEESC_SB_lNS1_9__extrema9arg_max_fIilNS9_4lessIiEEEEEEJSC_SC_iSH_EEEvDpT0_,"a",@progbits
	.sectionflags	@""
	.align	4
.nv.constant0._ZN6thrust24THRUST_300001_SM_1000_NS8cuda_cub4core6detail13_kernel_agentINS1_8__reduce11ReduceAgentIPN4cuda3std3__45tupleIJilEEESC_SB_lNS1_9__extrema9arg_max_fIilNS9_4lessIiEEEEEEJSC_SC_iSH_EEEvDpT0_:
	.zero		917


//--------------------- .nv.constant0._ZN6thrust24THRUST_300001_SM_1000_NS8cuda_cub4core6detail13_kernel_agentINS1_8__reduce10DrainAgentIlEEJN3cub18CUB_300001_SM_10009GridQueueIyEElEEEvDpT0_ --------------------------
	.section	.nv.constant0._ZN6thrust24THRUST_300001_SM_1000_NS8cuda_cub4core6detail13_kernel_agentINS1_8__reduce10DrainAgentIlEEJN3cub18CUB_300001_SM_10009GridQueueIyEElEEEvDpT0_,"a",@progbits
	.sectionflags	@""
	.align	4
.nv.constant0._ZN6thrust24THRUST_300001_SM_1000_NS8cuda_cub4core6detail13_kernel_agentINS1_8__reduce10DrainAgentIlEEJN3cub18CUB_300001_SM_10009GridQueueIyEElEEEvDpT0_:
	.zero		912


//--------------------- .nv.constant0._ZN6thrust24THRUST_300001_SM_1000_NS8cuda_cub4core6detail13_kernel_agentINS1_8__reduce11ReduceAgentINS0_12zip_iteratorIN4cuda3std3__45tupleIJNS0_6detail15normal_iteratorINS0_10device_ptrIiEEEENS0_17counting_iteratorIlNS0_11use_defaultESI_SI_EEEEEEEPNSB_IJilEEESM_lNS1_9__extrema9arg_max_fIilNSA_4lessIiEEEEEEJSL_SN_lN3cub18CUB_300001_SM_100013GridEvenShareIlEENSV_9GridQueueIyEESS_EEEvDpT0_ --------------------------
	.section	.nv.constant0._ZN6thrust24THRUST_300001_SM_1000_NS8cuda_cub4core6detail13_kernel_agentINS1_8__reduce11ReduceAgentINS0_12zip_iteratorIN4cuda3std3__45tupleIJNS0_6detail15normal_iteratorINS0_10device_ptrIiEEEENS0_17counting_iteratorIlNS0_11use_defaultESI_SI_EEEEEEEPNSB_IJilEEESM_lNS1_9__extrema9arg_max_fIilNSA_4lessIiEEEEEEJSL_SN_lN3cub18CUB_300001_SM_100013GridEvenShareIlEENSV_9GridQueueIyEESS_EEEvDpT0_,"a",@progbits
	.sectionflags	@""
	.align	4
.nv.constant0._ZN6thrust24THRUST_300001_SM_1000_NS8cuda_cub4core6detail13_kernel_agentINS1_8__reduce11ReduceAgentINS0_12zip_iteratorIN4cuda3std3__45tupleIJNS0_6detail15normal_iteratorINS0_10device_ptrIiEEEENS0_17counting_iteratorIlNS0_11use_defaultESI_SI_EEEEEEEPNSB_IJilEEESM_lNS1_9__extrema9arg_max_fIilNSA_4lessIiEEEEEEJSL_SN_lN3cub18CUB_300001_SM_100013GridEvenShareIlEENSV_9GridQueueIyEESS_EEEvDpT0_:
	.zero		1009


//--------------------- .nv.constant0._ZN6thrust24THRUST_300001_SM_1000_NS8cuda_cub4core6detail13_kernel_agentINS1_8__reduce11ReduceAgentINS0_12zip_iteratorIN4cuda3std3__45tupleIJNS0_6detail15normal_iteratorINS0_10device_ptrIiEEEENS0_17counting_iteratorIlNS0_11use_defaultESI_SI_EEEEEEEPNSB_IJilEEESM_lNS1_9__extrema9arg_max_fIilNSA_4lessIiEEEEEEJSL_SN_lSS_EEEvDpT0_ --------------------------
	.section	.nv.constant0._ZN6thrust24THRUST_300001_SM_1000_NS8cuda_cub4core6detail13_kernel_agentINS1_8__reduce11ReduceAgentINS0_12zip_iteratorIN4cuda3std3__45tupleIJNS0_6detail15normal_iteratorINS0_10device_ptrIiEEEENS0_17counting_iteratorIlNS0_11use_defaultESI_SI_EEEEEEEPNSB_IJilEEESM_lNS1_9__extrema9arg_max_fIilNSA_4lessIiEEEEEEJSL_SN_lSS_EEEvDpT0_,"a",@progbits
	.sectionflags	@""
	.align	4
.nv.constant0._ZN6thrust24THRUST_300001_SM_1000_NS8cuda_cub4core6detail13_kernel_agentINS1_8__reduce11ReduceAgentINS0_12zip_iteratorIN4cuda3std3__45tupleIJNS0_6detail15normal_iteratorINS0_10device_ptrIiEEEENS0_17counting_iteratorIlNS0_11use_defaultESI_SI_EEEEEEEPNSB_IJilEEESM_lNS1_9__extrema9arg_max_fIilNSA_4lessIiEEEEEEJSL_SN_lSS_EEEvDpT0_:
	.zero		929


//--------------------- .nv.constant0._ZN6thrust24THRUST_300001_SM_1000_NS8cuda_cub4core6detail13_kernel_agentINS1_8__reduce11ReduceAgentIPN4cuda3std3__45tupleIJilEEESC_SB_iNS1_9__extrema9arg_max_fIilNS9_4lessIiEEEEEEJSC_SC_iSH_EEEvDpT0_ --------------------------
	.section	.nv.constant0._ZN6thrust24THRUST_300001_SM_1000_NS8cuda_cub4core6detail13_kernel_agentINS1_8__reduce11ReduceAgentIPN4cuda3std3__45tupleIJilEEESC_SB_iNS1_9__extrema9arg_max_fIilNS9_4lessIiEEEEEEJSC_SC_iSH_EEEvDpT0_,"a",@progbits
	.sectionflags	@""
	.align	4
.nv.constant0._ZN6thrust24THRUST_300001_SM_1000_NS8cuda_cub4core6detail13_kernel_agentINS1_8__reduce11ReduceAgentIPN4cuda3std3__45tupleIJilEEESC_SB_iNS1_9__extrema9arg_max_fIilNS9_4lessIiEEEEEEJSC_SC_iSH_EEEvDpT0_:
	.zero		917


//--------------------- .nv.constant0._ZN6thrust24THRUST_300001_SM_1000_NS8cuda_cub4core6detail13_kernel_agentINS1_8__reduce10DrainAgentIiEEJN3cub18CUB_300001_SM_10009GridQueueIjEEiEEEvDpT0_ --------------------------
	.section	.nv.constant0._ZN6thrust24THRUST_300001_SM_1000_NS8cuda_cub4core6detail13_kernel_agentINS1_8__reduce10DrainAgentIiEEJN3cub18CUB_300001_SM_10009GridQueueIjEEiEEEvDpT0_,"a",@progbits
	.sectionflags	@""
	.align	4
.nv.constant0._ZN6thrust24THRUST_300001_SM_1000_NS8cuda_cub4core6detail13_kernel_agentINS1_8__reduce10DrainAgentIiEEJN3cub18CUB_300001_SM_10009GridQueueIjEEiEEEvDpT0_:
	.zero		908


//--------------------- .nv.constant0._ZN6thrust24THRUST_300001_SM_1000_NS8cuda_cub4core6detail13_kernel_agentINS1_8__reduce11ReduceAgentINS0_12zip_iteratorIN4cuda3std3__45tupleIJNS0_6detail15normal_iteratorINS0_10device_ptrIiEEEENS0_17counting_iteratorIlNS0_11use_defaultESI_SI_EEEEEEEPNSB_IJilEEESM_iNS1_9__extrema9arg_max_fIilNSA_4lessIiEEEEEEJSL_SN_iN3cub18CUB_300001_SM_100013GridEvenShareIiEENSV_9GridQueueIjEESS_EEEvDpT0_ --------------------------
	.section	.nv.constant0._ZN6thrust24THRUST_300001_SM_1000_NS8cuda_cub4core6detail13_kernel_agentINS1_8__reduce11ReduceAgentINS0_12zip_iteratorIN4cuda3std3__45tupleIJNS0_6detail15normal_iteratorINS0_10device_ptrIiEEEENS0_17counting_iteratorIlNS0_11use_defaultESI_SI_EEEEEEEPNSB_IJilEEESM_iNS1_9__extrema9arg_max_fIilNSA_4lessIiEEEEEEJSL_SN_iN3cub18CUB_300001_SM_100013GridEvenShareIiEENSV_9GridQueueIjEESS_EEEvDpT0_,"a",@progbits
	.sectionflags	@""
	.align	4
.nv.constant0._ZN6thrust24THRUST_300001_SM_1000_NS8cuda_cub4core6detail13_kernel_agentINS1_8__reduce11ReduceAgentINS0_12zip_iteratorIN4cuda3std3__45tupleIJNS0_6detail15normal_iteratorINS0_10device_ptrIiEEEENS0_17counting_iteratorIlNS0_11use_defaultESI_SI_EEEEEEEPNSB_IJilEEESM_iNS1_9__extrema9arg_max_fIilNSA_4lessIiEEEEEEJSL_SN_iN3cub18CUB_300001_SM_100013GridEvenShareIiEENSV_9GridQueueIjEESS_EEEvDpT0_:
	.zero		977


//--------------------- .nv.constant0._ZN6thrust24THRUST_300001_SM_1000_NS8cuda_cub4core6detail13_kernel_agentINS1_8__reduce11ReduceAgentINS0_12zip_iteratorIN4cuda3std3__45tupleIJNS0_6detail15normal_iteratorINS0_10device_ptrIiEEEENS0_17counting_iteratorIlNS0_11use_defaultESI_SI_EEEEEEEPNSB_IJilEEESM_iNS1_9__extrema9arg_max_fIilNSA_4lessIiEEEEEEJSL_SN_iSS_EEEvDpT0_ --------------------------
	.section	.nv.constant0._ZN6thrust24THRUST_300001_SM_1000_NS8cuda_cub4core6detail13_kernel_agentINS1_8__reduce11ReduceAgentINS0_12zip_iteratorIN4cuda3std3__45tupleIJNS0_6detail15normal_iteratorINS0_10device_ptrIiEEEENS0_17counting_iteratorIlNS0_11use_defaultESI_SI_EEEEEEEPNSB_IJilEEESM_iNS1_9__extrema9arg_max_fIilNSA_4lessIiEEEEEEJSL_SN_iSS_EEEvDpT0_,"a",@progbits
	.sectionflags	@""
	.align	4
.nv.constant0._ZN6thrust24THRUST_300001_SM_1000_NS8cuda_cub4core6detail13_kernel_agentINS1_8__reduce11ReduceAgentINS0_12zip_iteratorIN4cuda3std3__45tupleIJNS0_6detail15normal_iteratorINS0_10device_ptrIiEEEENS0_17counting_iteratorIlNS0_11use_defaultESI_SI_EEEEEEEPNSB_IJilEEESM_iNS1_9__extrema9arg_max_fIilNSA_4lessIiEEEEEEJSL_SN_iSS_EEEvDpT0_:
	.zero		925


//--------------------- SYMBOLS --------------------------

	.type		.nv.reservedSmem.offset0,@object
	.size		.nv.reservedSmem.offset0,0x4
	.type		.nv.reservedSmem.cap,@object
	.size		.nv.reservedSmem.cap,0x4
